	.target	sm_90a

	.elftype	@"ET_EXEC"


//--------------------- .note.nv.tkinfo           --------------------------
	.section	.note.nv.tkinfo,"",@"SHT_NOTE"
	.sectionflags	@"SHF_NOTE_NV_TKINFO"
	.tkinfo
        /*0018*/ 	.word	0x00000002
        /*0030*/ 	.string	""
        /*0030*/ 	.string	"ptxas"
        /*0030*/ 	.string	"Cuda compilation tools, release 13.0, V13.0.88"
        /*0030*/ 	.string	"Build cuda_13.0.r13.0/compiler.36424714_0"
        /*0030*/ 	.string	"-arch sm_90a -m 64 "



//--------------------- .note.nv.cuinfo           --------------------------
	.section	.note.nv.cuinfo,"",@"SHT_NOTE"
	.sectionflags	@"SHF_NOTE_NV_CUINFO"
        /*0018*/ 	.short	0x0002
        /*001a*/ 	.short	0x005a
        /*001c*/ 	.short	0x0082
	.zero		2


//--------------------- .nv.info                  --------------------------
	.section	.nv.info,"",@"SHT_CUDA_INFO"
	.align	4


	//----- nvinfo : EIATTR_REGCOUNT
	.align		4
        /*0000*/ 	.byte	0x04, 0x2f
        /*0002*/ 	.short	(.L_12 - .L_11)
	.align		4
.L_11:
        /*0004*/ 	.word	index@(_ZN7cutlass13device_kernelINS_4gemm6kernel13GemmUniversalIN4cute5tupleIJiiiiEEENS1_10collective13CollectiveMmaINS1_37MainloopSm90TmaGmmaWarpSpecializedFP8ILi11ENS5_IJNS4_1CILi1EEESB_SB_EEENS1_35KernelTmaWarpSpecializedCooperativeEEENS5_IJNSA_ILi384EEENSA_ILi224EEENSA_ILi32EEEEEENS_12float_e4m3_tENS5_IJlSB_lEEESJ_SK_NS4_8TiledMMAINS4_8MMA_AtomIJNS4_4SM904GMMA30MMA_64x32x32_F32E4M3E4M3_SS_TNILNSO_7ScaleInE1ELSQ_1EEEEEENS4_6LayoutINS5_IJNSA_ILi2EEESB_SB_EEENS5_IJSB_NSA_ILi0EEESW_EEEEENS5_IJNS4_10UnderscoreESZ_SZ_EEEEENS4_13SM90_TMA_LOADENS4_14ComposedLayoutINS4_7SwizzleILi1ELi4ELi3EEENS4_18smem_ptr_flag_bitsILi8EEENST_INS5_IJNSA_ILi8EEESH_EEENS5_IJSH_SB_EEEEEEEvNS4_8identityES12_S1C_vS1D_EENS_8epilogue10collective6detail29Sm90TmaWarpSpecializedAdapterINS1G_15DefaultEpilogueISJ_SK_SK_NS1F_6thread17LinearCombinationISJ_Li1EffLNS1K_9ScaleType4KindE0ELNS_15FloatRoundStyleE2ESJ_EENS1_15EpilogueDefaultEEEEEvvEEEEvNT_6ParamsE)
        /*0008*/ 	.word	0x000000a8


	//----- nvinfo : EIATTR_FRAME_SIZE
	.align		4
.L_12:
        /*000c*/ 	.byte	0x04, 0x11
        /*000e*/ 	.short	(.L_14 - .L_13)
	.align		4
.L_13:
        /*0010*/ 	.word	index@(_ZN7cutlass13device_kernelINS_4gemm6kernel13GemmUniversalIN4cute5tupleIJiiiiEEENS1_10collective13CollectiveMmaINS1_37MainloopSm90TmaGmmaWarpSpecializedFP8ILi11ENS5_IJNS4_1CILi1EEESB_SB_EEENS1_35KernelTmaWarpSpecializedCooperativeEEENS5_IJNSA_ILi384EEENSA_ILi224EEENSA_ILi32EEEEEENS_12float_e4m3_tENS5_IJlSB_lEEESJ_SK_NS4_8TiledMMAINS4_8MMA_AtomIJNS4_4SM904GMMA30MMA_64x32x32_F32E4M3E4M3_SS_TNILNSO_7ScaleInE1ELSQ_1EEEEEENS4_6LayoutINS5_IJNSA_ILi2EEESB_SB_EEENS5_IJSB_NSA_ILi0EEESW_EEEEENS5_IJNS4_10UnderscoreESZ_SZ_EEEEENS4_13SM90_TMA_LOADENS4_14ComposedLayoutINS4_7SwizzleILi1ELi4ELi3EEENS4_18smem_ptr_flag_bitsILi8EEENST_INS5_IJNSA_ILi8EEESH_EEENS5_IJSH_SB_EEEEEEEvNS4_8identityES12_S1C_vS1D_EENS_8epilogue10collective6detail29Sm90TmaWarpSpecializedAdapterINS1G_15DefaultEpilogueISJ_SK_SK_NS1F_6thread17LinearCombinationISJ_Li1EffLNS1K_9ScaleType4KindE0ELNS_15FloatRoundStyleE2ESJ_EENS1_15EpilogueDefaultEEEEEvvEEEEvNT_6ParamsE)
        /*0014*/ 	.word	0x00000858


	//----- nvinfo : EIATTR_MIN_STACK_SIZE
	.align		4
.L_14:
        /*0018*/ 	.byte	0x04, 0x12
        /*001a*/ 	.short	(.L_16 - .L_15)
	.align		4
.L_15:
        /*001c*/ 	.word	index@(_ZN7cutlass13device_kernelINS_4gemm6kernel13GemmUniversalIN4cute5tupleIJiiiiEEENS1_10collective13CollectiveMmaINS1_37MainloopSm90TmaGmmaWarpSpecializedFP8ILi11ENS5_IJNS4_1CILi1EEESB_SB_EEENS1_35KernelTmaWarpSpecializedCooperativeEEENS5_IJNSA_ILi384EEENSA_ILi224EEENSA_ILi32EEEEEENS_12float_e4m3_tENS5_IJlSB_lEEESJ_SK_NS4_8TiledMMAINS4_8MMA_AtomIJNS4_4SM904GMMA30MMA_64x32x32_F32E4M3E4M3_SS_TNILNSO_7ScaleInE1ELSQ_1EEEEEENS4_6LayoutINS5_IJNSA_ILi2EEESB_SB_EEENS5_IJSB_NSA_ILi0EEESW_EEEEENS5_IJNS4_10UnderscoreESZ_SZ_EEEEENS4_13SM90_TMA_LOADENS4_14ComposedLayoutINS4_7SwizzleILi1ELi4ELi3EEENS4_18smem_ptr_flag_bitsILi8EEENST_INS5_IJNSA_ILi8EEESH_EEENS5_IJSH_SB_EEEEEEEvNS4_8identityES12_S1C_vS1D_EENS_8epilogue10collective6detail29Sm90TmaWarpSpecializedAdapterINS1G_15DefaultEpilogueISJ_SK_SK_NS1F_6thread17LinearCombinationISJ_Li1EffLNS1K_9ScaleType4KindE0ELNS_15FloatRoundStyleE2ESJ_EENS1_15EpilogueDefaultEEEEEvvEEEEvNT_6ParamsE)
        /*0020*/ 	.word	0x00000858
.L_16:


//--------------------- .nv.compat                --------------------------
	.section	.nv.compat,"",@"SHT_CUDA_COMPAT_INFO"
	.align	4
        /*0000*/ 	.byte	0x02, 0x09, 0x01, 0x00, 0x02, 0x02, 0x04, 0x00, 0x02, 0x05, 0x05, 0x00, 0x03, 0x07, 0x01, 0x01
        /*0010*/ 	.byte	0x02, 0x03, 0x01, 0x00, 0x02, 0x06, 0x01, 0x00, 0x04, 0x0b, 0x08, 0x00, 0x00, 0x00, 0x00, 0x00
        /*0020*/ 	.byte	0x00, 0x00, 0x00, 0x00


//--------------------- .nv.info._ZN7cutlass13device_kernelINS_4gemm6kernel13GemmUniversalIN4cute5tupleIJiiiiEEENS1_10collective13CollectiveMmaINS1_37MainloopSm90TmaGmmaWarpSpecializedFP8ILi11ENS5_IJNS4_1CILi1EEESB_SB_EEENS1_35KernelTmaWarpSpecializedCooperativeEEENS5_IJNSA_ILi384EEENSA_ILi224EEENSA_ILi32EEEEEENS_12float_e4m3_tENS5_IJlSB_lEEESJ_SK_NS4_8TiledMMAINS4_8MMA_AtomIJNS4_4SM904GMMA30MMA_64x32x32_F32E4M3E4M3_SS_TNILNSO_7ScaleInE1ELSQ_1EEEEEENS4_6LayoutINS5_IJNSA_ILi2EEESB_SB_EEENS5_IJSB_NSA_ILi0EEESW_EEEEENS5_IJNS4_10UnderscoreESZ_SZ_EEEEENS4_13SM90_TMA_LOADENS4_14ComposedLayoutINS4_7SwizzleILi1ELi4ELi3EEENS4_18smem_ptr_flag_bitsILi8EEENST_INS5_IJNSA_ILi8EEESH_EEENS5_IJSH_SB_EEEEEEEvNS4_8identityES12_S1C_vS1D_EENS_8epilogue10collective6detail29Sm90TmaWarpSpecializedAdapterINS1G_15DefaultEpilogueISJ_SK_SK_NS1F_6thread17LinearCombinationISJ_Li1EffLNS1K_9ScaleType4KindE0ELNS_15FloatRoundStyleE2ESJ_EENS1_15EpilogueDefaultEEEEEvvEEEEvNT_6ParamsE --------------------------
	.section	.nv.info._ZN7cutlass13device_kernelINS_4gemm6kernel13GemmUniversalIN4cute5tupleIJiiiiEEENS1_10collective13CollectiveMmaINS1_37MainloopSm90TmaGmmaWarpSpecializedFP8ILi11ENS5_IJNS4_1CILi1EEESB_SB_EEENS1_35KernelTmaWarpSpecializedCooperativeEEENS5_IJNSA_ILi384EEENSA_ILi224EEENSA_ILi32EEEEEENS_12float_e4m3_tENS5_IJlSB_lEEESJ_SK_NS4_8TiledMMAINS4_8MMA_AtomIJNS4_4SM904GMMA30MMA_64x32x32_F32E4M3E4M3_SS_TNILNSO_7ScaleInE1ELSQ_1EEEEEENS4_6LayoutINS5_IJNSA_ILi2EEESB_SB_EEENS5_IJSB_NSA_ILi0EEESW_EEEEENS5_IJNS4_10UnderscoreESZ_SZ_EEEEENS4_13SM90_TMA_LOADENS4_14ComposedLayoutINS4_7SwizzleILi1ELi4ELi3EEENS4_18smem_ptr_flag_bitsILi8EEENST_INS5_IJNSA_ILi8EEESH_EEENS5_IJSH_SB_EEEEEEEvNS4_8identityES12_S1C_vS1D_EENS_8epilogue10collective6detail29Sm90TmaWarpSpecializedAdapterINS1G_15DefaultEpilogueISJ_SK_SK_NS1F_6thread17LinearCombinationISJ_Li1EffLNS1K_9ScaleType4KindE0ELNS_15FloatRoundStyleE2ESJ_EENS1_15EpilogueDefaultEEEEEvvEEEEvNT_6ParamsE,"",@"SHT_CUDA_INFO"
	.sectionflags	@""
	.align	4


	//----- nvinfo : EIATTR_CUDA_API_VERSION
	.align		4
        /*0000*/ 	.byte	0x04, 0x37
        /*0002*/ 	.short	(.L_18 - .L_17)
.L_17:
        /*0004*/ 	.word	0x00000082


	//----- nvinfo : EIATTR_KPARAM_INFO
	.align		4
.L_18:
        /*0008*/ 	.byte	0x04, 0x17
        /*000a*/ 	.short	(.L_20 - .L_19)
.L_19:
        /*000c*/ 	.word	0x00000000
        /*0010*/ 	.short	0x0000
        /*0012*/ 	.short	0x0070
        /*0014*/ 	.byte	0x00, 0xf0, 0x01, 0x10


	//----- nvinfo : EIATTR_SPARSE_MMA_MASK
	.align		4
.L_20:
        /*0018*/ 	.byte	0x03, 0x50
        /*001a*/ 	.short	0x0000


	//----- nvinfo : EIATTR_MAXREG_COUNT
	.align		4
        /*001c*/ 	.byte	0x03, 0x1b
        /*001e*/ 	.short	0x00a8


	//----- nvinfo : EIATTR_NUM_BARRIERS
	.align		4
        /*0020*/ 	.byte	0x02, 0x4c
        /*0022*/ 	.byte	0x01
	.zero		1


	//----- nvinfo : EIATTR_ANNOTATIONS
	.align		4
        /*0024*/ 	.byte	0x04, 0x55
        /*0026*/ 	.short	(.L_22 - .L_21)


	//   ....[0]....
.L_21:
        /*0028*/ 	.word	0x00000001
        /*002c*/ 	.byte	0xc0, 0x06, 0x00, 0x00, 0x01, 0x00, 0x00, 0x00, 0xe0, 0x06, 0x00, 0x00, 0x01, 0x00, 0x00, 0x00
        /* <DEDUP_REMOVED lines=2004> */
        /*7d7c*/ 	.byte	0x40, 0xae, 0x03, 0x00


	//----- nvinfo : EIATTR_MERCURY_ISA_VERSION
	.align		4
.L_22:
        /*7d80*/ 	.byte	0x03, 0x5f
        /*7d82*/ 	.short	0x0101


	//----- nvinfo : EIATTR_INT_WARP_WIDE_INSTR_OFFSETS
	.align		4
        /*7d84*/ 	.byte	0x04, 0x31
        /*7d86*/ 	.short	(.L_24 - .L_23)


	//   ....[0]....
.L_23:
        /*7d88*/ 	.word	0x00000580


	//   ....[1]....
        /*7d8c*/ 	.word	0x00000590


	//   ....[2]....
        /*7d90*/ 	.word	0x000006d0


	//----- nvinfo : EIATTR_COOP_GROUP_MASK_REGIDS
	.align		4
.L_24:
        /*7d94*/ 	.byte	0x04, 0x29
        /*7d96*/ 	.short	(.L_26 - .L_25)


	//   ....[0]....
.L_25:
        /*7d98*/ 	.word	0xffffffff


	//   ....[1]....
        /*7d9c*/ 	.word	0xffffffff


	//   ....[2]....
        /*7da0*/ 	.word	0xffffffff


	//   ....[3]....
        /*7da4*/ 	.word	0xffffffff


	//   ....[4]....
        /*7da8*/ 	.word	0xffffffff


	//----- nvinfo : EIATTR_COOP_GROUP_INSTR_OFFSETS
	.align		4
.L_26:
        /*7dac*/ 	.byte	0x04, 0x28
        /*7dae*/ 	.short	(.L_28 - .L_27)


	//   ....[0]....
.L_27:
        /*7db0*/ 	.word	0x00000070


	//   ....[1]....
        /*7db4*/ 	.word	0x00000080


	//   ....[2]....
        /*7db8*/ 	.word	0x000001a0


	//   ....[3]....
        /*7dbc*/ 	.word	0x000004c0


	//   ....[4]....
        /*7dc0*/ 	.word	0x000032b0


	//----- nvinfo : EIATTR_REG_RECONFIG
	.align		4
.L_28:
        /*7dc4*/ 	.byte	0x01, 0x54
	.zero		2


	//----- nvinfo : EIATTR_MBARRIER_INSTR_OFFSETS
	.align		4
        /*7dc8*/ 	.byte	0x04, 0x39
        /*7dca*/ 	.short	(.L_30 - .L_29)


	//   ....[0]....
.L_29:
        /*7dcc*/ 	.word	0x00000340
        /*7dd0*/ 	.word	0x000000ff
        /*7dd4*/ 	.word	0x00000000
        /*7dd8*/ 	.short	0x0100
        /*7dda*/ 	.byte	0x0a
	.zero		1


	//   ....[1]....
        /*7ddc*/ 	.word	0x00000350
        /*7de0*/ 	.word	0x000000ff
        /*7de4*/ 	.word	0x00000058
        /*7de8*/ 	.short	0x0100
        /*7dea*/ 	.byte	0x0a
	.zero		1


	//   ....[2]....
        /*7dec*/ 	.word	0x00000360
        /*7df0*/ 	.word	0x000000ff
        /*7df4*/ 	.word	0x00000008
        /*7df8*/ 	.short	0x0100
        /*7dfa*/ 	.byte	0x0a
	.zero		1


	//   ....[3]....
        /*7dfc*/ 	.word	0x00000370
        /*7e00*/ 	.word	0x000000ff
        /*7e04*/ 	.word	0x00000060
        /*7e08*/ 	.short	0x0100
        /*7e0a*/ 	.byte	0x0a
	.zero		1


	//   ....[4]....
        /*7e0c*/ 	.word	0x00000380
        /*7e10*/ 	.word	0x000000ff
        /*7e14*/ 	.word	0x00000010
        /*7e18*/ 	.short	0x0100
        /*7e1a*/ 	.byte	0x0a
	.zero		1


	//   ....[5]....
        /*7e1c*/ 	.word	0x00000390
        /*7e20*/ 	.word	0x000000ff
        /*7e24*/ 	.word	0x00000068
        /*7e28*/ 	.short	0x0100
        /*7e2a*/ 	.byte	0x0a
	.zero		1


	//   ....[6]....
        /*7e2c*/ 	.word	0x000003a0
        /*7e30*/ 	.word	0x000000ff
        /*7e34*/ 	.word	0x00000018
        /*7e38*/ 	.short	0x0100
        /*7e3a*/ 	.byte	0x0a
	.zero		1


	//   ....[7]....
        /*7e3c*/ 	.word	0x000003b0
        /*7e40*/ 	.word	0x000000ff
        /*7e44*/ 	.word	0x00000070
        /*7e48*/ 	.short	0x0100
        /*7e4a*/ 	.byte	0x0a
	.zero		1


	//   ....[8]....
        /*7e4c*/ 	.word	0x000003c0
        /*7e50*/ 	.word	0x000000ff
        /*7e54*/ 	.word	0x00000020
        /*7e58*/ 	.short	0x0100
        /*7e5a*/ 	.byte	0x0a
	.zero		1


	//   ....[9]....
        /*7e5c*/ 	.word	0x000003d0
        /*7e60*/ 	.word	0x000000ff
        /*7e64*/ 	.word	0x00000078
        /*7e68*/ 	.short	0x0100
        /*7e6a*/ 	.byte	0x0a
	.zero		1


	//   ....[10]....
        /*7e6c*/ 	.word	0x000003e0
        /*7e70*/ 	.word	0x000000ff
        /*7e74*/ 	.word	0x00000028
        /*7e78*/ 	.short	0x0100
        /*7e7a*/ 	.byte	0x0a
	.zero		1


	//   ....[11]....
        /*7e7c*/ 	.word	0x000003f0
        /*7e80*/ 	.word	0x000000ff
        /*7e84*/ 	.word	0x00000080
        /*7e88*/ 	.short	0x0100
        /*7e8a*/ 	.byte	0x0a
	.zero		1


	//   ....[12]....
        /*7e8c*/ 	.word	0x00000400
        /*7e90*/ 	.word	0x000000ff
        /*7e94*/ 	.word	0x00000030
        /*7e98*/ 	.short	0x0100
        /*7e9a*/ 	.byte	0x0a
	.zero		1


	//   ....[13]....
        /*7e9c*/ 	.word	0x00000410
        /*7ea0*/ 	.word	0x000000ff
        /*7ea4*/ 	.word	0x00000088
        /*7ea8*/ 	.short	0x0100
        /*7eaa*/ 	.byte	0x0a
	.zero		1


	//   ....[14]....
        /*7eac*/ 	.word	0x00000420
        /*7eb0*/ 	.word	0x000000ff
        /*7eb4*/ 	.word	0x00000038
        /*7eb8*/ 	.short	0x0100
        /*7eba*/ 	.byte	0x0a
	.zero		1


	//   ....[15]....
        /*7ebc*/ 	.word	0x00000430
        /*7ec0*/ 	.word	0x000000ff
        /*7ec4*/ 	.word	0x00000090
        /*7ec8*/ 	.short	0x0100
        /*7eca*/ 	.byte	0x0a
	.zero		1


	//   ....[16]....
        /*7ecc*/ 	.word	0x00000440
        /*7ed0*/ 	.word	0x000000ff
        /*7ed4*/ 	.word	0x00000040
        /*7ed8*/ 	.short	0x0100
        /*7eda*/ 	.byte	0x0a
	.zero		1


	//   ....[17]....
        /*7edc*/ 	.word	0x00000450
        /*7ee0*/ 	.word	0x000000ff
        /*7ee4*/ 	.word	0x00000098
        /*7ee8*/ 	.short	0x0100
        /*7eea*/ 	.byte	0x0a
	.zero		1


	//   ....[18]....
        /*7eec*/ 	.word	0x00000460
        /*7ef0*/ 	.word	0x000000ff
        /*7ef4*/ 	.word	0x00000048
        /*7ef8*/ 	.short	0x0100
        /*7efa*/ 	.byte	0x0a
	.zero		1


	//   ....[19]....
        /*7efc*/ 	.word	0x00000470
        /*7f00*/ 	.word	0x000000ff
        /*7f04*/ 	.word	0x000000a0
        /*7f08*/ 	.short	0x0100
        /*7f0a*/ 	.byte	0x0a
	.zero		1


	//   ....[20]....
        /*7f0c*/ 	.word	0x00000480
        /*7f10*/ 	.word	0x000000ff
        /*7f14*/ 	.word	0x00000050
        /*7f18*/ 	.short	0x0100
        /*7f1a*/ 	.byte	0x0a
	.zero		1


	//   ....[21]....
        /*7f1c*/ 	.word	0x00000490
        /*7f20*/ 	.word	0x000000ff
        /*7f24*/ 	.word	0x000000a8
        /*7f28*/ 	.short	0x0100
        /*7f2a*/ 	.byte	0x0a
	.zero		1


	//   ....[22]....
        /*7f2c*/ 	.word	0x00000700
        /*7f30*/ 	.word	0x000000ff
        /*7f34*/ 	.word	0x000000c0
        /*7f38*/ 	.short	0x0100
        /*7f3a*/ 	.byte	0x08
	.zero		1


	//   ....[23]....
        /*7f3c*/ 	.word	0x00000710
        /*7f40*/ 	.word	0x000000ff
        /*7f44*/ 	.word	0x000000c8
        /*7f48*/ 	.short	0x0100
        /*7f4a*/ 	.byte	0x08
	.zero		1


	//   ....[24]....
        /*7f4c*/ 	.word	0x000036b0
        /*7f50*/ 	.word	0x000000ff
        /*7f54*/ 	.word	0x00000000
        /*7f58*/ 	.short	0x010a
        /*7f5a*/ 	.byte	0x0c
	.zero		1


	//   ....[25]....
        /*7f5c*/ 	.word	0x00003710
        /*7f60*/ 	.word	0x000000ff
        /*7f64*/ 	.word	0x00000000
        /*7f68*/ 	.short	0x010a
        /*7f6a*/ 	.byte	0x0c
	.zero		1


	//   ....[26]....
        /*7f6c*/ 	.word	0x00008e80
        /*7f70*/ 	.word	0x000000ff
        /*7f74*/ 	.word	0x00000000
        /*7f78*/ 	.short	0x010a
        /*7f7a*/ 	.byte	0x0d
	.zero		1


	//   ....[27]....
        /*7f7c*/ 	.word	0x00008ec0
        /*7f80*/ 	.word	0x000000ff
        /*7f84*/ 	.word	0x00000000
        /*7f88*/ 	.short	0x010a
        /*7f8a*/ 	.byte	0x0d
	.zero		1


	//   ....[28]....
        /*7f8c*/ 	.word	0x0000f0d0
        /*7f90*/ 	.word	0x000000ff
        /*7f94*/ 	.word	0x00000000
        /*7f98*/ 	.short	0x0101
        /*7f9a*/ 	.byte	0x0c
	.zero		1


	//   ....[29]....
        /*7f9c*/ 	.word	0x00013fa0
        /*7fa0*/ 	.word	0x000000ff
        /*7fa4*/ 	.word	0x00000000
        /*7fa8*/ 	.short	0x0101
        /*7faa*/ 	.byte	0x06
	.zero		1


	//   ....[30]....
        /*7fac*/ 	.word	0x00039c70
        /*7fb0*/ 	.word	0x00000010
        /*7fb4*/ 	.word	0x00000058
        /*7fb8*/ 	.short	0x010a
        /*7fba*/ 	.byte	0x3f
	.zero		1


	//   ....[31]....
        /*7fbc*/ 	.word	0x00039fc0
        /*7fc0*/ 	.word	0x00000002
        /*7fc4*/ 	.word	0x000000c8
        /*7fc8*/ 	.short	0x0101
        /*7fca*/ 	.byte	0x3f
	.zero		1


	//   ....[32]....
        /*7fcc*/ 	.word	0x0003a790
        /*7fd0*/ 	.word	0x00000003
        /*7fd4*/ 	.word	0x00000000
        /*7fd8*/ 	.short	0x010a
        /*7fda*/ 	.byte	0x3f
	.zero		1


	//   ....[33]....
        /*7fdc*/ 	.word	0x0003a820
        /*7fe0*/ 	.word	0x00000003
        /*7fe4*/ 	.word	0x00000000
        /*7fe8*/ 	.short	0x010a
        /*7fea*/ 	.byte	0x3f
	.zero		1


	//   ....[34]....
        /*7fec*/ 	.word	0x0003a8b0
        /*7ff0*/ 	.word	0x00000003
        /*7ff4*/ 	.word	0x00000000
        /*7ff8*/ 	.short	0x010a
        /*7ffa*/ 	.byte	0x3f
	.zero		1


	//   ....[35]....
        /*7ffc*/ 	.word	0x0003a940
        /*8000*/ 	.word	0x00000003
        /*8004*/ 	.word	0x00000000
        /*8008*/ 	.short	0x010a
        /*800a*/ 	.byte	0x3f
	.zero		1


	//   ....[36]....
        /*800c*/ 	.word	0x0003a9d0
        /*8010*/ 	.word	0x00000003
        /*8014*/ 	.word	0x00000000
        /*8018*/ 	.short	0x010a
        /*801a*/ 	.byte	0x3f
	.zero		1


	//   ....[37]....
        /*801c*/ 	.word	0x0003aa60
        /*8020*/ 	.word	0x00000003
        /*8024*/ 	.word	0x00000000
        /*8028*/ 	.short	0x010a
        /*802a*/ 	.byte	0x3f
	.zero		1


	//   ....[38]....
        /*802c*/ 	.word	0x0003aaf0
        /*8030*/ 	.word	0x00000003
        /*8034*/ 	.word	0x00000000
        /*8038*/ 	.short	0x010a
        /*803a*/ 	.byte	0x3f
	.zero		1


	//   ....[39]....
        /*803c*/ 	.word	0x0003ab80
        /*8040*/ 	.word	0x00000003
        /*8044*/ 	.word	0x00000000
        /*8048*/ 	.short	0x010a
        /*804a*/ 	.byte	0x3f
	.zero		1


	//   ....[40]....
        /*804c*/ 	.word	0x0003ac10
        /*8050*/ 	.word	0x00000003
        /*8054*/ 	.word	0x00000000
        /*8058*/ 	.short	0x010a
        /*805a*/ 	.byte	0x3f
	.zero		1


	//   ....[41]....
        /*805c*/ 	.word	0x0003aca0
        /*8060*/ 	.word	0x00000003
        /*8064*/ 	.word	0x00000000
        /*8068*/ 	.short	0x010a
        /*806a*/ 	.byte	0x3f
	.zero		1


	//   ....[42]....
        /*806c*/ 	.word	0x0003ad30
        /*8070*/ 	.word	0x00000003
        /*8074*/ 	.word	0x00000000
        /*8078*/ 	.short	0x010a
        /*807a*/ 	.byte	0x3f
	.zero		1


	//   ....[43]....
        /*807c*/ 	.word	0x0003ada0
        /*8080*/ 	.word	0x0000000d
        /*8084*/ 	.word	0x00000000
        /*8088*/ 	.short	0x010a
        /*808a*/ 	.byte	0x3f
	.zero		1


	//   ....[44]....
        /*808c*/ 	.word	0x0003ae10
        /*8090*/ 	.word	0x00000000
        /*8094*/ 	.word	0x00000000
        /*8098*/ 	.short	0x010a
        /*809a*/ 	.byte	0x3f
	.zero		1


	//   ....[45]....
        /*809c*/ 	.word	0x0003aef0
        /*80a0*/ 	.word	0x00000010
        /*80a4*/ 	.word	0x00000058
        /*80a8*/ 	.short	0x010a
        /*80aa*/ 	.byte	0x3f
	.zero		1


	//   ....[46]....
        /*80ac*/ 	.word	0x0003afd0
        /*80b0*/ 	.word	0x00000003
        /*80b4*/ 	.word	0x00000000
        /*80b8*/ 	.short	0x010a
        /*80ba*/ 	.byte	0x3f
	.zero		1


	//   ....[47]....
        /*80bc*/ 	.word	0x0003b020
        /*80c0*/ 	.word	0x00000003
        /*80c4*/ 	.word	0x00000000
        /*80c8*/ 	.short	0x010a
        /*80ca*/ 	.byte	0x3f
	.zero		1


	//   ....[48]....
        /*80cc*/ 	.word	0x0003b070
        /*80d0*/ 	.word	0x00000003
        /*80d4*/ 	.word	0x00000000
        /*80d8*/ 	.short	0x010a
        /*80da*/ 	.byte	0x3f
	.zero		1


	//   ....[49]....
        /*80dc*/ 	.word	0x0003b0c0
        /*80e0*/ 	.word	0x00000003
        /*80e4*/ 	.word	0x00000000
        /*80e8*/ 	.short	0x010a
        /*80ea*/ 	.byte	0x3f
	.zero		1


	//   ....[50]....
        /*80ec*/ 	.word	0x0003b110
        /*80f0*/ 	.word	0x00000003
        /*80f4*/ 	.word	0x00000000
        /*80f8*/ 	.short	0x010a
        /*80fa*/ 	.byte	0x3f
	.zero		1


	//   ....[51]....
        /*80fc*/ 	.word	0x0003b160
        /*8100*/ 	.word	0x00000003
        /*8104*/ 	.word	0x00000000
        /*8108*/ 	.short	0x010a
        /*810a*/ 	.byte	0x3f
	.zero		1


	//   ....[52]....
        /*810c*/ 	.word	0x0003b1b0
        /*8110*/ 	.word	0x00000003
        /*8114*/ 	.word	0x00000000
        /*8118*/ 	.short	0x010a
        /*811a*/ 	.byte	0x3f
	.zero		1


	//   ....[53]....
        /*811c*/ 	.word	0x0003b200
        /*8120*/ 	.word	0x00000003
        /*8124*/ 	.word	0x00000000
        /*8128*/ 	.short	0x010a
        /*812a*/ 	.byte	0x3f
	.zero		1


	//   ....[54]....
        /*812c*/ 	.word	0x0003b250
        /*8130*/ 	.word	0x00000003
        /*8134*/ 	.word	0x00000000
        /*8138*/ 	.short	0x010a
        /*813a*/ 	.byte	0x3f
	.zero		1


	//   ....[55]....
        /*813c*/ 	.word	0x0003b2a0
        /*8140*/ 	.word	0x00000003
        /*8144*/ 	.word	0x00000000
        /*8148*/ 	.short	0x010a
        /*814a*/ 	.byte	0x3f
	.zero		1


	//----- nvinfo : EIATTR_NUM_MBARRIERS
	.align		4
.L_30:
        /*814c*/ 	.byte	0x03, 0x38
        /*814e*/ 	.short	0x0018


	//----- nvinfo : EIATTR_EXIT_INSTR_OFFSETS
	.align		4
        /*8150*/ 	.byte	0x04, 0x1c
        /*8152*/ 	.short	(.L_32 - .L_31)


	//   ....[0]....
.L_31:
        /*8154*/ 	.word	0x00000770


	//   ....[1]....
        /*8158*/ 	.word	0x000010c0


	//   ....[2]....
        /*815c*/ 	.word	0x00039290


	//   ....[3]....
        /*8160*/ 	.word	0x00039900


	//   ....[4]....
        /*8164*/ 	.word	0x0003ad80


	//----- nvinfo : EIATTR_MAX_THREADS
	.align		4
.L_32:
        /*8168*/ 	.byte	0x04, 0x05
        /*816a*/ 	.short	(.L_34 - .L_33)
.L_33:
        /*816c*/ 	.word	0x00000180
        /*8170*/ 	.word	0x00000001
        /*8174*/ 	.word	0x00000001


	//----- nvinfo : EIATTR_CRS_STACK_SIZE
	.align		4
.L_34:
        /*8178*/ 	.byte	0x04, 0x1e
        /*817a*/ 	.short	(.L_36 - .L_35)
.L_35:
        /*817c*/ 	.word	0x00000000


	//----- nvinfo : EIATTR_CBANK_PARAM_SIZE
	.align		4
.L_36:
        /*8180*/ 	.byte	0x03, 0x19
        /*8182*/ 	.short	0x0470


	//----- nvinfo : EIATTR_PARAM_CBANK
	.align		4
        /*8184*/ 	.byte	0x04, 0x0a
        /*8186*/ 	.short	(.L_38 - .L_37)
	.align		4
.L_37:
        /*8188*/ 	.word	index@(.nv.constant0._ZN7cutlass13device_kernelINS_4gemm6kernel13GemmUniversalIN4cute5tupleIJiiiiEEENS1_10collective13CollectiveMmaINS1_37MainloopSm90TmaGmmaWarpSpecializedFP8ILi11ENS5_IJNS4_1CILi1EEESB_SB_EEENS1_35KernelTmaWarpSpecializedCooperativeEEENS5_IJNSA_ILi384EEENSA_ILi224EEENSA_ILi32EEEEEENS_12float_e4m3_tENS5_IJlSB_lEEESJ_SK_NS4_8TiledMMAINS4_8MMA_AtomIJNS4_4SM904GMMA30MMA_64x32x32_F32E4M3E4M3_SS_TNILNSO_7ScaleInE1ELSQ_1EEEEEENS4_6LayoutINS5_IJNSA_ILi2EEESB_SB_EEENS5_IJSB_NSA_ILi0EEESW_EEEEENS5_IJNS4_10UnderscoreESZ_SZ_EEEEENS4_13SM90_TMA_LOADENS4_14ComposedLayoutINS4_7SwizzleILi1ELi4ELi3EEENS4_18smem_ptr_flag_bitsILi8EEENST_INS5_IJNSA_ILi8EEESH_EEENS5_IJSH_SB_EEEEEEEvNS4_8identityES12_S1C_vS1D_EENS_8epilogue10collective6detail29Sm90TmaWarpSpecializedAdapterINS1G_15DefaultEpilogueISJ_SK_SK_NS1F_6thread17LinearCombinationISJ_Li1EffLNS1K_9ScaleType4KindE0ELNS_15FloatRoundStyleE2ESJ_EENS1_15EpilogueDefaultEEEEEvvEEEEvNT_6ParamsE)
        /*818c*/ 	.short	0x0210
        /*818e*/ 	.short	0x0470


	//----- nvinfo : EIATTR_SW_WAR
	.align		4
.L_38:
        /*8190*/ 	.byte	0x04, 0x36
        /*8192*/ 	.short	(.L_40 - .L_39)
.L_39:
        /*8194*/ 	.word	0x00000008
.L_40:


//--------------------- .nv.callgraph             --------------------------
	.section	.nv.callgraph,"",@"SHT_CUDA_CALLGRAPH"
	.align	4
	.sectionentsize	8
	.align		4
        /*0000*/ 	.word	0x00000000
	.align		4
        /*0004*/ 	.word	0xffffffff
	.align		4
        /*0008*/ 	.word	0x00000000
	.align		4
        /*000c*/ 	.word	0xfffffffe
	.align		4
        /*0010*/ 	.word	0x00000000
	.align		4
        /*0014*/ 	.word	0xfffffffd
	.align		4
        /*0018*/ 	.word	0x00000000
	.align		4
        /*001c*/ 	.word	0xfffffffc


//--------------------- .nv.constant4             --------------------------
	.section	.nv.constant4,"a",@progbits
	.align	8
	.align		8
.nv.constant4:
        /*0000*/ 	.dword	_ZN39_INTERNAL_276e411f_4_k_cu_61e4b2ee_87864cuda3std3__45__cpo5beginE
	.align		8
        /*0008*/ 	.dword	_ZN39_INTERNAL_276e411f_4_k_cu_61e4b2ee_87864cuda3std3__45__cpo3endE
	.align		8
        /*0010*/ 	.dword	_ZN39_INTERNAL_276e411f_4_k_cu_61e4b2ee_87864cuda3std3__45__cpo6cbeginE
	.align		8
        /*0018*/ 	.dword	_ZN39_INTERNAL_276e411f_4_k_cu_61e4b2ee_87864cuda3std3__45__cpo4cendE
	.align		8
        /*0020*/ 	.dword	_ZN39_INTERNAL_276e411f_4_k_cu_61e4b2ee_87864cuda3std3__441_GLOBAL__N__276e411f_4_k_cu_61e4b2ee_87866ignoreE
	.align		8
        /*0028*/ 	.dword	_ZN39_INTERNAL_276e411f_4_k_cu_61e4b2ee_87864cuda3std3__419piecewise_constructE
	.align		8
        /*0030*/ 	.dword	_ZN39_INTERNAL_276e411f_4_k_cu_61e4b2ee_87864cuda3std3__48in_placeE
	.align		8
        /*0038*/ 	.dword	_ZN39_INTERNAL_276e411f_4_k_cu_61e4b2ee_87864cuda3std6ranges3__45__cpo4swapE
	.align		8
        /*0040*/ 	.dword	_ZN39_INTERNAL_276e411f_4_k_cu_61e4b2ee_87864cuda3std6ranges3__45__cpo9iter_moveE
	.align		8
        /*0048*/ 	.dword	_ZN39_INTERNAL_276e411f_4_k_cu_61e4b2ee_87864cute7productE
	.align		8
        /*0050*/ 	.dword	_ZN39_INTERNAL_276e411f_4_k_cu_61e4b2ee_87864cute1_E


//--------------------- .text._ZN7cutlass13device_kernelINS_4gemm6kernel13GemmUniversalIN4cute5tupleIJiiiiEEENS1_10collective13CollectiveMmaINS1_37MainloopSm90TmaGmmaWarpSpecializedFP8ILi11ENS5_IJNS4_1CILi1EEESB_SB_EEENS1_35KernelTmaWarpSpecializedCooperativeEEENS5_IJNSA_ILi384EEENSA_ILi224EEENSA_ILi32EEEEEENS_12float_e4m3_tENS5_IJlSB_lEEESJ_SK_NS4_8TiledMMAINS4_8MMA_AtomIJNS4_4SM904GMMA30MMA_64x32x32_F32E4M3E4M3_SS_TNILNSO_7ScaleInE1ELSQ_1EEEEEENS4_6LayoutINS5_IJNSA_ILi2EEESB_SB_EEENS5_IJSB_NSA_ILi0EEESW_EEEEENS5_IJNS4_10UnderscoreESZ_SZ_EEEEENS4_13SM90_TMA_LOADENS4_14ComposedLayoutINS4_7SwizzleILi1ELi4ELi3EEENS4_18smem_ptr_flag_bitsILi8EEENST_INS5_IJNSA_ILi8EEESH_EEENS5_IJSH_SB_EEEEEEEvNS4_8identityES12_S1C_vS1D_EENS_8epilogue10collective6detail29Sm90TmaWarpSpecializedAdapterINS1G_15DefaultEpilogueISJ_SK_SK_NS1F_6thread17LinearCombinationISJ_Li1EffLNS1K_9ScaleType4KindE0ELNS_15FloatRoundStyleE2ESJ_EENS1_15EpilogueDefaultEEEEEvvEEEEvNT_6ParamsE --------------------------
	.section	.text._ZN7cutlass13device_kernelINS_4gemm6kernel13GemmUniversalIN4cute5tupleIJiiiiEEENS1_10collective13CollectiveMmaINS1_37MainloopSm90TmaGmmaWarpSpecializedFP8ILi11ENS5_IJNS4_1CILi1EEESB_SB_EEENS1_35KernelTmaWarpSpecializedCooperativeEEENS5_IJNSA_ILi384EEENSA_ILi224EEENSA_ILi32EEEEEENS_12float_e4m3_tENS5_IJlSB_lEEESJ_SK_NS4_8TiledMMAINS4_8MMA_AtomIJNS4_4SM904GMMA30MMA_64x32x32_F32E4M3E4M3_SS_TNILNSO_7ScaleInE1ELSQ_1EEEEEENS4_6LayoutINS5_IJNSA_ILi2EEESB_SB_EEENS5_IJSB_NSA_ILi0EEESW_EEEEENS5_IJNS4_10UnderscoreESZ_SZ_EEEEENS4_13SM90_TMA_LOADENS4_14ComposedLayoutINS4_7SwizzleILi1ELi4ELi3EEENS4_18smem_ptr_flag_bitsILi8EEENST_INS5_IJNSA_ILi8EEESH_EEENS5_IJSH_SB_EEEEEEEvNS4_8identityES12_S1C_vS1D_EENS_8epilogue10collective6detail29Sm90TmaWarpSpecializedAdapterINS1G_15DefaultEpilogueISJ_SK_SK_NS1F_6thread17LinearCombinationISJ_Li1EffLNS1K_9ScaleType4KindE0ELNS_15FloatRoundStyleE2ESJ_EENS1_15EpilogueDefaultEEEEEvvEEEEvNT_6ParamsE,"ax",@progbits
	.align	128
.text._ZN7cutlass13device_kernelINS_4gemm6kernel13GemmUniversalIN4cute5tupleIJiiiiEEENS1_10collective13CollectiveMmaINS1_37MainloopSm90TmaGmmaWarpSpecializedFP8ILi11ENS5_IJNS4_1CILi1EEESB_SB_EEENS1_35KernelTmaWarpSpecializedCooperativeEEENS5_IJNSA_ILi384EEENSA_ILi224EEENSA_ILi32EEEEEENS_12float_e4m3_tENS5_IJlSB_lEEESJ_SK_NS4_8TiledMMAINS4_8MMA_AtomIJNS4_4SM904GMMA30MMA_64x32x32_F32E4M3E4M3_SS_TNILNSO_7ScaleInE1ELSQ_1EEEEEENS4_6LayoutINS5_IJNSA_ILi2EEESB_SB_EEENS5_IJSB_NSA_ILi0EEESW_EEEEENS5_IJNS4_10UnderscoreESZ_SZ_EEEEENS4_13SM90_TMA_LOADENS4_14ComposedLayoutINS4_7SwizzleILi1ELi4ELi3EEENS4_18smem_ptr_flag_bitsILi8EEENST_INS5_IJNSA_ILi8EEESH_EEENS5_IJSH_SB_EEEEEEEvNS4_8identityES12_S1C_vS1D_EENS_8epilogue10collective6detail29Sm90TmaWarpSpecializedAdapterINS1G_15DefaultEpilogueISJ_SK_SK_NS1F_6thread17LinearCombinationISJ_Li1EffLNS1K_9ScaleType4KindE0ELNS_15FloatRoundStyleE2ESJ_EENS1_15EpilogueDefaultEEEEEvvEEEEvNT_6ParamsE:
        .type           _ZN7cutlass13device_kernelINS_4gemm6kernel13GemmUniversalIN4cute5tupleIJiiiiEEENS1_10collective13CollectiveMmaINS1_37MainloopSm90TmaGmmaWarpSpecializedFP8ILi11ENS5_IJNS4_1CILi1EEESB_SB_EEENS1_35KernelTmaWarpSpecializedCooperativeEEENS5_IJNSA_ILi384EEENSA_ILi224EEENSA_ILi32EEEEEENS_12float_e4m3_tENS5_IJlSB_lEEESJ_SK_NS4_8TiledMMAINS4_8MMA_AtomIJNS4_4SM904GMMA30MMA_64x32x32_F32E4M3E4M3_SS_TNILNSO_7ScaleInE1ELSQ_1EEEEEENS4_6LayoutINS5_IJNSA_ILi2EEESB_SB_EEENS5_IJSB_NSA_ILi0EEESW_EEEEENS5_IJNS4_10UnderscoreESZ_SZ_EEEEENS4_13SM90_TMA_LOADENS4_14ComposedLayoutINS4_7SwizzleILi1ELi4ELi3EEENS4_18smem_ptr_flag_bitsILi8EEENST_INS5_IJNSA_ILi8EEESH_EEENS5_IJSH_SB_EEEEEEEvNS4_8identityES12_S1C_vS1D_EENS_8epilogue10collective6detail29Sm90TmaWarpSpecializedAdapterINS1G_15DefaultEpilogueISJ_SK_SK_NS1F_6thread17LinearCombinationISJ_Li1EffLNS1K_9ScaleType4KindE0ELNS_15FloatRoundStyleE2ESJ_EENS1_15EpilogueDefaultEEEEEvvEEEEvNT_6ParamsE,@function
        .size           _ZN7cutlass13device_kernelINS_4gemm6kernel13GemmUniversalIN4cute5tupleIJiiiiEEENS1_10collective13CollectiveMmaINS1_37MainloopSm90TmaGmmaWarpSpecializedFP8ILi11ENS5_IJNS4_1CILi1EEESB_SB_EEENS1_35KernelTmaWarpSpecializedCooperativeEEENS5_IJNSA_ILi384EEENSA_ILi224EEENSA_ILi32EEEEEENS_12float_e4m3_tENS5_IJlSB_lEEESJ_SK_NS4_8TiledMMAINS4_8MMA_AtomIJNS4_4SM904GMMA30MMA_64x32x32_F32E4M3E4M3_SS_TNILNSO_7ScaleInE1ELSQ_1EEEEEENS4_6LayoutINS5_IJNSA_ILi2EEESB_SB_EEENS5_IJSB_NSA_ILi0EEESW_EEEEENS5_IJNS4_10UnderscoreESZ_SZ_EEEEENS4_13SM90_TMA_LOADENS4_14ComposedLayoutINS4_7SwizzleILi1ELi4ELi3EEENS4_18smem_ptr_flag_bitsILi8EEENST_INS5_IJNSA_ILi8EEESH_EEENS5_IJSH_SB_EEEEEEEvNS4_8identityES12_S1C_vS1D_EENS_8epilogue10collective6detail29Sm90TmaWarpSpecializedAdapterINS1G_15DefaultEpilogueISJ_SK_SK_NS1F_6thread17LinearCombinationISJ_Li1EffLNS1K_9ScaleType4KindE0ELNS_15FloatRoundStyleE2ESJ_EENS1_15EpilogueDefaultEEEEEvvEEEEvNT_6ParamsE,(.L_x_90 - _ZN7cutlass13device_kernelINS_4gemm6kernel13GemmUniversalIN4cute5tupleIJiiiiEEENS1_10collective13CollectiveMmaINS1_37MainloopSm90TmaGmmaWarpSpecializedFP8ILi11ENS5_IJNS4_1CILi1EEESB_SB_EEENS1_35KernelTmaWarpSpecializedCooperativeEEENS5_IJNSA_ILi384EEENSA_ILi224EEENSA_ILi32EEEEEENS_12float_e4m3_tENS5_IJlSB_lEEESJ_SK_NS4_8TiledMMAINS4_8MMA_AtomIJNS4_4SM904GMMA30MMA_64x32x32_F32E4M3E4M3_SS_TNILNSO_7ScaleInE1ELSQ_1EEEEEENS4_6LayoutINS5_IJNSA_ILi2EEESB_SB_EEENS5_IJSB_NSA_ILi0EEESW_EEEEENS5_IJNS4_10UnderscoreESZ_SZ_EEEEENS4_13SM90_TMA_LOADENS4_14ComposedLayoutINS4_7SwizzleILi1ELi4ELi3EEENS4_18smem_ptr_flag_bitsILi8EEENST_INS5_IJNSA_ILi8EEESH_EEENS5_IJSH_SB_EEEEEEEvNS4_8identityES12_S1C_vS1D_EENS_8epilogue10collective6detail29Sm90TmaWarpSpecializedAdapterINS1G_15DefaultEpilogueISJ_SK_SK_NS1F_6thread17LinearCombinationISJ_Li1EffLNS1K_9ScaleType4KindE0ELNS_15FloatRoundStyleE2ESJ_EENS1_15EpilogueDefaultEEEEEvvEEEEvNT_6ParamsE)
        .other          _ZN7cutlass13device_kernelINS_4gemm6kernel13GemmUniversalIN4cute5tupleIJiiiiEEENS1_10collective13CollectiveMmaINS1_37MainloopSm90TmaGmmaWarpSpecializedFP8ILi11ENS5_IJNS4_1CILi1EEESB_SB_EEENS1_35KernelTmaWarpSpecializedCooperativeEEENS5_IJNSA_ILi384EEENSA_ILi224EEENSA_ILi32EEEEEENS_12float_e4m3_tENS5_IJlSB_lEEESJ_SK_NS4_8TiledMMAINS4_8MMA_AtomIJNS4_4SM904GMMA30MMA_64x32x32_F32E4M3E4M3_SS_TNILNSO_7ScaleInE1ELSQ_1EEEEEENS4_6LayoutINS5_IJNSA_ILi2EEESB_SB_EEENS5_IJSB_NSA_ILi0EEESW_EEEEENS5_IJNS4_10UnderscoreESZ_SZ_EEEEENS4_13SM90_TMA_LOADENS4_14ComposedLayoutINS4_7SwizzleILi1ELi4ELi3EEENS4_18smem_ptr_flag_bitsILi8EEENST_INS5_IJNSA_ILi8EEESH_EEENS5_IJSH_SB_EEEEEEEvNS4_8identityES12_S1C_vS1D_EENS_8epilogue10collective6detail29Sm90TmaWarpSpecializedAdapterINS1G_15DefaultEpilogueISJ_SK_SK_NS1F_6thread17LinearCombinationISJ_Li1EffLNS1K_9ScaleType4KindE0ELNS_15FloatRoundStyleE2ESJ_EENS1_15EpilogueDefaultEEEEEvvEEEEvNT_6ParamsE,@"STO_CUDA_ENTRY STV_DEFAULT"
_ZN7cutlass13device_kernelINS_4gemm6kernel13GemmUniversalIN4cute5tupleIJiiiiEEENS1_10collective13CollectiveMmaINS1_37MainloopSm90TmaGmmaWarpSpecializedFP8ILi11ENS5_IJNS4_1CILi1EEESB_SB_EEENS1_35KernelTmaWarpSpecializedCooperativeEEENS5_IJNSA_ILi384EEENSA_ILi224EEENSA_ILi32EEEEEENS_12float_e4m3_tENS5_IJlSB_lEEESJ_SK_NS4_8TiledMMAINS4_8MMA_AtomIJNS4_4SM904GMMA30MMA_64x32x32_F32E4M3E4M3_SS_TNILNSO_7ScaleInE1ELSQ_1EEEEEENS4_6LayoutINS5_IJNSA_ILi2EEESB_SB_EEENS5_IJSB_NSA_ILi0EEESW_EEEEENS5_IJNS4_10UnderscoreESZ_SZ_EEEEENS4_13SM90_TMA_LOADENS4_14ComposedLayoutINS4_7SwizzleILi1ELi4ELi3EEENS4_18smem_ptr_flag_bitsILi8EEENST_INS5_IJNSA_ILi8EEESH_EEENS5_IJSH_SB_EEEEEEEvNS4_8identityES12_S1C_vS1D_EENS_8epilogue10collective6detail29Sm90TmaWarpSpecializedAdapterINS1G_15DefaultEpilogueISJ_SK_SK_NS1F_6thread17LinearCombinationISJ_Li1EffLNS1K_9ScaleType4KindE0ELNS_15FloatRoundStyleE2ESJ_EENS1_15EpilogueDefaultEEEEEvvEEEEvNT_6ParamsE:
[----:B------:R-:W0:Y:S02]  /*0000*/  LDC R1, c[0x0][0x28] ;  /* 0x00000a00ff017b82 */ /* 0x000e240000000800 */
[----:B0-----:R-:W-:Y:S01]  /*0010*/  VIADD R1, R1, 0xfffff7a8 ;  /* 0xfffff7a801017836 */ /* 0x001fe20000000000 */
[----:B------:R-:W0:Y:S01]  /*0020*/  S2R R2, SR_TID.X ;  /* 0x0000000000027919 */ /* 0x000e220000002100 */
[----:B------:R-:W-:Y:S01]  /*0030*/  ELECT P0, URZ, PT ;  /* 0x00000000003f782f */ /* 0x000fe20003800000 */
[----:B------:R-:W-:Y:S01]  /*0040*/  BSSY B0, `(.L_x_0) ;  /* 0x0000015000007945 */ /* 0x000fe20003800000 */
[--C-:B0-----:R-:W-:Y:S02]  /*0050*/  SHF.R.U32.HI R0, RZ, 0x5, R2.reuse ;  /* 0x00000005ff007819 */ /* 0x101fe40000011602 */
[----:B------:R-:W-:-:S03]  /*0060*/  SHF.R.U32.HI R2, RZ, 0x7, R2 ;  /* 0x00000007ff027819 */ /* 0x000fc60000011602 */
[----:B------:R-:W0:Y:S04]  /*0070*/  SHFL.IDX PT, R3, R0, RZ, 0x1f ;  /* 0x00001fff00037589 */ /* 0x000e2800000e0000 */
[----:B------:R-:W1:Y:S01]  /*0080*/  SHFL.IDX PT, R2, R2, RZ, 0x1f ;  /* 0x00001fff02027589 */ /* 0x000e6200000e0000 */
[----:B0-----:R-:W-:Y:S02]  /*0090*/  R2UR UR4, R3 ;  /* 0x00000000030472ca */ /* 0x001fe400000e0000 */
[----:B-1----:R-:W-:-:S11]  /*00a0*/  R2UR UR8, R2 ;  /* 0x00000000020872ca */ /* 0x002fd600000e0000 */
[----:B------:R-:W-:Y:S02]  /*00b0*/  USHF.R.S32.HI UR5, URZ, 0x1f, UR4 ;  /* 0x0000001f3f057899 */ /* 0x000fe40008011404 */
[----:B------:R-:W-:Y:S02]  /*00c0*/  ISETP.NE.OR P0, PT, RZ, UR4, !P0 ;  /* 0x00000004ff007c0c */ /* 0x000fe4000c705670 */
[----:B------:R-:W-:-:S04]  /*00d0*/  ULEA.HI UR5, UR5, UR4, URZ, 0x2 ;  /* 0x0000000405057291 */ /* 0x000fc8000f8f103f */
[----:B------:R-:W-:-:S04]  /*00e0*/  ULOP3.LUT UR5, UR5, 0xfffffffc, URZ, 0xc0, !UPT ;  /* 0xfffffffc05057892 */ /* 0x000fc8000f8ec03f */
[----:B------:R-:W-:-:S03]  /*00f0*/  UIADD3 UR6, UR4, -UR5, URZ ;  /* 0x8000000504067290 */ /* 0x000fc6000fffe03f */
[----:B------:R-:W-:Y:S09]  /*0100*/  @P0 BRA `(.L_x_1) ;  /* 0x0000000000200947 */ /* 0x000ff20003800000 */
[----:B------:R-:W-:Y:S02]  /*0110*/  ULDC.64 UR4, c[0x0][0x198] ;  /* 0x0000660000047ab9 */ /* 0x000fe40000000a00 */
[----:B------:R-:W-:Y:S02]  /*0120*/  UIADD3 UR10, UP0, UR4, 0xf0, URZ ;  /* 0x000000f0040a7890 */ /* 0x000fe4000ff1e03f */
[----:B------:R-:W-:Y:S02]  /*0130*/  UIADD3 UR4, UP1, UR4, 0x1f0, URZ ;  /* 0x000001f004047890 */ /* 0x000fe4000ff3e03f */
[----:B------:R-:W-:Y:S02]  /*0140*/  UIADD3.X UR11, URZ, UR5, URZ, UP0, !UPT ;  /* 0x000000053f0b7290 */ /* 0x000fe400087fe43f */
[----:B------:R-:W-:-:S07]  /*0150*/  UIADD3.X UR5, URZ, UR5, URZ, UP1, !UPT ;  /* 0x000000053f057290 */ /* 0x000fce0008ffe43f */
[----:B------:R0:W-:Y:S02]  /*0160*/  UTMACCTL.PF [UR10] ;  /* 0x000000000a0079b9 */ /* 0x0001e40008040000 */
[----:B------:R0:W-:Y:S02]  /*0170*/  UTMACCTL.PF [UR4] ;  /* 0x00000000040079b9 */ /* 0x0001e40008040000 */
[----:B0-----:R-:W-:Y:S01]  /*0180*/  NOP ;  /* 0x0000000000007918 */ /* 0x001fe20000000000 */
.L_x_1:
[----:B------:R-:W-:Y:S05]  /*0190*/  BSYNC B0 ;  /* 0x0000000000007941 */ /* 0x000fea0003800000 */
.L_x_0:
[----:B------:R-:W0:Y:S01]  /*01a0*/  SHFL.IDX PT, R2, R0, RZ, 0x1f ;  /* 0x00001fff00027589 */ /* 0x000e2200000e0000 */
[----:B------:R-:W-:Y:S01]  /*01b0*/  UISETP.NE.AND UP0, UPT, UR6, 0x3, UPT ;  /* 0x000000030600788c */ /* 0x000fe2000bf05270 */
[----:B------:R-:W-:Y:S01]  /*01c0*/  ISETP.NE.AND P1, PT, RZ, UR8, PT ;  /* 0x00000008ff007c0c */ /* 0x000fe2000bf25270 */
[----:B------:R-:W-:Y:S02]  /*01d0*/  UIADD3 UR11, UR8, -0x1, URZ ;  /* 0xffffffff080b7890 */ /* 0x000fe4000fffe03f */
[----:B------:R-:W-:Y:S02]  /*01e0*/  UISETP.EQ.OR UP0, UPT, UR6, URZ, !UP0 ;  /* 0x0000003f0600728c */ /* 0x000fe4000c702670 */
[----:B------:R-:W-:Y:S02]  /*01f0*/  UISETP.GE.U32.AND UP1, UPT, UR11, 0x2, UPT ;  /* 0x000000020b00788c */ /* 0x000fe4000bf26070 */
[----:B------:R-:W-:-:S04]  /*0200*/  UISETP.EQ.AND UP0, UPT, UR8, URZ, UP0 ;  /* 0x0000003f0800728c */ /* 0x000fc80008702270 */
[----:B------:R-:W-:-:S04]  /*0210*/  USEL UR7, URZ, 0x1, !UP0 ;  /* 0x000000013f077887 */ /* 0x000fc8000c000000 */
[----:B------:R-:W-:Y:S01]  /*0220*/  USEL UR7, UR7, 0x2, UP1 ;  /* 0x0000000207077887 */ /* 0x000fe20008800000 */
[----:B0-----:R-:W-:-:S13]  /*0230*/  ISETP.NE.AND P0, PT, R2, RZ, PT ;  /* 0x000000ff0200720c */ /* 0x001fda0003f05270 */
[----:B------:R-:W-:Y:S05]  /*0240*/  @P0 BRA `(.L_x_2) ;  /* 0x00000000009c0947 */ /* 0x000fea0003800000 */
[----:B------:R-:W-:Y:S01]  /*0250*/  ELECT P0, URZ, PT ;  /* 0x00000000003f782f */ /* 0x000fe20003800000 */
[----:B------:R-:W-:-:S12]  /*0260*/  BSSY B0, `(.L_x_2) ;  /* 0x0000025000007945 */ /* 0x000fd80003800000 */
[----:B------:R-:W-:Y:S05]  /*0270*/  @!P0 BRA `(.L_x_3) ;  /* 0x00000000008c8947 */ /* 0x000fea0003800000 */
[----:B------:R-:W0:Y:S01]  /*0280*/  S2UR UR10, SR_CgaCtaId ;  /* 0x00000000000a79c3 */ /* 0x000e220000008800 */
[----:B------:R-:W-:Y:S01]  /*0290*/  UMOV UR4, 0x400 ;  /* 0x0000040000047882 */ /* 0x000fe20000000000 */
[----:B------:R-:W-:Y:S01]  /*02a0*/  UMOV UR5, 0x1 ;  /* 0x0000000100057882 */ /* 0x000fe20000000000 */
[----:B------:R-:W-:Y:S02]  /*02b0*/  UMOV UR8, 0x100 ;  /* 0x0000010000087882 */ /* 0x000fe40000000000 */
[----:B------:R-:W-:-:S04]  /*02c0*/  UIADD3 UR8, -UR8, 0x100000, URZ ;  /* 0x0010000008087890 */ /* 0x000fc8000fffe13f */
[----:B------:R-:W-:Y:S02]  /*02d0*/  USHF.L.U32 UR9, UR8, 0xb, URZ ;  /* 0x0000000b08097899 */ /* 0x000fe4000800063f */
[----:B------:R-:W-:Y:S02]  /*02e0*/  USHF.L.U32 UR8, UR8, 0x1, URZ ;  /* 0x0000000108087899 */ /* 0x000fe4000800063f */
[----:B0-----:R-:W-:Y:S02]  /*02f0*/  ULEA UR10, UR10, UR4, 0x18 ;  /* 0x000000040a0a7291 */ /* 0x001fe4000f8ec03f */
[----:B------:R-:W-:-:S04]  /*0300*/  UIADD3 UR4, -UR5, 0x100000, URZ ;  /* 0x0010000005047890 */ /* 0x000fc8000fffe13f */
[----:B------:R-:W-:Y:S02]  /*0310*/  USHF.L.U32 UR5, UR4, 0xb, URZ ;  /* 0x0000000b04057899 */ /* 0x000fe4000800063f */
[----:B------:R-:W-:Y:S01]  /*0320*/  USHF.L.U32 UR4, UR4, 0x1, URZ ;  /* 0x0000000104047899 */ /* 0x000fe2000800063f */
[----:B------:R-:W0:Y:S11]  /*0330*/  FENCE.VIEW.ASYNC.S ;  /* 0x00000000000073c6 */ /* 0x000e360000000000 */
[----:B0-----:R0:W1:Y:S01]  /*0340*/  SYNCS.EXCH.64 URZ, [UR10], UR4 ;  /* 0x000000040a3f75b2 */ /* 0x0010620008000100 */
[----:B------:R0:W2:Y:S01]  /*0350*/  SYNCS.EXCH.64 URZ, [UR10+0x58], UR8 ;  /* 0x000058080a3f75b2 */ /* 0x0000a20008000100 */
[----:B------:R0:W3:Y:S01]  /*0360*/  SYNCS.EXCH.64 URZ, [UR10+0x8], UR4 ;  /* 0x000008040a3f75b2 */ /* 0x0000e20008000100 */
[----:B------:R0:W4:Y:S01]  /*0370*/  SYNCS.EXCH.64 URZ, [UR10+0x60], UR8 ;  /* 0x000060080a3f75b2 */ /* 0x0001220008000100 */
[----:B------:R0:W0:Y:S01]  /*0380*/  SYNCS.EXCH.64 URZ, [UR10+0x10], UR4 ;  /* 0x000010040a3f75b2 */ /* 0x0000220008000100 */
        /* <DEDUP_REMOVED lines=17> */
[----:B------:R-:W-:Y:S01]  /*04a0*/  NOP ;  /* 0x0000000000007918 */ /* 0x000fe20000000000 */
.L_x_3:
[----:B0-----:R-:W-:Y:S05]  /*04b0*/  BSYNC B0 ;  /* 0x0000000000007941 */ /* 0x001fea0003800000 */
.L_x_2:
[----:B------:R-:W0:Y:S01]  /*04c0*/  SHFL.IDX PT, R0, R0, RZ, 0x1f ;  /* 0x00001fff00007589 */ /* 0x000e2200000e0000 */
[----:B------:R-:W5:Y:S01]  /*04d0*/  LDC R2, c[0x0][0x65c] ;  /* 0x00019700ff027b82 */ /* 0x000f620000000800 */
[----:B------:R-:W-:Y:S01]  /*04e0*/  ELECT P0, URZ, PT ;  /* 0x00000000003f782f */ /* 0x000fe20003800000 */
[----:B------:R-:W-:Y:S01]  /*04f0*/  IMAD.MOV.U32 R3, RZ, RZ, RZ ;  /* 0x000000ffff037224 */ /* 0x000fe200078e00ff */
[----:B------:R-:W-:Y:S01]  /*0500*/  UMOV UR4, 0x20 ;  /* 0x0000002000047882 */ /* 0x000fe20000000000 */
[----:B------:R-:W-:Y:S01]  /*0510*/  NOP ;  /* 0x0000000000007918 */ /* 0x000fe20000000000 */
[----:B------:R-:W-:Y:S01]  /*0520*/  NOP ;  /* 0x0000000000007918 */ /* 0x000fe20000000000 */
[----:B------:R-:W-:Y:S02]  /*0530*/  LOP3.LUT R10, R10, 0xfeffffff, RZ, 0xc0, !PT ;  /* 0xfeffffff0a0a7812 */ /* 0x000fe400078ec0ff */
[----:B0-----:R-:W-:Y:S02]  /*0540*/  ISETP.NE.OR P0, PT, R0, RZ, !P0 ;  /* 0x000000ff0000720c */ /* 0x001fe40004705670 */
[----:B-----5:R-:W-:Y:S01]  /*0550*/  ISETP.NE.AND P2, PT, R2, 0x1, PT ;  /* 0x000000010200780c */ /* 0x020fe20003f45270 */
[----:B------:R-:W0:Y:S01]  /*0560*/  S2R R0, SR_CTAID.Y ;  /* 0x0000000000007919 */ /* 0x000e220000002600 */
[----:B------:R-:W5:Y:S09]  /*0570*/  S2R R2, SR_CTAID.X ;  /* 0x0000000000027919 */ /* 0x000f720000002500 */
[----:B------:R-:W-:Y:S01]  /*0580*/  VOTEU.ALL UP0, P0 ;  /* 0x00000000003f7886 */ /* 0x000fe20000000000 */
[----:B------:R-:W-:Y:S01]  /*0590*/  VOTEU.ALL UP1, P0 ;  /* 0x00000000003f7886 */ /* 0x000fe20000020000 */
[----:B------:R-:W5:Y:S01]  /*05a0*/  @P2 LDC R7, c[0x0][0x10] ;  /* 0x00000400ff072b82 */ /* 0x000f620000000800 */
[----:B------:R-:W-:Y:S01]  /*05b0*/  @P2 IMAD.MOV.U32 R5, RZ, RZ, RZ ;  /* 0x000000ffff052224 */ /* 0x000fe200078e00ff */
[----:B------:R-:W-:Y:S01]  /*05c0*/  @P2 LOP3.LUT R10, R10, 0x1000000, RZ, 0xfc, !PT ;  /* 0x010000000a0a2812 */ /* 0x000fe200078efcff */
[----:B------:R-:W-:Y:S01]  /*05d0*/  @P2 IMAD.MOV.U32 R11, RZ, RZ, RZ ;  /* 0x000000ffff0b2224 */ /* 0x000fe200078e00ff */
[----:B------:R-:W-:Y:S01]  /*05e0*/  @!UP0 UMOV UR8, 0x400 ;  /* 0x0000040000088882 */ /* 0x000fe20000000000 */
[----:B------:R-:W-:-:S04]  /*05f0*/  @!UP0 UIADD3 UR4, -UR4, 0x100000, URZ ;  /* 0x0010000004048890 */ /* 0x000fc8000fffe13f */
[----:B------:R-:W-:Y:S02]  /*0600*/  @!UP0 USHF.L.U32 UR5, UR4, 0xb, URZ ;  /* 0x0000000b04058899 */ /* 0x000fe4000800063f */
[----:B------:R-:W-:Y:S01]  /*0610*/  @!UP0 USHF.L.U32 UR4, UR4, 0x1, URZ ;  /* 0x0000000104048899 */ /* 0x000fe2000800063f */
[----:B------:R-:W1:Y:S08]  /*0620*/  @!P2 LDC R9, c[0x0][0xc] ;  /* 0x00000300ff09ab82 */ /* 0x000e700000000800 */
[----:B------:R-:W2:Y:S01]  /*0630*/  @!UP0 S2UR UR9, SR_CgaCtaId ;  /* 0x00000000000989c3 */ /* 0x000ea20000008800 */
[----:B0-----:R-:W-:-:S04]  /*0640*/  @P2 IMAD.MOV.U32 R4, RZ, RZ, R0 ;  /* 0x000000ffff042224 */ /* 0x001fc800078e0000 */
[----:B-----5:R-:W-:-:S04]  /*0650*/  @P2 IMAD.WIDE.U32 R6, R2, R7, R4 ;  /* 0x0000000702062225 */ /* 0x020fc800078e0004 */
[----:B------:R-:W-:Y:S02]  /*0660*/  @P2 IMAD.MOV.U32 R15, RZ, RZ, R6 ;  /* 0x000000ffff0f2224 */ /* 0x000fe400078e0006 */
[----:B------:R-:W-:Y:S02]  /*0670*/  @P2 IMAD.IADD R18, R7, 0x1, R11 ;  /* 0x0000000107122824 */ /* 0x000fe400078e020b */
[----:B-1----:R-:W-:-:S04]  /*0680*/  @!P2 IMAD.WIDE.U32 R4, R9, R0, R2 ;  /* 0x000000000904a225 */ /* 0x002fc800078e0002 */
[----:B------:R-:W-:Y:S02]  /*0690*/  @!P2 IMAD.MOV.U32 R15, RZ, RZ, R4 ;  /* 0x000000ffff0fa224 */ /* 0x000fe400078e0004 */
[----:B------:R-:W-:Y:S01]  /*06a0*/  @!P2 IMAD.MOV.U32 R18, RZ, RZ, R5 ;  /* 0x000000ffff12a224 */ /* 0x000fe200078e0005 */
[----:B--2---:R-:W-:Y:S02]  /*06b0*/  @!UP0 ULEA UR8, UR9, UR8, 0x18 ;  /* 0x0000000809088291 */ /* 0x004fe4000f8ec03f */
[----:B------:R0:W-:Y:S01]  /*06c0*/  STL [R1+0x710], R15 ;  /* 0x0007100f01007387 */ /* 0x0001e20000100800 */
[----:B------:R-:W-:-:S03]  /*06d0*/  VOTEU.ALL UP0, P0 ;  /* 0x00000000003f7886 */ /* 0x000fc60000000000 */
[----:B------:R0:W-:Y:S04]  /*06e0*/  STL [R1+0x70c], R18 ;  /* 0x00070c1201007387 */ /* 0x0001e80000100800 */
[----:B------:R-:W1:Y:S02]  /*06f0*/  FENCE.VIEW.ASYNC.S ;  /* 0x00000000000073c6 */ /* 0x000e640000000000 */
[----:B-1----:R0:W3:Y:S01]  /*0700*/  @!UP0 SYNCS.EXCH.64 URZ, [UR8+0xc0], UR4 ;  /* 0x0000c004083f85b2 */ /* 0x0020e20008000100 */
[----:B------:R0:W3:Y:S01]  /*0710*/  @!UP1 SYNCS.EXCH.64 URZ, [UR8+0xc8], UR4 ;  /* 0x0000c804083f95b2 */ /* 0x0000e20008000100 */
[----:B------:R-:W-:Y:S01]  /*0720*/  NOP ;  /* 0x0000000000007918 */ /* 0x000fe20000000000 */
[----:B---34-:R-:W-:Y:S06]  /*0730*/  BAR.SYNC.DEFER_BLOCKING 0x0 ;  /* 0x0000000000007b1d */ /* 0x018fec0000010000 */
[----:B0-----:R-:W-:Y:S05]  /*0740*/  @!P1 BRA `(.L_x_4) ;  /* 0x0000038800d49947 */ /* 0x001fea0003800000 */
[----:B------:R-:W-:-:S06]  /*0750*/  UISETP.GT.U32.AND UP0, UPT, UR11, 0x1, UPT ;  /* 0x000000010b00788c */ /* 0x000fcc000bf04070 */
[----:B------:R-:W-:-:S13]  /*0760*/  PLOP3.LUT P0, PT, PT, PT, UP0, 0x80, 0x0 ;  /* 0x000000000000781c */ /* 0x000fda0003f0f008 */
[----:B------:R-:W-:Y:S05]  /*0770*/  @P0 EXIT ;  /* 0x000000000000094d */ /* 0x000fea0003800000 */
[----:B------:R-:W-:Y:S01]  /*0780*/  IMAD.MOV.U32 R6, RZ, RZ, -0x1 ;  /* 0xffffffffff067424 */ /* 0x000fe200078e00ff */
[----:B------:R-:W-:Y:S01]  /*0790*/  ULDC.64 UR4, c[0x0][0x650] ;  /* 0x0001940000047ab9 */ /* 0x000fe20000000a00 */
[----:B------:R-:W-:Y:S01]  /*07a0*/  IMAD.MOV.U32 R5, RZ, RZ, -0x1 ;  /* 0xffffffffff057424 */ /* 0x000fe200078e00ff */
[----:B------:R-:W-:Y:S01]  /*07b0*/  ISETP.GE.U32.AND P0, PT, R15, UR4, PT ;  /* 0x000000040f007c0c */ /* 0x000fe2000bf06070 */
[----:B------:R-:W-:Y:S01]  /*07c0*/  UMOV UR42, 0xffffffff ;  /* 0xffffffff002a7882 */ /* 0x000fe20000000000 */
[----:B------:R0:W-:Y:S01]  /*07d0*/  STL [R1+0x704], R6 ;  /* 0x0007040601007387 */ /* 0x0001e20000100800 */
[----:B------:R-:W-:Y:S02]  /*07e0*/  PRMT R4, RZ, 0x7610, R4 ;  /* 0x00007610ff047816 */ /* 0x000fe40000000004 */
[----:B------:R-:W-:Y:S01]  /*07f0*/  ISETP.GE.U32.AND.EX P0, PT, R18, UR5, PT, P0 ;  /* 0x0000000512007c0c */ /* 0x000fe2000bf06100 */
[----:B------:R0:W-:-:S12]  /*0800*/  STL [R1+0x708], R5 ;  /* 0x0007080501007387 */ /* 0x0001d80000100800 */
[----:B0-----:R-:W-:Y:S05]  /*0810*/  @P0 BRA `(.L_x_5) ;  /* 0x0000000400680947 */ /* 0x001fea0003800000 */
[----:B------:R-:W0:Y:S01]  /*0820*/  LDC.64 R12, c[0x0][0x628] ;  /* 0x00018a00ff0c7b82 */ /* 0x000e220000000a00 */
[----:B------:R-:W-:Y:S02]  /*0830*/  IMAD.MOV.U32 R4, RZ, RZ, R15 ;  /* 0x000000ffff047224 */ /* 0x000fe400078e000f */
[----:B------:R-:W-:-:S05]  /*0840*/  IMAD.MOV.U32 R5, RZ, RZ, R18 ;  /* 0x000000ffff057224 */ /* 0x000fca00078e0012 */
[----:B------:R-:W1:Y:S08]  /*0850*/  LDC R14, c[0x0][0x630] ;  /* 0x00018c00ff0e7b82 */ /* 0x000e700000000800 */
[----:B------:R-:W2:Y:S01]  /*0860*/  LDC.64 R16, c[0x0][0x620] ;  /* 0x00018800ff107b82 */ /* 0x000ea20000000a00 */
[----:B0-----:R-:W-:-:S04]  /*0870*/  ISETP.NE.U32.AND P0, PT, R12, RZ, PT ;  /* 0x000000ff0c00720c */ /* 0x001fc80003f05070 */
[----:B------:R-:W-:-:S13]  /*0880*/  ISETP.NE.AND.EX P0, PT, R13, RZ, PT, P0 ;  /* 0x000000ff0d00720c */ /* 0x000fda0003f05300 */
[----:B-12---:R-:W-:Y:S05]  /*0890*/  @!P0 BRA `(.L_x_6) ;  /* 0x0000000000288947 */ /* 0x006fea0003800000 */
[----:B------:R-:W0:Y:S02]  /*08a0*/  LDC R9, c[0x0][0x634] ;  /* 0x00018d00ff097b82 */ /* 0x000e240000000800 */
[----:B0-----:R-:W-:-:S05]  /*08b0*/  IADD3 R9, P0, R15, R9, RZ ;  /* 0x000000090f097210 */ /* 0x001fca0007f1e0ff */
[----:B------:R-:W-:-:S04]  /*08c0*/  IMAD.X R11, RZ, RZ, R18, P0 ;  /* 0x000000ffff0b7224 */ /* 0x000fc800000e0612 */
[----:B------:R-:W-:-:S04]  /*08d0*/  IMAD.WIDE.U32 R4, R11, R12, RZ ;  /* 0x0000000c0b047225 */ /* 0x000fc800078e00ff */
[----:B------:R-:W-:-:S04]  /*08e0*/  IMAD.WIDE.U32 R6, P0, R9, R13, R4 ;  /* 0x0000000d09067225 */ /* 0x000fc80007800004 */
[----:B------:R-:W-:-:S04]  /*08f0*/  IMAD.WIDE.U32 R4, R9, R12, RZ ;  /* 0x0000000c09047225 */ /* 0x000fc800078e00ff */
[----:B------:R-:W-:Y:S01]  /*0900*/  IMAD.X R9, RZ, RZ, RZ, P0 ;  /* 0x000000ffff097224 */ /* 0x000fe200000e06ff */
[----:B------:R-:W-:Y:S01]  /*0910*/  IADD3 RZ, P0, R5, R6, RZ ;  /* 0x0000000605ff7210 */ /* 0x000fe20007f1e0ff */
[----:B------:R-:W-:-:S04]  /*0920*/  IMAD.MOV.U32 R8, RZ, RZ, R7 ;  /* 0x000000ffff087224 */ /* 0x000fc800078e0007 */
[----:B------:R-:W-:-:S08]  /*0930*/  IMAD.WIDE.U32.X R4, R11, R13, R8, P0 ;  /* 0x0000000d0b047225 */ /* 0x000fd000000e0408 */
.L_x_6:
[-CC-:B------:R-:W-:Y:S01]  /*0940*/  SHF.R.U64 R23, R4, R14.reuse, R5.reuse ;  /* 0x0000000e04177219 */ /* 0x180fe20000001205 */
[----:B------:R-:W0:Y:S01]  /*0950*/  LDC R8, c[0x0][0x618] ;  /* 0x00018600ff087b82 */ /* 0x000e220000000800 */
[----:B------:R-:W-:Y:S01]  /*0960*/  SHF.R.U32.HI R4, RZ, R14, R5 ;  /* 0x0000000eff047219 */ /* 0x000fe20000011605 */
[----:B------:R-:W-:Y:S01]  /*0970*/  IMAD.MOV.U32 R5, RZ, RZ, R18 ;  /* 0x000000ffff057224 */ /* 0x000fe200078e0012 */
[----:B------:R-:W-:Y:S01]  /*0980*/  IADD3 R9, P0, RZ, -R23, RZ ;  /* 0x80000017ff097210 */ /* 0x000fe20007f1e0ff */
[----:B------:R-:W-:Y:S01]  /*0990*/  ULDC UR4, c[0x0][0x150] ;  /* 0x0000540000047ab9 */ /* 0x000fe20000000800 */
[----:B------:R-:W-:-:S03]  /*09a0*/  I2FP.F32.U32 R3, R2 ;  /* 0x0000000200037245 */ /* 0x000fc60000201000 */
[----:B------:R-:W1:Y:S01]  /*09b0*/  LDC.64 R20, c[0x0][0x640] ;  /* 0x00019000ff147b82 */ /* 0x000e620000000a00 */
[----:B------:R-:W-:Y:S02]  /*09c0*/  IMAD.X R11, RZ, RZ, ~R4, P0 ;  /* 0x000000ffff0b7224 */ /* 0x000fe400000e0e04 */
[----:B------:R-:W-:Y:S01]  /*09d0*/  FMUL R3, R3, UR4 ;  /* 0x0000000403037c20 */ /* 0x000fe20008400000 */
[----:B------:R-:W-:Y:S01]  /*09e0*/  IMAD.MOV.U32 R4, RZ, RZ, R15 ;  /* 0x000000ffff047224 */ /* 0x000fe200078e000f */
[----:B------:R-:W-:Y:S01]  /*09f0*/  ULDC UR4, c[0x0][0x154] ;  /* 0x0000550000047ab9 */ /* 0x000fe20000000800 */
[-C--:B------:R-:W-:Y:S02]  /*0a00*/  IMAD R6, R11, R16.reuse, RZ ;  /* 0x000000100b067224 */ /* 0x080fe400078e02ff */
[C---:B------:R-:W-:Y:S01]  /*0a10*/  IMAD.WIDE.U32 R4, R9.reuse, R16, R4 ;  /* 0x0000001009047225 */ /* 0x040fe200078e0004 */
[----:B------:R-:W2:Y:S01]  /*0a20*/  LDC R11, c[0x0][0x608] ;  /* 0x00018200ff0b7b82 */ /* 0x000ea20000000800 */
[----:B------:R-:W3:Y:S02]  /*0a30*/  F2I.U32.TRUNC.NTZ R3, R3 ;  /* 0x0000000300037305 */ /* 0x000ee4000020f000 */
[----:B------:R-:W-:-:S04]  /*0a40*/  IMAD R9, R9, R17, R6 ;  /* 0x0000001109097224 */ /* 0x000fc800078e0206 */
[----:B------:R-:W-:Y:S01]  /*0a50*/  IMAD.IADD R5, R5, 0x1, R9 ;  /* 0x0000000105057824 */ /* 0x000fe200078e0209 */
[----:B------:R-:W4:Y:S04]  /*0a60*/  LDC R7, c[0x0][0x144] ;  /* 0x00005100ff077b82 */ /* 0x000f280000000800 */
[----:B0-----:R-:W-:Y:S02]  /*0a70*/  SHF.R.U64 R17, R4, R8, R5 ;  /* 0x0000000804117219 */ /* 0x001fe40000001205 */
[----:B------:R-:W-:Y:S02]  /*0a80*/  I2FP.F32.U32 R4, R0 ;  /* 0x0000000000047245 */ /* 0x000fe40000201000 */
[----:B------:R-:W0:Y:S01]  /*0a90*/  LDC R14, c[0x0][0x658] ;  /* 0x00019600ff0e7b82 */ /* 0x000e220000000800 */
[----:B-1----:R-:W-:Y:S01]  /*0aa0*/  ISETP.NE.U32.AND P0, PT, R20, RZ, PT ;  /* 0x000000ff1400720c */ /* 0x002fe20003f05070 */
[----:B---3--:R-:W-:-:S02]  /*0ab0*/  IMAD.MOV R9, RZ, RZ, -R3 ;  /* 0x000000ffff097224 */ /* 0x008fc400078e0a03 */
[----:B------:R-:W-:Y:S01]  /*0ac0*/  FMUL R4, R4, UR4 ;  /* 0x0000000404047c20 */ /* 0x000fe20008400000 */
[----:B------:R-:W-:Y:S01]  /*0ad0*/  SHF.R.U32.HI R6, RZ, R8, R5 ;  /* 0x00000008ff067219 */ /* 0x000fe20000011605 */
[----:B------:R-:W-:Y:S01]  /*0ae0*/  IMAD.MOV.U32 R5, RZ, RZ, -0x1 ;  /* 0xffffffffff057424 */ /* 0x000fe200078e00ff */
[----:B------:R-:W-:Y:S01]  /*0af0*/  ISETP.NE.AND.EX P0, PT, R21, RZ, PT, P0 ;  /* 0x000000ff1500720c */ /* 0x000fe20003f05300 */
[----:B------:R1:W3:Y:S01]  /*0b00*/  F2I.U32.TRUNC.NTZ R12, R4 ;  /* 0x00000004000c7305 */ /* 0x0002e2000020f000 */
[----:B------:R-:W1:Y:S01]  /*0b10*/  LDC R13, c[0x0][0x148] ;  /* 0x00005200ff0d7b82 */ /* 0x000e620000000800 */
[-CC-:B--2---:R-:W-:Y:S02]  /*0b20*/  SHF.R.U64 R24, R17, R11.reuse, R6.reuse ;  /* 0x0000000b11187219 */ /* 0x184fe40000001206 */
[----:B------:R-:W-:-:S05]  /*0b30*/  SHF.R.U32.HI R3, RZ, R11, R6 ;  /* 0x0000000bff037219 */ /* 0x000fca0000011606 */
[----:B------:R-:W2:Y:S01]  /*0b40*/  LDC R19, c[0x0][0x600] ;  /* 0x00018000ff137b82 */ /* 0x000ea20000000800 */
[----:B----4-:R-:W-:Y:S02]  /*0b50*/  IMAD R8, R7, R9, R2 ;  /* 0x0000000907087224 */ /* 0x010fe400078e0202 */
[----:B------:R-:W-:-:S05]  /*0b60*/  IMAD.MOV.U32 R9, RZ, RZ, 0x1 ;  /* 0x00000001ff097424 */ /* 0x000fca00078e00ff */
[----:B------:R-:W4:Y:S01]  /*0b70*/  LDC R16, c[0x0][0x648] ;  /* 0x00019200ff107b82 */ /* 0x000f220000000800 */
[-C--:B0-----:R-:W-:Y:S02]  /*0b80*/  SHF.L.U32 R2, R5, R14.reuse, RZ ;  /* 0x0000000e05027219 */ /* 0x081fe400000006ff */
[--C-:B------:R-:W-:Y:S02]  /*0b90*/  SHF.R.U64 R26, R24, R14, R3.reuse ;  /* 0x0000000e181a7219 */ /* 0x100fe40000001203 */
[----:B------:R-:W-:Y:S02]  /*0ba0*/  LOP3.LUT R11, RZ, R2, RZ, 0x33, !PT ;  /* 0x00000002ff0b7212 */ /* 0x000fe400078e33ff */
[-C--:B------:R-:W-:Y:S01]  /*0bb0*/  SHF.R.U32.HI R3, RZ, R14.reuse, R3 ;  /* 0x0000000eff037219 */ /* 0x080fe20000011603 */
[----:B------:R-:W0:Y:S01]  /*0bc0*/  LDC R18, c[0x0][0x638] ;  /* 0x00018e00ff127b82 */ /* 0x000e220000000800 */
[----:B------:R-:W-:Y:S01]  /*0bd0*/  SHF.L.U32 R9, R9, R14, RZ ;  /* 0x0000000e09097219 */ /* 0x000fe200000006ff */
[----:B------:R-:W-:-:S06]  /*0be0*/  IMAD.MOV.U32 R2, RZ, RZ, R26 ;  /* 0x000000ffff027224 */ /* 0x000fcc00078e001a */
[----:B------:R-:W0:Y:S01]  /*0bf0*/  LDC R22, c[0x0][0x610] ;  /* 0x00018400ff167b82 */ /* 0x000e220000000800 */
[----:B-1-3--:R-:W-:Y:S05]  /*0c00*/  @!P0 BRA `(.L_x_7) ;  /* 0x0000000000288947 */ /* 0x00afea0003800000 */
[----:B------:R-:W1:Y:S02]  /*0c10*/  LDC R7, c[0x0][0x64c] ;  /* 0x00019300ff077b82 */ /* 0x000e640000000800 */
[----:B-1----:R-:W-:-:S05]  /*0c20*/  IADD3 R7, P0, R26, R7, RZ ;  /* 0x000000071a077210 */ /* 0x002fca0007f1e0ff */
        /* <DEDUP_REMOVED lines=8> */
.L_x_7:
[----:B----4-:R-:W-:Y:S01]  /*0cb0*/  SHF.R.U64 R3, R2, R16, R3 ;  /* 0x0000001002037219 */ /* 0x010fe20000001203 */
[----:B--2---:R-:W-:Y:S01]  /*0cc0*/  VIADD R4, R19, 0xffffffff ;  /* 0xffffffff13047836 */ /* 0x004fe20000000000 */
[----:B------:R-:W-:Y:S01]  /*0cd0*/  LOP3.LUT R2, R24, R11, RZ, 0xc0, !PT ;  /* 0x0000000b18027212 */ /* 0x000fe200078ec0ff */
[----:B------:R-:W-:Y:S01]  /*0ce0*/  IMAD.MOV R12, RZ, RZ, -R12 ;  /* 0x000000ffff0c7224 */ /* 0x000fe200078e0a0c */
[----:B------:R-:W-:Y:S01]  /*0cf0*/  R2UR UR42, R23 ;  /* 0x00000000172a72ca */ /* 0x000fe200000e0000 */
[----:B------:R-:W-:Y:S01]  /*0d00*/  IMAD.MOV R5, RZ, RZ, -R3 ;  /* 0x000000ffff057224 */ /* 0x000fe200078e0a03 */
[----:B------:R-:W-:Y:S01]  /*0d10*/  LOP3.LUT R4, R17, R4, RZ, 0xc0, !PT ;  /* 0x0000000411047212 */ /* 0x000fe200078ec0ff */
[----:B------:R-:W-:Y:S02]  /*0d20*/  @P2 IMAD R8, R13, R12, R0 ;  /* 0x0000000c0d082224 */ /* 0x000fe400078e0200 */
[----:B------:R-:W-:Y:S02]  /*0d30*/  IMAD R9, R9, R3, R2 ;  /* 0x0000000309097224 */ /* 0x000fe400078e0202 */
[----:B0-----:R-:W-:-:S02]  /*0d40*/  IMAD R0, R5, R18, R26 ;  /* 0x0000001205007224 */ /* 0x001fc400078e021a */
[----:B------:R-:W-:Y:S02]  /*0d50*/  IMAD R8, R9, R22, R8 ;  /* 0x0000001609087224 */ /* 0x000fe400078e0208 */
[----:B------:R-:W-:Y:S02]  /*0d60*/  IMAD R3, R0, R19, R4 ;  /* 0x0000001300037224 */ /* 0x000fe400078e0204 */
[----:B------:R-:W-:-:S03]  /*0d70*/  IMAD.MOV.U32 R4, RZ, RZ, 0x1 ;  /* 0x00000001ff047424 */ /* 0x000fc600078e00ff */
[----:B------:R-:W-:Y:S02]  /*0d80*/  SEL R2, R3, R8, !P2 ;  /* 0x0000000803027207 */ /* 0x000fe40005000000 */
[----:B------:R-:W-:-:S03]  /*0d90*/  SEL R0, R8, R3, !P2 ;  /* 0x0000000308007207 */ /* 0x000fc60005000000 */
[----:B------:R0:W-:Y:S04]  /*0da0*/  STL [R1+0x708], R2 ;  /* 0x0007080201007387 */ /* 0x0001e80000100800 */
[----:B------:R0:W-:Y:S02]  /*0db0*/  STL [R1+0x704], R0 ;  /* 0x0007040001007387 */ /* 0x0001e40000100800 */
.L_x_5:
[----:B------:R-:W-:-:S08]  /*0dc0*/  NOP ;  /* 0x0000000000007918 */ /* 0x000fd00000000000 */
[----:B------:R-:W1:Y:S02]  /*0dd0*/  USETMAXREG.TRY_ALLOC.CTAPOOL UP0, 0xf0 ;  /* 0x000000f0000079c8 */ /* 0x000e640008000600 */
[----:B-1----:R-:W-:-:S13]  /*0de0*/  PLOP3.LUT P0, PT, PT, PT, UP0, 0x80, 0x0 ;  /* 0x000000000000781c */ /* 0x002fda0003f0f008 */
[----:B------:R-:W-:Y:S05]  /*0df0*/  @!P0 BRA `(.L_x_5) ;  /* 0xfffffffc00f08947 */ /* 0x000fea000383ffff */
[----:B------:R-:W-:Y:S01]  /*0e00*/  ULDC.64 UR4, c[0x0][0x598] ;  /* 0x0001660000047ab9 */ /* 0x000fe20000000a00 */
[----:B------:R-:W-:Y:S01]  /*0e10*/  ULDC.64 UR46, c[0x0][0x208] ;  /* 0x00008200002e7ab9 */ /* 0x000fe20000000a00 */
[----:B------:R-:W-:-:S04]  /*0e20*/  ISETP.NE.U32.AND P0, PT, RZ, UR4, PT ;  /* 0x00000004ff007c0c */ /* 0x000fc8000bf05070 */
[----:B------:R-:W-:-:S13]  /*0e30*/  ISETP.NE.AND.EX P0, PT, RZ, UR5, PT, P0 ;  /* 0x00000005ff007c0c */ /* 0x000fda000bf05300 */
[----:B------:R-:W-:Y:S05]  /*0e40*/  @!P0 BRA `(.L_x_8) ;  /* 0x0000000000208947 */ /* 0x000fea0003800000 */
[----:B0-----:R-:W0:Y:S02]  /*0e50*/  LDC.64 R2, c[0x0][0x598] ;  /* 0x00016600ff027b82 */ /* 0x001e240000000a00 */
[----:B0-----:R-:W2:Y:S02]  /*0e60*/  LDG.E.64 R2, desc[UR46][R2.64] ;  /* 0x0000002e02027981 */ /* 0x001ea4000c1e1b00 */
[----:B--2---:R-:W-:-:S04]  /*0e70*/  ISETP.NE.U32.AND P0, PT, R2, RZ, PT ;  /* 0x000000ff0200720c */ /* 0x004fc80003f05070 */
[----:B------:R-:W-:-:S13]  /*0e80*/  ISETP.NE.AND.EX P0, PT, R3, RZ, PT, P0 ;  /* 0x000000ff0300720c */ /* 0x000fda0003f05300 */
[----:B------:R-:W-:Y:S05]  /*0e90*/  @!P0 BRA `(.L_x_8) ;  /* 0x00000000000c8947 */ /* 0x000fea0003800000 */
[----:B------:R-:W2:Y:S02]  /*0ea0*/  LD.E R2, desc[UR46][R2.64] ;  /* 0x0000002e02027980 */ /* 0x000ea4000c101900 */
[----:B--2---:R-:W-:Y:S01]  /*0eb0*/  R2UR UR41, R2 ;  /* 0x00000000022972ca */ /* 0x004fe200000e0000 */
[----:B------:R-:W-:-:S14]  /*0ec0*/  BRA `(.L_x_9) ;  /* 0x0000000000247947 */ /* 0x000fdc0003800000 */
.L_x_8:
[----:B------:R-:W-:Y:S02]  /*0ed0*/  ULDC.64 UR4, c[0x0][0x588] ;  /* 0x0001620000047ab9 */ /* 0x000fe40000000a00 */
[----:B------:R-:W-:-:S04]  /*0ee0*/  ISETP.NE.U32.AND P0, PT, RZ, UR4, PT ;  /* 0x00000004ff007c0c */ /* 0x000fc8000bf05070 */
[----:B------:R-:W-:-:S13]  /*0ef0*/  ISETP.NE.AND.EX P0, PT, RZ, UR5, PT, P0 ;  /* 0x00000005ff007c0c */ /* 0x000fda000bf05300 */
[----:B------:R-:W-:Y:S05]  /*0f00*/  @!P0 BRA `(.L_x_10) ;  /* 0x0000000000108947 */ /* 0x000fea0003800000 */
[----:B0-----:R-:W0:Y:S02]  /*0f10*/  LDC.64 R2, c[0x0][0x588] ;  /* 0x00016200ff027b82 */ /* 0x001e240000000a00 */
[----:B0-----:R-:W2:Y:S02]  /*0f20*/  LDG.E R2, desc[UR46][R2.64] ;  /* 0x0000002e02027981 */ /* 0x001ea4000c1e1900 */
[----:B--2---:R-:W-:Y:S01]  /*0f30*/  R2UR UR41, R2 ;  /* 0x00000000022972ca */ /* 0x004fe200000e0000 */
[----:B------:R-:W-:-:S14]  /*0f40*/  BRA `(.L_x_9) ;  /* 0x0000000000047947 */ /* 0x000fdc0003800000 */
.L_x_10:
[----:B------:R-:W-:-:S05]  /*0f50*/  ULDC UR41, c[0x0][0x580] ;  /* 0x0001600000297ab9 */ /* 0x000fca0000000800 */
.L_x_9:
[----:B------:R-:W-:Y:S02]  /*0f60*/  ULDC.64 UR4, c[0x0][0x5a0] ;  /* 0x0001680000047ab9 */ /* 0x000fe40000000a00 */
        /* <DEDUP_REMOVED lines=11> */
.L_x_11:
        /* <DEDUP_REMOVED lines=8> */
.L_x_13:
[----:B------:R-:W-:-:S05]  /*10a0*/  ULDC UR40, c[0x0][0x584] ;  /* 0x0001610000287ab9 */ /* 0x000fca0000000800 */
.L_x_12:
[----:B------:R-:W-:-:S13]  /*10b0*/  LOP3.LUT P0, RZ, R4, 0xff, RZ, 0xc0, !PT ;  /* 0x000000ff04ff7812 */ /* 0x000fda000780c0ff */
[----:B------:R-:W-:Y:S05]  /*10c0*/  @!P0 EXIT ;  /* 0x000000000000894d */ /* 0x000fea0003800000 */
[----:B0-----:R-:W0:Y:S01]  /*10d0*/  LDC.64 R2, c[0x0][0x5c8] ;  /* 0x00017200ff027b82 */ /* 0x001e220000000a00 */
[----:B------:R-:W-:Y:S01]  /*10e0*/  ULDC UR4, c[0x0][0x28c] ;  /* 0x0000a30000047ab9 */ /* 0x000fe20000000800 */
[----:B------:R-:W-:Y:S02]  /*10f0*/  ULOP3.LUT UR8, UR7, 0x1, URZ, 0xfc, !UPT ;  /* 0x0000000107087892 */ /* 0x000fe4000f8efc3f */
[----:B------:R-:W-:-:S04]  /*1100*/  UIADD3 UR4, UR4, 0x1f, URZ ;  /* 0x0000001f04047890 */ /* 0x000fc8000fffe03f */
[----:B------:R-:W-:-:S04]  /*1110*/  USHF.R.S32.HI UR5, URZ, 0x1f, UR4 ;  /* 0x0000001f3f057899 */ /* 0x000fc80008011404 */
[----:B------:R-:W-:-:S03]  /*1120*/  ULEA.HI UR5, UR5, UR4, URZ, 0x5 ;  /* 0x0000000405057291 */ /* 0x000fc6000f8f283f */
[----:B------:R-:W-:Y:S01]  /*1130*/  UMOV UR4, URZ ;  /* 0x0000003f00047c82 */ /* 0x000fe20008000000 */
[----:B------:R-:W-:-:S03]  /*1140*/  USHF.R.S32.HI UR11, URZ, 0x5, UR5 ;  /* 0x000000053f0b7899 */ /* 0x000fc60008011405 */
[----:B------:R-:W-:Y:S01]  /*1150*/  UMOV UR5, URZ ;  /* 0x0000003f00057c82 */ /* 0x000fe20008000000 */
[C-C-:B0-----:R-:W-:Y:S01]  /*1160*/  SHF.L.U64.HI R6, R2.reuse, 0x7, R3.reuse ;  /* 0x0000000702067819 */ /* 0x141fe20000010203 */
[C---:B------:R-:W-:Y:S01]  /*1170*/  IMAD.SHL.U32 R7, R2.reuse, 0x80, RZ ;  /* 0x0000008002077824 */ /* 0x040fe200078e00ff */
[C-C-:B------:R-:W-:Y:S01]  /*1180*/  SHF.L.U64.HI R4, R2.reuse, 0x3, R3.reuse ;  /* 0x0000000302047819 */ /* 0x140fe20000010203 */
[C---:B------:R-:W-:Y:S01]  /*1190*/  IMAD.SHL.U32 R9, R2.reuse, 0x100, RZ ;  /* 0x0000010002097824 */ /* 0x040fe200078e00ff */
[C---:B------:R-:W-:Y:S01]  /*11a0*/  SHF.L.U64.HI R8, R2.reuse, 0x8, R3 ;  /* 0x0000000802087819 */ /* 0x040fe20000010203 */
[----:B------:R-:W-:-:S07]  /*11b0*/  IMAD.SHL.U32 R3, R2, 0x8, RZ ;  /* 0x0000000802037824 */ /* 0x000fce00078e00ff */
.L_x_40:
[----:B------:R-:W-:Y:S01]  /*11c0*/  STL [R1+0x700], RZ ;  /* 0x000700ff01007387 */ /* 0x000fe20000100800 */
[----:B0-----:R-:W0:Y:S01]  /*11d0*/  S2UR UR15, SR_CgaCtaId ;  /* 0x00000000000f79c3 */ /* 0x001e220000008800 */
[----:B------:R-:W-:Y:S01]  /*11e0*/  UMOV UR14, 0x400 ;  /* 0x00000400000e7882 */ /* 0x000fe20000000000 */
[----:B------:R-:W-:Y:S01]  /*11f0*/  UMOV UR6, URZ ;  /* 0x0000003f00067c82 */ /* 0x000fe20008000000 */
[----:B------:R-:W-:Y:S01]  /*1200*/  STL [R1+0x6fc], RZ ;  /* 0x0006fcff01007387 */ /* 0x000fe20000100800 */
[----:B------:R-:W-:Y:S01]  /*1210*/  UMOV UR48, URZ ;  /* 0x0000003f00307c82 */ /* 0x000fe20008000000 */
[----:B------:R-:W-:Y:S01]  /*1220*/  UMOV UR12, URZ ;  /* 0x0000003f000c7c82 */ /* 0x000fe20008000000 */
[----:B------:R-:W-:Y:S01]  /*1230*/  UMOV UR45, UR5 ;  /* 0x00000005002d7c82 */ /* 0x000fe20008000000 */
[----:B------:R-:W-:Y:S01]  /*1240*/  STL [R1+0x6f8], RZ ;  /* 0x0006f8ff01007387 */ /* 0x000fe20000100800 */
[----:B-1----:R-:W1:Y:S01]  /*1250*/  LDC R13, c[0x0][0x28c] ;  /* 0x0000a300ff0d7b82 */ /* 0x002e620000000800 */
[----:B------:R-:W-:-:S02]  /*1260*/  CS2R R236, SRZ ;  /* 0x0000000000ec7805 */ /* 0x000fc4000001ff00 */
[----:B------:R-:W-:Y:S01]  /*1270*/  CS2R R234, SRZ ;  /* 0x0000000000ea7805 */ /* 0x000fe2000001ff00 */
[----:B------:R-:W-:Y:S01]  /*1280*/  STL [R1+0x6f4], RZ ;  /* 0x0006f4ff01007387 */ /* 0x000fe20000100800 */
[----:B------:R-:W-:Y:S02]  /*1290*/  CS2R R232, SRZ ;  /* 0x0000000000e87805 */ /* 0x000fe4000001ff00 */
[----:B------:R-:W-:Y:S02]  /*12a0*/  CS2R R22, SRZ ;  /* 0x0000000000167805 */ /* 0x000fe4000001ff00 */
[----:B------:R-:W-:Y:S01]  /*12b0*/  CS2R R20, SRZ ;  /* 0x0000000000147805 */ /* 0x000fe2000001ff00 */
[----:B------:R-:W-:Y:S01]  /*12c0*/  STL [R1+0x6f0], RZ ;  /* 0x0006f0ff01007387 */ /* 0x000fe20000100800 */
[----:B------:R-:W-:Y:S02]  /*12d0*/  CS2R R18, SRZ ;  /* 0x0000000000127805 */ /* 0x000fe4000001ff00 */
[----:B------:R-:W-:Y:S01]  /*12e0*/  CS2R R16, SRZ ;  /* 0x0000000000107805 */ /* 0x000fe2000001ff00 */
[----:B--2---:R-:W-:Y:S01]  /*12f0*/  IMAD.MOV.U32 R15, RZ, RZ, RZ ;  /* 0x000000ffff0f7224 */ /* 0x004fe200078e00ff */
[----:B------:R-:W-:Y:S01]  /*1300*/  STL [R1+0x6ec], RZ ;  /* 0x0006ecff01007387 */ /* 0x000fe20000100800 */
[----:B------:R-:W-:-:S02]  /*1310*/  CS2R R216, SRZ ;  /* 0x0000000000d87805 */ /* 0x000fc4000001ff00 */
[----:B------:R-:W-:Y:S02]  /*1320*/  CS2R R218, SRZ ;  /* 0x0000000000da7805 */ /* 0x000fe4000001ff00 */
[----:B------:R-:W-:Y:S01]  /*1330*/  CS2R R220, SRZ ;  /* 0x0000000000dc7805 */ /* 0x000fe2000001ff00 */
[----:B------:R-:W-:Y:S01]  /*1340*/  STL [R1+0x6e8], RZ ;  /* 0x0006e8ff01007387 */ /* 0x000fe20000100800 */
[----:B------:R-:W-:Y:S02]  /*1350*/  CS2R R222, SRZ ;  /* 0x0000000000de7805 */ /* 0x000fe4000001ff00 */
[----:B------:R-:W-:Y:S02]  /*1360*/  CS2R R224, SRZ ;  /* 0x0000000000e07805 */ /* 0x000fe4000001ff00 */
[----:B------:R-:W-:Y:S01]  /*1370*/  CS2R R226, SRZ ;  /* 0x0000000000e27805 */ /* 0x000fe2000001ff00 */
[----:B------:R-:W-:Y:S01]  /*1380*/  STL [R1+0x6e4], RZ ;  /* 0x0006e4ff01007387 */ /* 0x000fe20000100800 */
[----:B------:R-:W-:-:S02]  /*1390*/  CS2R R228, SRZ ;  /* 0x0000000000e47805 */ /* 0x000fc4000001ff00 */
[----:B------:R-:W-:Y:S02]  /*13a0*/  CS2R R230, SRZ ;  /* 0x0000000000e67805 */ /* 0x000fe4000001ff00 */
[----:B------:R-:W-:Y:S01]  /*13b0*/  CS2R R200, SRZ ;  /* 0x0000000000c87805 */ /* 0x000fe2000001ff00 */
[----:B------:R-:W-:Y:S01]  /*13c0*/  STL [R1+0x6e0], RZ ;  /* 0x0006e0ff01007387 */ /* 0x000fe20000100800 */
[----:B-1----:R-:W-:Y:S02]  /*13d0*/  ISETP.GE.AND P0, PT, R13, 0x1, PT ;  /* 0x000000010d00780c */ /* 0x002fe40003f06270 */
[----:B------:R-:W-:Y:S02]  /*13e0*/  CS2R R202, SRZ ;  /* 0x0000000000ca7805 */ /* 0x000fe4000001ff00 */
[----:B------:R-:W-:Y:S01]  /*13f0*/  CS2R R204, SRZ ;  /* 0x0000000000cc7805 */ /* 0x000fe2000001ff00 */
        /* <DEDUP_REMOVED lines=124> */
[----:B------:R-:W-:Y:S04]  /*1bc0*/  STL [R1+0x660], RZ ;  /* 0x000660ff01007387 */ /* 0x000fe80000100800 */
        /* <DEDUP_REMOVED lines=320> */
[----:B------:R-:W-:Y:S01]  /*2fd0*/  STL [R1+0x160], RZ ;  /* 0x000160ff01007387 */ /* 0x000fe20000100800 */
[----:B------:R-:W1:Y:S03]  /*2fe0*/  S2R R12, SR_TID.X ;  /* 0x00000000000c7919 */ /* 0x000e660000002100 */
        /* <DEDUP_REMOVED lines=8> */
[----:B-1----:R-:W-:-:S03]  /*3070*/  LOP3.LUT R12, R12, 0x80, RZ, 0xc0, !PT ;  /* 0x000000800c0c7812 */ /* 0x002fc600078ec0ff */
[----:B------:R-:W-:Y:S01]  /*3080*/  STL [R1+0x104], RZ ;  /* 0x000104ff01007387 */ /* 0x000fe20000100800 */
[----:B------:R-:W-:-:S03]  /*3090*/  SHF.R.U32.HI R12, RZ, 0x7, R12 ;  /* 0x00000007ff0c7819 */ /* 0x000fc6000001160c */
        /* <DEDUP_REMOVED lines=33> */
[----:B------:R-:W1:Y:S04]  /*32b0*/  SHFL.IDX PT, R12, R12, RZ, 0x1f ;  /* 0x00001fff0c0c7589 */ /* 0x000e6800000e0000 */
[----:B------:R2:W-:Y:S04]  /*32c0*/  STL [R1+0x8c], RZ ;  /* 0x00008cff01007387 */ /* 0x0005e80000100800 */
[----:B------:R2:W-:Y:S04]  /*32d0*/  STL [R1+0x90], RZ ;  /* 0x000090ff01007387 */ /* 0x0005e80000100800 */
[----:B------:R2:W-:Y:S04]  /*32e0*/  STL [R1+0x94], RZ ;  /* 0x000094ff01007387 */ /* 0x0005e80000100800 */
[----:B------:R2:W-:Y:S04]  /*32f0*/  STL [R1+0x98], RZ ;  /* 0x000098ff01007387 */ /* 0x0005e80000100800 */
[----:B------:R2:W-:Y:S04]  /*3300*/  STL [R1+0x9c], RZ ;  /* 0x00009cff01007387 */ /* 0x0005e80000100800 */
[----:B------:R2:W-:Y:S01]  /*3310*/  STL [R1+0xa0], RZ ;  /* 0x0000a0ff01007387 */ /* 0x0005e20000100800 */
[----:B-1----:R-:W-:Y:S01]  /*3320*/  R2UR UR10, R12 ;  /* 0x000000000c0a72ca */ /* 0x002fe200000e0000 */
[----:B------:R-:W-:-:S02]  /*3330*/  IMAD.U32 R12, RZ, RZ, UR4 ;  /* 0x00000004ff0c7e24 */ /* 0x000fc4000f8e00ff */
[----:B------:R2:W-:Y:S04]  /*3340*/  STL [R1+0xa4], RZ ;  /* 0x0000a4ff01007387 */ /* 0x0005e80000100800 */
[----:B------:R2:W-:Y:S04]  /*3350*/  STL [R1+0xa8], RZ ;  /* 0x0000a8ff01007387 */ /* 0x0005e80000100800 */
[----:B------:R2:W-:Y:S02]  /*3360*/  STL [R1+0xac], RZ ;  /* 0x0000acff01007387 */ /* 0x0005e40000100800 */
[----:B------:R-:W-:-:S02]  /*3370*/  ULEA.HI UR9, UR10, UR10, URZ, 0x1 ;  /* 0x0000000a0a097291 */ /* 0x000fc4000f8f083f */
[----:B------:R2:W-:Y:S02]  /*3380*/  STL [R1+0xb0], RZ ;  /* 0x0000b0ff01007387 */ /* 0x0005e40000100800 */
[----:B------:R-:W-:Y:S02]  /*3390*/  ULOP3.LUT UR13, UR9, 0x1ffffe, URZ, 0xc0, !UPT ;  /* 0x001ffffe090d7892 */ /* 0x000fe4000f8ec03f */
[----:B------:R2:W-:Y:S01]  /*33a0*/  STL [R1+0xb4], RZ ;  /* 0x0000b4ff01007387 */ /* 0x0005e20000100800 */
[----:B0-----:R-:W-:Y:S02]  /*33b0*/  ULEA UR9, UR15, UR14, 0x18 ;  /* 0x0000000e0f097291 */ /* 0x001fe4000f8ec03f */
[----:B------:R-:W-:Y:S01]  /*33c0*/  UIADD3 UR13, UR10, -UR13, URZ ;  /* 0x8000000d0a0d7290 */ /* 0x000fe2000fffe03f */
[----:B------:R2:W-:Y:S03]  /*33d0*/  STL [R1+0xb8], RZ ;  /* 0x0000b8ff01007387 */ /* 0x0005e60000100800 */
[----:B------:R-:W-:Y:S01]  /*33e0*/  ULEA UR13, UR13, UR9, 0xb ;  /* 0x000000090d0d7291 */ /* 0x000fe2000f8e583f */
[----:B------:R2:W-:Y:S03]  /*33f0*/  STL [R1+0xbc], RZ ;  /* 0x0000bcff01007387 */ /* 0x0005e60000100800 */
[----:B------:R-:W-:Y:S01]  /*3400*/  UIADD3 UR13, UR13, 0x180, URZ ;  /* 0x000001800d0d7890 */ /* 0x000fe2000fffe03f */
[----:B------:R2:W-:Y:S03]  /*3410*/  STL [R1+0x40], RZ ;  /* 0x000040ff01007387 */ /* 0x0005e60000100800 */
[----:B------:R-:W-:Y:S01]  /*3420*/  USHF.R.U32.HI UR10, URZ, 0x4, UR13 ;  /* 0x000000043f0a7899 */ /* 0x000fe2000801160d */
[----:B------:R2:W-:Y:S03]  /*3430*/  STL [R1+0x44], RZ ;  /* 0x000044ff01007387 */ /* 0x0005e60000100800 */
[----:B------:R-:W-:Y:S01]  /*3440*/  ULOP3.LUT UR10, UR10, 0x3fff, URZ, 0xc0, !UPT ;  /* 0x00003fff0a0a7892 */ /* 0x000fe2000f8ec03f */
[----:B------:R2:W-:Y:S04]  /*3450*/  STL [R1+0x48], RZ ;  /* 0x000048ff01007387 */ /* 0x0005e80000100800 */
        /* <DEDUP_REMOVED lines=13> */
[----:B------:R2:W-:Y:S04]  /*3530*/  STL [R1], RZ ;  /* 0x000000ff01007387 */ /* 0x0005e80000100800 */
        /* <DEDUP_REMOVED lines=14> */
[----:B------:R2:W-:Y:S01]  /*3620*/  STL [R1+0x3c], RZ ;  /* 0x00003cff01007387 */ /* 0x0005e20000100800 */
[----:B---3--:R-:W-:Y:S05]  /*3630*/  @!P0 BRA `(.L_x_14) ;  /* 0x0000005400c88947 */ /* 0x008fea0003800000 */
[----:B------:R-:W-:-:S06]  /*3640*/  UISETP.NE.AND UP0, UPT, UR8, 0x3, UPT ;  /* 0x000000030800788c */ /* 0x000fcc000bf05270 */
[----:B------:R-:W-:-:S13]  /*3650*/  PLOP3.LUT P1, PT, PT, PT, UP0, 0x80, 0x0 ;  /* 0x000000000000781c */ /* 0x000fda0003f2f008 */
[----:B------:R-:W-:Y:S05]  /*3660*/  @!P1 BRA `(.L_x_15) ;  /* 0x0000000000049947 */ /* 0x000fea0003800000 */
[----:B------:R-:W-:Y:S01]  /*3670*/  BPT.TRAP 0x1 ;  /* 0x000000040000795c */ /* 0x000fe20000300000 */
.L_x_15:
[----:B------:R-:W-:Y:S01]  /*3680*/  ULEA UR12, UR5, UR9, 0x3 ;  /* 0x00000009050c7291 */ /* 0x000fe2000f8e183f */
[----:B------:R-:W-:-:S05]  /*3690*/  IMAD.U32 R12, RZ, RZ, UR4 ;  /* 0x00000004ff0c7e24 */ /* 0x000fca000f8e00ff */
[----:B------:R-:W-:-:S04]  /*36a0*/  SHF.L.U32 R12, R12, 0x1f, RZ ;  /* 0x0000001f0c0c7819 */ /* 0x000fc800000006ff */
[----:B------:R0:W1:Y:S01]  /*36b0*/  SYNCS.PHASECHK.TRANS64.TRYWAIT P0, [UR12], R12 ;  /* 0x0000000cff0075a7 */ /* 0x000062000800014c */
[----:B------:R-:W-:Y:S05]  /*36c0*/  @!P1 BRA `(.L_x_16) ;  /* 0x0000000000049947 */ /* 0x000fea0003800000 */
[----:B------:R-:W-:Y:S01]  /*36d0*/  BPT.TRAP 0x1 ;  /* 0x000000040000795c */ /* 0x000fe20000300000 */
.L_x_16:
[----:B------:R3:W-:Y:S01]  /*36e0*/  STL [R1+0x700], RZ ;  /* 0x000700ff01007387 */ /* 0x0007e20000100800 */
[----:B------:R-:W-:Y:S01]  /*36f0*/  UMOV UR6, 0x1 ;  /* 0x0000000100067882 */ /* 0x000fe20000000000 */
[----:B-1----:R-:W-:Y:S05]  /*3700*/  @P0 BRA `(.L_x_17) ;  /* 0x0000000000080947 */ /* 0x002fea0003800000 */
[----:B------:R-:W1:Y:S02]  /*3710*/  SYNCS.PHASECHK.TRANS64.TRYWAIT P0, [UR12], R12 ;  /* 0x0000000cff0075a7 */ /* 0x000e64000800014c */
[----:B-1----:R-:W-:Y:S05]  /*3720*/  @!P0 BRA `(.L_x_18) ;  /* 0x0000037400988947 */ /* 0x002fea0003800000 */
.L_x_17:
[----:B------:R-:W-:Y:S01]  /*3730*/  STL [R1+0x6fc], RZ ;  /* 0x0006fcff01007387 */ /* 0x000fe20000100800 */
[----:B------:R-:W-:Y:S01]  /*3740*/  UIADD3 UR12, UR9, 0x21180, URZ ;  /* 0x00021180090c7890 */ /* 0x000fe2000fffe03f */
[----:B------:R-:W-:Y:S01]  /*3750*/  WARPGROUP.ARRIVE ;  /* 0x00000000000079c5 */ /* 0x000fe20000000000 */
[----:B------:R-:W-:Y:S01]  /*3760*/  ULOP3.LUT UR28, UR10, 0x10000, URZ, 0xfc, !UPT ;  /* 0x000100000a1c7892 */ /* 0x000fe2000f8efc3f */
[----:B------:R-:W-:Y:S01]  /*3770*/  STL [R1+0x6f8], RZ ;  /* 0x0006f8ff01007387 */ /* 0x000fe20000100800 */
[----:B------:R-:W-:Y:S01]  /*3780*/  USHF.R.U32.HI UR12, URZ, 0x4, UR12 ;  /* 0x000000043f0c7899 */ /* 0x000fe2000801160c */
[----:B------:R-:W-:Y:S01]  /*3790*/  CS2R R236, SRZ ;  /* 0x0000000000ec7805 */ /* 0x000fe2000001ff00 */
[----:B------:R-:W-:Y:S01]  /*37a0*/  UIMAD UR28, UR5, 0x300, UR28 ;  /* 0x00000300051c78a4 */ /* 0x000fe2000f8e021c */
[----:B------:R-:W-:Y:S01]  /*37b0*/  STL [R1+0x6f4], RZ ;  /* 0x0006f4ff01007387 */ /* 0x000fe20000100800 */
[----:B------:R-:W-:Y:S01]  /*37c0*/  ULOP3.LUT UR12, UR12, 0x3fff, URZ, 0xc0, !UPT ;  /* 0x00003fff0c0c7892 */ /* 0x000fe2000f8ec03f */
[----:B------:R-:W-:Y:S01]  /*37d0*/  CS2R R234, SRZ ;  /* 0x0000000000ea7805 */ /* 0x000fe2000001ff00 */
[----:B------:R-:W-:Y:S01]  /*37e0*/  UMOV UR29, 0xc0000010 ;  /* 0xc0000010001d7882 */ /* 0x000fe20000000000 */
[----:B------:R-:W-:Y:S01]  /*37f0*/  STL [R1+0x6f0], RZ ;  /* 0x0006f0ff01007387 */ /* 0x000fe20000100800 */
[----:B------:R-:W-:Y:S01]  /*3800*/  ULOP3.LUT UR12, UR12, 0x10000, URZ, 0xfc, !UPT ;  /* 0x000100000c0c7892 */ /* 0x000fe2000f8efc3f */
[----:B------:R-:W-:Y:S01]  /*3810*/  CS2R R232, SRZ ;  /* 0x0000000000e87805 */ /* 0x000fe2000001ff00 */
[----:B------:R-:W-:Y:S01]  /*3820*/  UMOV UR31, 0xc0000010 ;  /* 0xc0000010001f7882 */ /* 0x000fe20000000000 */
[----:B------:R-:W-:Y:S01]  /*3830*/  STL [R1+0x6ec], RZ ;  /* 0x0006ecff01007387 */ /* 0x000fe20000100800 */
[----:B------:R-:W-:Y:S01]  /*3840*/  UIMAD UR30, UR5, 0x1c0, UR12 ;  /* 0x000001c0051e78a4 */ /* 0x000fe2000f8e020c */
[----:B------:R-:W-:Y:S01]  /*3850*/  CS2R R22, SRZ ;  /* 0x0000000000167805 */ /* 0x000fe2000001ff00 */
[----:B------:R-:W-:Y:S01]  /*3860*/  UMOV UR20, UR28 ;  /* 0x0000001c00147c82 */ /* 0x000fe20008000000 */
[----:B------:R-:W-:Y:S01]  /*3870*/  STL [R1+0x6e8], RZ ;  /* 0x0006e8ff01007387 */ /* 0x000fe20000100800 */
[----:B------:R-:W-:Y:S01]  /*3880*/  UIADD3 UR22, UR30, 0x40, URZ ;  /* 0x000000401e167890 */ /* 0x000fe2000fffe03f */
[----:B------:R-:W-:Y:S01]  /*3890*/  CS2R R20, SRZ ;  /* 0x0000000000147805 */ /* 0x000fe2000001ff00 */
[----:B------:R-:W-:Y:S01]  /*38a0*/  UMOV UR21, UR29 ;  /* 0x0000001d00157c82 */ /* 0x000fe20008000000 */
[----:B------:R-:W-:Y:S01]  /*38b0*/  STL [R1+0x6e4], RZ ;  /* 0x0006e4ff01007387 */ /* 0x000fe20000100800 */
[----:B------:R-:W-:Y:S01]  /*38c0*/  UMOV UR23, 0xc0000010 ;  /* 0xc000001000177882 */ /* 0x000fe20000000000 */
[----:B------:R-:W-:Y:S01]  /*38d0*/  QGMMA.64x32x32.F32.E4M3.E4M3 R24, gdesc[UR28], RZ, !UPT, gsb0 ;  /* 0x006000001c1879f3 */ /* 0x000fe2000c0008ff */
[----:B------:R-:W-:Y:S01]  /*38e0*/  UIADD3 UR26, UR30, 0x80, URZ ;  /* 0x000000801e1a7890 */ /* 0x000fe2000fffe03f */
[----:B------:R-:W-:Y:S01]  /*38f0*/  STL [R1+0x6e0], RZ ;  /* 0x0006e0ff01007387 */ /* 0x000fe20000100800 */
[----:B------:R-:W-:Y:S01]  /*3900*/  UMOV UR24, UR28 ;  /* 0x0000001c00187c82 */ /* 0x000fe20008000000 */
[----:B------:R-:W-:Y:S01]  /*3910*/  UMOV UR25, UR29 ;  /* 0x0000001d00197c82 */ /* 0x000fe20008000000 */
[----:B------:R-:W-:Y:S01]  /*3920*/  UMOV UR27, 0xc0000010 ;  /* 0xc0000010001b7882 */ /* 0x000fe20000000000 */
[----:B------:R-:W-:Y:S01]  /*3930*/  STL [R1+0x6dc], RZ ;  /* 0x0006dcff01007387 */ /* 0x000fe20000100800 */
[----:B------:R-:W-:Y:S01]  /*3940*/  UIADD3 UR34, UR30, 0xc0, URZ ;  /* 0x000000c01e227890 */ /* 0x000fe2000fffe03f */
[----:B------:R-:W-:Y:S01]  /*3950*/  CS2R R18, SRZ ;  /* 0x0000000000127805 */ /* 0x000fe2000001ff00 */
[----:B------:R-:W-:Y:S01]  /*3960*/  UMOV UR32, UR28 ;  /* 0x0000001c00207c82 */ /* 0x000fe20008000000 */
[----:B------:R-:W-:Y:S01]  /*3970*/  STL [R1+0x6d8], RZ ;  /* 0x0006d8ff01007387 */ /* 0x000fe20000100800 */
[----:B------:R-:W-:Y:S01]  /*3980*/  UMOV UR33, UR29 ;  /* 0x0000001d00217c82 */ /* 0x000fe20008000000 */
[----:B------:R-:W-:Y:S01]  /*3990*/  UMOV UR35, 0xc0000010 ;  /* 0xc000001000237882 */ /* 0x000fe20000000000 */
        /* <DEDUP_REMOVED lines=19> */
[----:B------:R-:W-:-:S02]  /*3ad0*/  IMAD.MOV.U32 R15, RZ, RZ, RZ ;  /* 0x000000ffff0f7224 */ /* 0x000fc400078e00ff */
[----:B------:R-:W-:Y:S04]  /*3ae0*/  STL [R1+0x6c0], RZ ;  /* 0x0006c0ff01007387 */ /* 0x000fe80000100800 */
[----:B------:R-:W-:Y:S04]  /*3af0*/  STL [R1+0x6bc], RZ ;  /* 0x0006bcff01007387 */ /* 0x000fe80000100800 */
[----:B------:R-:W-:Y:S04]  /*3b00*/  STL [R1+0x6b8], RZ ;  /* 0x0006b8ff01007387 */ /* 0x000fe80000100800 */
[----:B------:R-:W-:Y:S04]  /*3b10*/  STL [R1+0x6b4], RZ ;  /* 0x0006b4ff01007387 */ /* 0x000fe80000100800 */
[----:B------:R-:W-:Y:S04]  /*3b20*/  STL [R1+0x6b0], RZ ;  /* 0x0006b0ff01007387 */ /* 0x000fe80000100800 */
[----:B------:R-:W-:Y:S04]  /*3b30*/  STL [R1+0x6ac], RZ ;  /* 0x0006acff01007387 */ /* 0x000fe80000100800 */
[----:B------:R-:W-:Y:S01]  /*3b40*/  STL [R1+0x6a8], RZ ;  /* 0x0006a8ff01007387 */ /* 0x000fe20000100800 */
[----:B------:R-:W-:-:S03]  /*3b50*/  WARPGROUP.DEPBAR.LE gsb0, 0x0 ;  /* 0x00008000000079c5 */ /* 0x000fc60000010000 */
        /* <DEDUP_REMOVED lines=298> */
[----:B------:R-:W-:Y:S04]  /*4e00*/  STL.64 [R1+0x1c0], R24 ;  /* 0x0001c01801007387 */ /* 0x000fe80000100a00 */
[----:B------:R-:W-:Y:S04]  /*4e10*/  STL.64 [R1+0x1c8], R26 ;  /* 0x0001c81a01007387 */ /* 0x000fe80000100a00 */
[----:B------:R-:W-:Y:S04]  /*4e20*/  STL.64 [R1+0x1d0], R28 ;  /* 0x0001d01c01007387 */ /* 0x000fe80000100a00 */
[----:B------:R-:W-:Y:S04]  /*4e30*/  STL.64 [R1+0x1d8], R30 ;  /* 0x0001d81e01007387 */ /* 0x000fe80000100a00 */
[----:B------:R-:W-:Y:S04]  /*4e40*/  STL.64 [R1+0x1e0], R32 ;  /* 0x0001e02001007387 */ /* 0x000fe80000100a00 */
[----:B------:R-:W-:Y:S04]  /*4e50*/  STL.64 [R1+0x1e8], R34 ;  /* 0x0001e82201007387 */ /* 0x000fe80000100a00 */
[----:B------:R-:W-:Y:S04]  /*4e60*/  STL.64 [R1+0x1f0], R36 ;  /* 0x0001f02401007387 */ /* 0x000fe80000100a00 */
[----:B------:R4:W-:Y:S02]  /*4e70*/  STL.64 [R1+0x1f8], R38 ;  /* 0x0001f82601007387 */ /* 0x0009e40000100a00 */
[----:B----4-:R-:W-:-:S06]  /*4e80*/  WARPGROUP.ARRIVE ;  /* 0x00000000000079c5 */ /* 0x010fcc0000000000 */
[----:B------:R-:W-:Y:S01]  /*4e90*/  QGMMA.64x32x32.F32.E4M3.E4M3 R24, gdesc[UR20], RZ, !UPT, gsb0 ;  /* 0x00600000141879f3 */ /* 0x000fe2000c0008ff */
[----:B------:R-:W-:Y:S02]  /*4ea0*/  ULDC UR20, c[0x0][0x50c] ;  /* 0x0001430000147ab9 */ /* 0x000fe40000000800 */
[----:B------:R-:W-:-:S04]  /*4eb0*/  UISETP.NE.AND UP0, UPT, UR20, 0x1, UPT ;  /* 0x000000011400788c */ /* 0x000fc8000bf05270 */
[----:B------:R-:W-:-:S06]  /*4ec0*/  USEL UR48, URZ, 0x1, UP0 ;  /* 0x000000013f307887 */ /* 0x000fcc0008000000 */
[----:B------:R-:W-:Y:S01]  /*4ed0*/  ISETP.NE.AND P0, PT, RZ, UR48, PT ;  /* 0x00000030ff007c0c */ /* 0x000fe2000bf05270 */
[----:B------:R-:W-:Y:S02]  /*4ee0*/  WARPGROUP.DEPBAR.LE gsb0, 0x0 ;  /* 0x00008000000079c5 */ /* 0x000fe40000010000 */
        /* <DEDUP_REMOVED lines=9> */
[----:B------:R-:W-:Y:S03]  /*4f80*/  QGMMA.64x32x32.F32.E4M3.E4M3 R24, gdesc[UR24], RZ, !UPT, gsb0 ;  /* 0x00600000181879f3 */ /* 0x000fe6000c0008ff */
[----:B------:R-:W-:Y:S02]  /*4f90*/  WARPGROUP.DEPBAR.LE gsb0, 0x0 ;  /* 0x00008000000079c5 */ /* 0x000fe40000010000 */
[----:B------:R-:W-:Y:S01]  /*4fa0*/  WARPGROUP.ARRIVE ;  /* 0x00000000000079c5 */ /* 0x000fe20000000000 */
[----:B------:R-:W-:Y:S04]  /*4fb0*/  STL.64 [R1+0x40], R24 ;  /* 0x0000401801007387 */ /* 0x000fe80000100a00 */
[----:B------:R-:W-:Y:S01]  /*4fc0*/  STL.64 [R1+0x48], R26 ;  /* 0x0000481a01007387 */ /* 0x000fe20000100a00 */
[----:B------:R-:W-:Y:S03]  /*4fd0*/  QGMMA.64x32x32.F32.E4M3.E4M3 R200, gdesc[UR32], RZ, !UPT, gsb0 ;  /* 0x0060000020c879f3 */ /* 0x000fe6000c0008ff */
[----:B------:R-:W-:Y:S04]  /*4fe0*/  STL.64 [R1+0x50], R28 ;  /* 0x0000501c01007387 */ /* 0x000fe80000100a00 */
[----:B------:R-:W-:Y:S04]  /*4ff0*/  STL.64 [R1+0x58], R30 ;  /* 0x0000581e01007387 */ /* 0x000fe80000100a00 */
[----:B------:R-:W-:Y:S04]  /*5000*/  STL.64 [R1+0x60], R32 ;  /* 0x0000602001007387 */ /* 0x000fe80000100a00 */
[----:B------:R-:W-:Y:S04]  /*5010*/  STL.64 [R1+0x68], R34 ;  /* 0x0000682201007387 */ /* 0x000fe80000100a00 */
[----:B------:R-:W-:Y:S04]  /*5020*/  STL.64 [R1+0x70], R36 ;  /* 0x0000702401007387 */ /* 0x000fe80000100a00 */
[----:B------:R4:W-:Y:S01]  /*5030*/  STL.64 [R1+0x78], R38 ;  /* 0x0000782601007387 */ /* 0x0009e20000100a00 */
[----:B------:R-:W-:-:S02]  /*5040*/  WARPGROUP.DEPBAR.LE gsb0, 0x0 ;  /* 0x00008000000079c5 */ /* 0x000fc40000010000 */
[----:B------:R-:W-:-:S06]  /*5050*/  WARPGROUP.ARRIVE ;  /* 0x00000000000079c5 */ /* 0x000fcc0000000000 */
[----:B------:R-:W-:Y:S03]  /*5060*/  QGMMA.64x32x32.F32.E4M3.E4M3 R152, gdesc[UR36], RZ, !UPT, gsb0 ;  /* 0x00600000249879f3 */ /* 0x000fe6000c0008ff */
[----:B------:R-:W-:Y:S02]  /*5070*/  WARPGROUP.DEPBAR.LE gsb0, 0x0 ;  /* 0x00008000000079c5 */ /* 0x000fe40000010000 */
[----:B------:R-:W-:-:S06]  /*5080*/  WARPGROUP.ARRIVE ;  /* 0x00000000000079c5 */ /* 0x000fcc0000000000 */
[----:B------:R-:W-:Y:S03]  /*5090*/  QGMMA.64x32x32.F32.E4M3.E4M3 R104, gdesc[UR12], RZ, !UPT, gsb0 ;  /* 0x006000000c6879f3 */ /* 0x000fe6000c0008ff */
[----:B------:R-:W-:Y:S02]  /*50a0*/  WARPGROUP.DEPBAR.LE gsb0, 0x0 ;  /* 0x00008000000079c5 */ /* 0x000fe40000010000 */
[----:B------:R-:W-:-:S06]  /*50b0*/  WARPGROUP.ARRIVE ;  /* 0x00000000000079c5 */ /* 0x000fcc0000000000 */
[----:B------:R-:W-:Y:S01]  /*50c0*/  QGMMA.64x32x32.F32.E4M3.E4M3 R56, gdesc[UR16], RZ, !UPT, gsb0 ;  /* 0x00600000103879f3 */ /* 0x000fe2000c0008ff */
[----:B------:R-:W-:Y:S01]  /*50d0*/  UMOV UR16, UR43 ;  /* 0x0000002b00107c82 */ /* 0x000fe20008000000 */
[----:B------:R-:W-:Y:S01]  /*50e0*/  UMOV UR17, 0xc0000010 ;  /* 0xc000001000117882 */ /* 0x000fe20000000000 */
[----:B------:R-:W-:Y:S01]  /*50f0*/  UMOV UR12, UR16 ;  /* 0x00000010000c7c82 */ /* 0x000fe20008000000 */
        /* <DEDUP_REMOVED lines=10> */
[----:B------:R-:W-:-:S02]  /*51a0*/  WARPGROUP.DEPBAR.LE gsb0, 0x0 ;  /* 0x00008000000079c5 */ /* 0x000fc40000010000 */
[----:B------:R-:W-:-:S06]  /*51b0*/  WARPGROUP.ARRIVE ;  /* 0x00000000000079c5 */ /* 0x000fcc0000000000 */
[----:B------:R-:W-:Y:S03]  /*51c0*/  QGMMA.64x32x32.F32.E4M3.E4M3 R40, gdesc[UR16], RZ, !UPT, gsb0 ;  /* 0x00600000102879f3 */ /* 0x000fe6000c0008ff */
[----:B------:R-:W-:Y:S02]  /*51d0*/  WARPGROUP.DEPBAR.LE gsb0, 0x0 ;  /* 0x00008000000079c5 */ /* 0x000fe40000010000 */
[----:B------:R-:W-:-:S06]  /*51e0*/  WARPGROUP.ARRIVE ;  /* 0x00000000000079c5 */ /* 0x000fcc0000000000 */
[----:B------:R-:W-:Y:S01]  /*51f0*/  QGMMA.64x32x32.F32.E4M3.E4M3 R88, gdesc[UR12], RZ, !UPT, gsb0 ;  /* 0x006000000c5879f3 */ /* 0x000fe2000c0008ff */
[----:B------:R-:W-:-:S03]  /*5200*/  UIADD3 UR12, UR28, 0x200, URZ ;  /* 0x000002001c0c7890 */ /* 0x000fc6000fffe03f */
[----:B------:R-:W-:Y:S01]  /*5210*/  UMOV UR28, UR16 ;  /* 0x00000010001c7c82 */ /* 0x000fe20008000000 */
[----:B------:R-:W-:Y:S02]  /*5220*/  WARPGROUP.DEPBAR.LE gsb0, 0x0 ;  /* 0x00008000000079c5 */ /* 0x000fe40000010000 */
[----:B------:R-:W-:-:S06]  /*5230*/  WARPGROUP.ARRIVE ;  /* 0x00000000000079c5 */ /* 0x000fcc0000000000 */
[----:B------:R-:W-:Y:S03]  /*5240*/  QGMMA.64x32x32.F32.E4M3.E4M3 R136, gdesc[UR36], RZ, !UPT, gsb0 ;  /* 0x00600000248879f3 */ /* 0x000fe6000c0008ff */
[----:B------:R-:W-:Y:S02]  /*5250*/  WARPGROUP.DEPBAR.LE gsb0, 0x0 ;  /* 0x00008000000079c5 */ /* 0x000fe40000010000 */
[----:B------:R-:W-:-:S06]  /*5260*/  WARPGROUP.ARRIVE ;  /* 0x00000000000079c5 */ /* 0x000fcc0000000000 */
[----:B------:R-:W-:Y:S03]  /*5270*/  QGMMA.64x32x32.F32.E4M3.E4M3 R184, gdesc[UR32], RZ, !UPT, gsb0 ;  /* 0x0060000020b879f3 */ /* 0x000fe6000c0008ff */
[----:B------:R-:W-:Y:S02]  /*5280*/  WARPGROUP.DEPBAR.LE gsb0, 0x0 ;  /* 0x00008000000079c5 */ /* 0x000fe40000010000 */
[----:B----4-:R-:W-:-:S06]  /*5290*/  WARPGROUP.ARRIVE ;  /* 0x00000000000079c5 */ /* 0x010fcc0000000000 */
[----:B------:R-:W-:Y:S03]  /*52a0*/  QGMMA.64x32x32.F32.E4M3.E4M3 R24, gdesc[UR24], RZ, !UPT, gsb0 ;  /* 0x00600000181879f3 */ /* 0x000fe6000c0008ff */
[----:B------:R-:W-:Y:S02]  /*52b0*/  WARPGROUP.DEPBAR.LE gsb0, 0x0 ;  /* 0x00008000000079c5 */ /* 0x000fe40000010000 */
[----:B------:R-:W-:Y:S01]  /*52c0*/  STL.64 [R1], R24 ;  /* 0x0000001801007387 */ /* 0x000fe20000100a00 */
[----:B------:R-:W-:Y:S02]  /*52d0*/  IMAD.MOV.U32 R14, RZ, RZ, R37 ;  /* 0x000000ffff0e7224 */ /* 0x000fe400078e0025 */
[----:B-1----:R-:W-:Y:S01]  /*52e0*/  IMAD.MOV.U32 R13, RZ, RZ, R38 ;  /* 0x000000ffff0d7224 */ /* 0x002fe200078e0026 */
[----:B------:R-:W-:Y:S01]  /*52f0*/  STL.64 [R1+0x8], R26 ;  /* 0x0000081a01007387 */ /* 0x000fe20000100a00 */
[----:B0-----:R-:W-:-:S03]  /*5300*/  IMAD.MOV.U32 R12, RZ, RZ, R39 ;  /* 0x000000ffff0c7224 */ /* 0x001fc600078e0027 */
[----:B------:R-:W-:Y:S04]  /*5310*/  STL.64 [R1+0x10], R28 ;  /* 0x0000101c01007387 */ /* 0x000fe80000100a00 */
[----:B------:R-:W-:Y:S04]  /*5320*/  STL.64 [R1+0x18], R30 ;  /* 0x0000181e01007387 */ /* 0x000fe80000100a00 */
[----:B------:R-:W-:Y:S04]  /*5330*/  STL.64 [R1+0x20], R32 ;  /* 0x0000202001007387 */ /* 0x000fe80000100a00 */
[----:B------:R-:W-:Y:S04]  /*5340*/  STL.64 [R1+0x28], R34 ;  /* 0x0000282201007387 */ /* 0x000fe80000100a00 */
[----:B------:R-:W-:Y:S04]  /*5350*/  STL.64 [R1+0x30], R36 ;  /* 0x0000302401007387 */ /* 0x000fe80000100a00 */
[----:B------:R0:W-:Y:S02]  /*5360*/  STL.64 [R1+0x38], R38 ;  /* 0x0000382601007387 */ /* 0x0001e40000100a00 */
[----:B0-----:R-:W-:-:S06]  /*5370*/  WARPGROUP.ARRIVE ;  /* 0x00000000000079c5 */ /* 0x001fcc0000000000 */
[----:B------:R-:W-:Y:S03]  /*5380*/  QGMMA.64x32x32.F32.E4M3.E4M3 R24, gdesc[UR20], RZ, !UPT, gsb0 ;  /* 0x00600000141879f3 */ /* 0x000fe6000c0008ff */
        /* <DEDUP_REMOVED lines=9> */
[----:B0-----:R-:W-:-:S06]  /*5420*/  WARPGROUP.ARRIVE ;  /* 0x00000000000079c5 */ /* 0x001fcc0000000000 */
        /* <DEDUP_REMOVED lines=56> */
[----:B------:R-:W-:Y:S03]  /*57b0*/  QGMMA.64x32x32.F32.E4M3.E4M3 R72, gdesc[UR12], RZ, !UPT, gsb0 ;  /* 0x006000000c4879f3 */ /* 0x000fe6000c0008ff */
[----:B------:R-:W-:Y:S02]  /*57c0*/  WARPGROUP.DEPBAR.LE gsb0, 0x0 ;  /* 0x00008000000079c5 */ /* 0x000fe40000010000 */
[----:B0-----:R-:W-:-:S06]  /*57d0*/  WARPGROUP.ARRIVE ;  /* 0x00000000000079c5 */ /* 0x001fcc0000000000 */
[----:B------:R-:W-:Y:S03]  /*57e0*/  QGMMA.64x32x32.F32.E4M3.E4M3 R24, gdesc[UR16], RZ, !UPT, gsb0 ;  /* 0x00600000101879f3 */ /* 0x000fe6000c0008ff */
[----:B------:R-:W-:Y:S02]  /*57f0*/  WARPGROUP.DEPBAR.LE gsb0, 0x0 ;  /* 0x00008000000079c5 */ /* 0x000fe40000010000 */
[----:B------:R-:W-:Y:S05]  /*5800*/  @!P0 BRA `(.L_x_19) ;  /* 0x0000003400388947 */ /* 0x000fea0003800000 */
[----:B------:R0:W-:Y:S04]  /*5810*/  STL [R1+0x790], R52 ;  /* 0x0007903401007387 */ /* 0x0001e80000100800 */
[----:B------:R-:W4:Y:S04]  /*5820*/  LDL R15, [R1+0x1c0] ;  /* 0x0001c000010f7983 */ /* 0x000f280000100800 */
[----:B------:R-:W2:Y:S04]  /*5830*/  LDL R16, [R1+0x1c4] ;  /* 0x0001c40001107983 */ /* 0x000ea80000100800 */
[----:B0-----:R-:W3:Y:S04]  /*5840*/  LDL R52, [R1+0x140] ;  /* 0x0001400001347983 */ /* 0x001ee80000100800 */
[----:B------:R-:W2:Y:S04]  /*5850*/  LDL R17, [R1+0x1c8] ;  /* 0x0001c80001117983 */ /* 0x000ea80000100800 */
        /* <DEDUP_REMOVED lines=10> */
[----:B------:R0:W-:Y:S04]  /*5900*/  STL [R1+0x78c], R53 ;  /* 0x00078c3501007387 */ /* 0x0001e80000100800 */
[----:B0-----:R-:W4:Y:S04]  /*5910*/  LDL R53, [R1+0x1bc] ;  /* 0x0001bc0001357983 */ /* 0x001f280000100800 */
[----:B------:R0:W-:Y:S04]  /*5920*/  STL [R1+0x788], R54 ;  /* 0x0007883601007387 */ /* 0x0001e80000100800 */
[----:B0-----:R-:W3:Y:S04]  /*5930*/  LDL R54, [R1+0x1b8] ;  /* 0x0001b80001367983 */ /* 0x001ee80000100800 */
[----:B------:R0:W-:Y:S04]  /*5940*/  STL [R1+0x784], R55 ;  /* 0x0007843701007387 */ /* 0x0001e80000100800 */
[----:B0-----:R-:W2:Y:S04]  /*5950*/  LDL R55, [R1+0x1b4] ;  /* 0x0001b40001377983 */ /* 0x001ea80000100800 */
        /* <DEDUP_REMOVED lines=29> */
[----:B0-----:R-:W3:Y:S04]  /*5b30*/  LDL R38, [R1+0x1f8] ;  /* 0x0001f80001267983 */ /* 0x001ee80000100800 */
[----:B------:R0:W-:Y:S04]  /*5b40*/  STL [R1+0x744], R39 ;  /* 0x0007442701007387 */ /* 0x0001e80000100800 */
[----:B0-----:R-:W3:Y:S04]  /*5b50*/  LDL R39, [R1+0x1f4] ;  /* 0x0001f40001277983 */ /* 0x001ee80000100800 */
[----:B------:R-:W-:Y:S04]  /*5b60*/  STL [R1+0x740], R11 ;  /* 0x0007400b01007387 */ /* 0x000fe80000100800 */
        /* <DEDUP_REMOVED lines=9> */
[----:B------:R2:W-:Y:S02]  /*5c00*/  STL [R1+0x718], R0 ;  /* 0x0007180001007387 */ /* 0x0005e40000100800 */
[----:B--2---:R-:W-:-:S01]  /*5c10*/  FADD R0, RZ, R35 ;  /* 0x00000023ff007221 */ /* 0x004fc20000000000 */
[----:B----4-:R-:W-:Y:S01]  /*5c20*/  FADD R3, RZ, R36 ;  /* 0x00000024ff037221 */ /* 0x010fe20000000000 */
[----:B---3--:R-:W-:-:S05]  /*5c30*/  FADD R2, RZ, R37 ;  /* 0x00000025ff027221 */ /* 0x008fca0000000000 */
[----:B------:R0:W-:Y:S04]  /*5c40*/  STL [R1+0x200], R2 ;  /* 0x0002000201007387 */ /* 0x0001e80000100800 */
[----:B------:R1:W-:Y:S01]  /*5c50*/  STL [R1+0x204], R3 ;  /* 0x0002040301007387 */ /* 0x0003e20000100800 */
[----:B0-----:R-:W-:-:S03]  /*5c60*/  FADD R2, RZ, R34 ;  /* 0x00000022ff027221 */ /* 0x001fc60000000000 */
[----:B------:R0:W-:Y:S01]  /*5c70*/  STL [R1+0x208], R0 ;  /* 0x0002080001007387 */ /* 0x0001e20000100800 */
[----:B-1----:R-:W-:-:S03]  /*5c80*/  FADD R3, RZ, R33 ;  /* 0x00000021ff037221 */ /* 0x002fc60000000000 */
[----:B------:R1:W-:Y:S01]  /*5c90*/  STL [R1+0x20c], R2 ;  /* 0x00020c0201007387 */ /* 0x0003e20000100800 */
[----:B0-----:R-:W-:-:S03]  /*5ca0*/  FADD R0, RZ, R32 ;  /* 0x00000020ff007221 */ /* 0x001fc60000000000 */
[----:B------:R0:W-:Y:S01]  /*5cb0*/  STL [R1+0x210], R3 ;  /* 0x0002100301007387 */ /* 0x0001e20000100800 */
[----:B-1----:R-:W-:-:S03]  /*5cc0*/  FADD R2, RZ, R31 ;  /* 0x0000001fff027221 */ /* 0x002fc60000000000 */
[----:B------:R1:W-:Y:S04]  /*5cd0*/  STL [R1+0x214], R0 ;  /* 0x0002140001007387 */ /* 0x0003e80000100800 */
[----:B------:R2:W-:Y:S01]  /*5ce0*/  STL [R1+0x218], R2 ;  /* 0x0002180201007387 */ /* 0x0005e20000100800 */
[----:B0-----:R-:W-:-:S01]  /*5cf0*/  FADD R3, RZ, R30 ;  /* 0x0000001eff037221 */ /* 0x001fc20000000000 */
[----:B-1----:R-:W-:-:S04]  /*5d00*/  FADD R0, RZ, R29 ;  /* 0x0000001dff007221 */ /* 0x002fc80000000000 */
[----:B------:R0:W-:Y:S01]  /*5d10*/  STL [R1+0x21c], R3 ;  /* 0x00021c0301007387 */ /* 0x0001e20000100800 */
[----:B--2---:R-:W-:-:S03]  /*5d20*/  FADD R2, RZ, R28 ;  /* 0x0000001cff027221 */ /* 0x004fc60000000000 */
        /* <DEDUP_REMOVED lines=12> */
[----:B------:R-:W-:Y:S04]  /*5df0*/  STL [R1+0x238], R0 ;  /* 0x0002380001007387 */ /* 0x000fe80000100800 */
[----:B------:R1:W-:Y:S01]  /*5e00*/  STL [R1+0x23c], R2 ;  /* 0x00023c0201007387 */ /* 0x0003e20000100800 */
[----:B0-----:R-:W-:-:S03]  /*5e10*/  FADD R3, RZ, R53 ;  /* 0x00000035ff037221 */ /* 0x001fc60000000000 */
[----:B-1----:R-:W2:Y:S04]  /*5e20*/  LDL R2, [R1+0x144] ;  /* 0x0001440001027983 */ /* 0x002ea80000100800 */
[----:B------:R0:W-:Y:S04]  /*5e30*/  STL [R1+0x240], R3 ;  /* 0x0002400301007387 */ /* 0x0001e80000100800 */
[----:B------:R-:W3:Y:S04]  /*5e40*/  LDL R4, [R1+0x14c] ;  /* 0x00014c0001047983 */ /* 0x000ee80000100800 */
[----:B------:R-:W4:Y:S04]  /*5e50*/  LDL R5, [R1+0x150] ;  /* 0x0001500001057983 */ /* 0x000f280000100800 */
[----:B0-----:R-:W3:Y:S04]  /*5e60*/  LDL R3, [R1+0x148] ;  /* 0x0001480001037983 */ /* 0x001ee80000100800 */
[----:B------:R-:W4:Y:S04]  /*5e70*/  LDL R6, [R1+0x154] ;  /* 0x0001540001067983 */ /* 0x000f280000100800 */
[----:B------:R-:W4:Y:S04]  /*5e80*/  LDL R7, [R1+0x158] ;  /* 0x0001580001077983 */ /* 0x000f280000100800 */
[----:B------:R-:W4:Y:S04]  /*5e90*/  LDL R8, [R1+0x15c] ;  /* 0x00015c0001087983 */ /* 0x000f280000100800 */
[----:B------:R-:W4:Y:S04]  /*5ea0*/  LDL R9, [R1+0x160] ;  /* 0x0001600001097983 */ /* 0x000f280000100800 */
[----:B------:R-:W4:Y:S01]  /*5eb0*/  LDL R10, [R1+0x164] ;  /* 0x00016400010a7983 */ /* 0x000f220000100800 */
[----:B------:R-:W-:-:S03]  /*5ec0*/  FADD R236, RZ, R39 ;  /* 0x00000027ffec7221 */ /* 0x000fc60000000000 */
[----:B------:R-:W4:Y:S01]  /*5ed0*/  LDL R11, [R1+0x168] ;  /* 0x00016800010b7983 */ /* 0x000f220000100800 */
[----:B------:R-:W-:-:S03]  /*5ee0*/  FADD R237, RZ, R38 ;  /* 0x00000026ffed7221 */ /* 0x000fc60000000000 */
[----:B------:R-:W4:Y:S04]  /*5ef0*/  LDL R39, [R1+0x16c] ;  /* 0x00016c0001277983 */ /* 0x000f280000100800 */
        /* <DEDUP_REMOVED lines=16> */
[----:B------:R-:W4:Y:S01]  /*6000*/  LDL R54, [R1+0x130] ;  /* 0x0001300001367983 */ /* 0x000f220000100800 */
[----:B------:R-:W-:-:S03]  /*6010*/  IMAD.MOV.U32 R0, RZ, RZ, R52 ;  /* 0x000000ffff007224 */ /* 0x000fc600078e0034 */
[----:B------:R-:W4:Y:S04]  /*6020*/  LDL R53, [R1+0x134] ;  /* 0x0001340001357983 */ /* 0x000f280000100800 */
[----:B------:R-:W4:Y:S01]  /*6030*/  LDL R52, [R1+0x138] ;  /* 0x0001380001347983 */ /* 0x000f220000100800 */
[----:B------:R-:W-:-:S05]  /*6040*/  FADD R0, RZ, R0 ;  /* 0x00000000ff007221 */ /* 0x000fca0000000000 */
[----:B------:R2:W-:Y:S02]  /*6050*/  STL [R1+0x244], R0 ;  /* 0x0002440001007387 */ /* 0x0005e40000100800 */
[----:B--2---:R-:W-:-:S05]  /*6060*/  FADD R0, RZ, R2 ;  /* 0x00000002ff007221 */ /* 0x004fca0000000000 */
[----:B------:R4:W-:Y:S01]  /*6070*/  STL [R1+0x248], R0 ;  /* 0x0002480001007387 */ /* 0x0009e20000100800 */
[----:B---3--:R-:W-:-:S01]  /*6080*/  FADD R2, RZ, R3 ;  /* 0x00000003ff027221 */ /* 0x008fc20000000000 */
[----:B------:R-:W-:Y:S01]  /*6090*/  FADD R3, RZ, R4 ;  /* 0x00000004ff037221 */ /* 0x000fe20000000000 */
[----:B----4-:R-:W-:-:S03]  /*60a0*/  FADD R0, RZ, R5 ;  /* 0x00000005ff007221 */ /* 0x010fc60000000000 */
[----:B------:R0:W-:Y:S04]  /*60b0*/  STL [R1+0x24c], R2 ;  /* 0x00024c0201007387 */ /* 0x0001e80000100800 */
        /* <DEDUP_REMOVED lines=51> */
[----:B-1----:R-:W-:Y:S02]  /*63f0*/  FADD R3, RZ, R52 ;  /* 0x00000034ff037221 */ /* 0x002fe40000000000 */
[----:B--2---:R-:W2:Y:S04]  /*6400*/  LDL R0, [R1+0x13c] ;  /* 0x00013c0001007983 */ /* 0x004ea80000100800 */
[----:B------:R0:W-:Y:S04]  /*6410*/  STL [R1+0x2b8], R2 ;  /* 0x0002b80201007387 */ /* 0x0001e80000100800 */
[----:B0-----:R-:W3:Y:S04]  /*6420*/  LDL R2, [R1+0xc0] ;  /* 0x0000c00001027983 */ /* 0x001ee80000100800 */
[----:B------:R0:W-:Y:S04]  /*6430*/  STL [R1+0x2bc], R3 ;  /* 0x0002bc0301007387 */ /* 0x0001e80000100800 */
[----:B------:R-:W4:Y:S04]  /*6440*/  LDL R4, [R1+0xc8] ;  /* 0x0000c80001047983 */ /* 0x000f280000100800 */
[----:B------:R-:W4:Y:S04]  /*6450*/  LDL R5, [R1+0xcc] ;  /* 0x0000cc0001057983 */ /* 0x000f280000100800 */
[----:B0-----:R-:W4:Y:S04]  /*6460*/  LDL R3, [R1+0xc4] ;  /* 0x0000c40001037983 */ /* 0x001f280000100800 */
        /* <DEDUP_REMOVED lines=26> */
[----:B--2---:R-:W-:-:S05]  /*6610*/  FADD R0, RZ, R0 ;  /* 0x00000000ff007221 */ /* 0x004fca0000000000 */
[----:B------:R3:W-:Y:S02]  /*6620*/  STL [R1+0x2c0], R0 ;  /* 0x0002c00001007387 */ /* 0x0007e40000100800 */
[----:B---3--:R-:W-:-:S05]  /*6630*/  FADD R0, RZ, R2 ;  /* 0x00000002ff007221 */ /* 0x008fca0000000000 */
[----:B------:R0:W-:Y:S01]  /*6640*/  STL [R1+0x2c4], R0 ;  /* 0x0002c40001007387 */ /* 0x0001e20000100800 */
[----:B----4-:R-:W-:-:S01]  /*6650*/  FADD R2, RZ, R3 ;  /* 0x00000003ff027221 */ /* 0x010fc20000000000 */
[----:B0-----:R-:W-:Y:S01]  /*6660*/  FADD R0, RZ, R4 ;  /* 0x00000004ff007221 */ /* 0x001fe20000000000 */
[----:B------:R-:W-:-:S03]  /*6670*/  FADD R3, RZ, R5 ;  /* 0x00000005ff037221 */ /* 0x000fc60000000000 */
        /* <DEDUP_REMOVED lines=53> */
[----:B------:R-:W2:Y:S04]  /*69d0*/  LDL R52, [R1+0xb8] ;  /* 0x0000b80001347983 */ /* 0x000ea80000100800 */
[----:B------:R1:W-:Y:S04]  /*69e0*/  STL [R1+0x334], R2 ;  /* 0x0003340201007387 */ /* 0x0003e80000100800 */
[----:B------:R-:W3:Y:S04]  /*69f0*/  LDL R53, [R1+0xbc] ;  /* 0x0000bc0001357983 */ /* 0x000ee80000100800 */
[----:B------:R4:W-:Y:S04]  /*6a00*/  STL [R1+0x338], R0 ;  /* 0x0003380001007387 */ /* 0x0009e80000100800 */
[----:B------:R-:W3:Y:S04]  /*6a10*/  LDL R54, [R1+0x40] ;  /* 0x0000400001367983 */ /* 0x000ee80000100800 */
        /* <DEDUP_REMOVED lines=15> */
[----:B------:R-:W3:Y:S04]  /*6b10*/  LDL R38, [R1] ;  /* 0x0000000001267983 */ /* 0x000ee80000100800 */
        /* <DEDUP_REMOVED lines=9> */
[----:B0-----:R-:W3:Y:S04]  /*6bb0*/  LDL R3, [R1+0x28] ;  /* 0x0000280001037983 */ /* 0x001ee80000100800 */
[----:B-1----:R-:W3:Y:S04]  /*6bc0*/  LDL R2, [R1+0x2c] ;  /* 0x00002c0001027983 */ /* 0x002ee80000100800 */
[----:B----4-:R-:W4:Y:S01]  /*6bd0*/  LDL R0, [R1+0x30] ;  /* 0x0000300001007983 */ /* 0x010f220000100800 */
[----:B------:R-:W-:-:S01]  /*6be0*/  FADD R14, RZ, R14 ;  /* 0x0000000eff0e7221 */ /* 0x000fc20000000000 */
[----:B--2---:R-:W-:-:S05]  /*6bf0*/  FADD R52, RZ, R52 ;  /* 0x00000034ff347221 */ /* 0x004fca0000000000 */
[----:B------:R0:W-:Y:S01]  /*6c00*/  STL [R1+0x33c], R52 ;  /* 0x00033c3401007387 */ /* 0x0001e20000100800 */
[----:B---3--:R-:W-:-:S03]  /*6c10*/  FADD R53, RZ, R53 ;  /* 0x00000035ff357221 */ /* 0x008fc60000000000 */
[----:B0-----:R-:W2:Y:S01]  /*6c20*/  LDL.LU R52, [R1+0x790] ;  /* 0x0007900001347983 */ /* 0x001ea20000300800 */
[----:B------:R-:W-:-:S03]  /*6c30*/  FADD R54, RZ, R54 ;  /* 0x00000036ff367221 */ /* 0x000fc60000000000 */
[----:B------:R0:W-:Y:S01]  /*6c40*/  STL [R1+0x340], R53 ;  /* 0x0003403501007387 */ /* 0x0001e20000100800 */
[----:B------:R-:W-:-:S01]  /*6c50*/  FADD R55, RZ, R55 ;  /* 0x00000037ff377221 */ /* 0x000fc20000000000 */
[----:B------:R-:W-:Y:S02]  /*6c60*/  FADD R24, RZ, R24 ;  /* 0x00000018ff187221 */ /* 0x000fe40000000000 */
[----:B0-----:R-:W3:Y:S01]  /*6c70*/  LDL.LU R53, [R1+0x78c] ;  /* 0x00078c0001357983 */ /* 0x001ee20000300800 */
[----:B------:R-:W-:-:S03]  /*6c80*/  FADD R25, RZ, R25 ;  /* 0x00000019ff197221 */ /* 0x000fc60000000000 */
[----:B------:R0:W-:Y:S01]  /*6c90*/  STL [R1+0x344], R54 ;  /* 0x0003443601007387 */ /* 0x0001e20000100800 */
[----:B------:R-:W-:-:S01]  /*6ca0*/  FADD R26, RZ, R26 ;  /* 0x0000001aff1a7221 */ /* 0x000fc20000000000 */
[----:B------:R-:W-:Y:S02]  /*6cb0*/  FADD R27, RZ, R27 ;  /* 0x0000001bff1b7221 */ /* 0x000fe40000000000 */
[----:B0-----:R-:W3:Y:S04]  /*6cc0*/  LDL.LU R54, [R1+0x788] ;  /* 0x0007880001367983 */ /* 0x001ee80000300800 */
[----:B------:R0:W-:Y:S01]  /*6cd0*/  STL [R1+0x348], R55 ;  /* 0x0003483701007387 */ /* 0x0001e20000100800 */
[----:B------:R-:W-:-:S01]  /*6ce0*/  FADD R28, RZ, R28 ;  /* 0x0000001cff1c7221 */ /* 0x000fc20000000000 */
[----:B------:R-:W-:-:S02]  /*6cf0*/  FADD R29, RZ, R29 ;  /* 0x0000001dff1d7221 */ /* 0x000fc40000000000 */
[----:B0-----:R-:W3:Y:S04]  /*6d00*/  LDL.LU R55, [R1+0x784] ;  /* 0x0007840001377983 */ /* 0x001ee80000300800 */
[----:B------:R0:W-:Y:S01]  /*6d10*/  STL [R1+0x34c], R24 ;  /* 0x00034c1801007387 */ /* 0x0001e20000100800 */
[----:B------:R-:W-:-:S01]  /*6d20*/  FADD R30, RZ, R30 ;  /* 0x0000001eff1e7221 */ /* 0x000fc20000000000 */
[----:B------:R-:W-:Y:S02]  /*6d30*/  FADD R31, RZ, R31 ;  /* 0x0000001fff1f7221 */ /* 0x000fe40000000000 */
[----:B0-----:R-:W3:Y:S04]  /*6d40*/  LDL.LU R24, [R1+0x780] ;  /* 0x0007800001187983 */ /* 0x001ee80000300800 */
[----:B------:R0:W-:Y:S01]  /*6d50*/  STL [R1+0x350], R25 ;  /* 0x0003501901007387 */ /* 0x0001e20000100800 */
[----:B------:R-:W-:-:S03]  /*6d60*/  FADD R32, RZ, R32 ;  /* 0x00000020ff207221 */ /* 0x000fc60000000000 */
        /* <DEDUP_REMOVED lines=45> */
[----:B0-----:R0:W5:Y:S04]  /*7040*/  LDL.LU R11, [R1+0x740] ;  /* 0x00074000010b7983 */ /* 0x0011680000300800 */
[----:B------:R1:W-:Y:S01]  /*7050*/  STL [R1+0x390], R10 ;  /* 0x0003900a01007387 */ /* 0x0003e20000100800 */
[----:B------:R-:W-:-:S03]  /*7060*/  FADD R3, RZ, R3 ;  /* 0x00000003ff037221 */ /* 0x000fc60000000000 */
[----:B-1----:R0:W5:Y:S04]  /*7070*/  LDL.LU R10, [R1+0x73c] ;  /* 0x00073c00010a7983 */ /* 0x0021680000300800 */
[----:B------:R1:W-:Y:S01]  /*7080*/  STL [R1+0x394], R9 ;  /* 0x0003940901007387 */ /* 0x0003e20000100800 */
[----:B------:R-:W-:-:S03]  /*7090*/  FADD R2, RZ, R2 ;  /* 0x00000002ff027221 */ /* 0x000fc60000000000 */
[----:B-1----:R0:W5:Y:S04]  /*70a0*/  LDL.LU R9, [R1+0x738] ;  /* 0x0007380001097983 */ /* 0x0021680000300800 */
[----:B------:R1:W-:Y:S01]  /*70b0*/  STL [R1+0x398], R8 ;  /* 0x0003980801007387 */ /* 0x0003e20000100800 */
[----:B----4-:R-:W-:-:S03]  /*70c0*/  FADD R0, RZ, R0 ;  /* 0x00000000ff007221 */ /* 0x010fc60000000000 */
[----:B-1----:R0:W5:Y:S04]  /*70d0*/  LDL.LU R8, [R1+0x734] ;  /* 0x0007340001087983 */ /* 0x0021680000300800 */
[----:B------:R1:W-:Y:S04]  /*70e0*/  STL [R1+0x39c], R7 ;  /* 0x00039c0701007387 */ /* 0x0003e80000100800 */
        /* <DEDUP_REMOVED lines=13> */
[----:B------:R1:W-:Y:S02]  /*71c0*/  STL [R1+0x3b8], R14 ;  /* 0x0003b80e01007387 */ /* 0x0003e40000100800 */
[----:B-1----:R-:W-:-:S01]  /*71d0*/  FADD R14, RZ, R13 ;  /* 0x0000000dff0e7221 */ /* 0x002fc20000000000 */
[----:B------:R-:W-:Y:S01]  /*71e0*/  FADD R13, RZ, R12 ;  /* 0x0000000cff0d7221 */ /* 0x000fe20000000000 */
[----:B------:R-:W-:-:S03]  /*71f0*/  FADD R12, RZ, R216 ;  /* 0x000000d8ff0c7221 */ /* 0x000fc60000000000 */
[----:B------:R1:W-:Y:S04]  /*7200*/  STL [R1+0x3bc], R14 ;  /* 0x0003bc0e01007387 */ /* 0x0003e80000100800 */
[----:B------:R4:W-:Y:S04]  /*7210*/  STL [R1+0x3c0], R13 ;  /* 0x0003c00d01007387 */ /* 0x0009e80000100800 */
[----:B------:R2:W-:Y:S01]  /*7220*/  STL [R1+0x3c4], R12 ;  /* 0x0003c40c01007387 */ /* 0x0005e20000100800 */
[----:B-1----:R-:W-:-:S01]  /*7230*/  FADD R14, RZ, R217 ;  /* 0x000000d9ff0e7221 */ /* 0x002fc20000000000 */
[----:B----4-:R-:W-:-:S04]  /*7240*/  FADD R13, RZ, R218 ;  /* 0x000000daff0d7221 */ /* 0x010fc80000000000 */
[----:B------:R1:W-:Y:S01]  /*7250*/  STL [R1+0x3c8], R14 ;  /* 0x0003c80e01007387 */ /* 0x0003e20000100800 */
[----:B--2---:R-:W-:-:S03]  /*7260*/  FADD R12, RZ, R219 ;  /* 0x000000dbff0c7221 */ /* 0x004fc60000000000 */
[----:B------:R2:W-:Y:S04]  /*7270*/  STL [R1+0x3cc], R13 ;  /* 0x0003cc0d01007387 */ /* 0x0005e80000100800 */
[----:B------:R4:W-:Y:S01]  /*7280*/  STL [R1+0x3d0], R12 ;  /* 0x0003d00c01007387 */ /* 0x0009e20000100800 */
[----:B-1----:R-:W-:-:S01]  /*7290*/  FADD R14, RZ, R220 ;  /* 0x000000dcff0e7221 */ /* 0x002fc20000000000 */
[----:B--2---:R-:W-:-:S04]  /*72a0*/  FADD R13, RZ, R221 ;  /* 0x000000ddff0d7221 */ /* 0x004fc80000000000 */
[----:B------:R1:W-:Y:S01]  /*72b0*/  STL [R1+0x3d4], R14 ;  /* 0x0003d40e01007387 */ /* 0x0003e20000100800 */
[----:B----4-:R-:W-:-:S03]  /*72c0*/  FADD R12, RZ, R222 ;  /* 0x000000deff0c7221 */ /* 0x010fc60000000000 */
        /* <DEDUP_REMOVED lines=365> */
[----:B---3--:R-:W-:-:S03]  /*89a0*/  FADD R12, RZ, R53 ;  /* 0x00000035ff0c7221 */ /* 0x008fc60000000000 */
        /* <DEDUP_REMOVED lines=38> */
[----:B------:R-:W-:-:S01]  /*8c10*/  FADD R15, RZ, R15 ;  /* 0x0000000fff0f7221 */ /* 0x000fc20000000000 */
[----:B------:R-:W-:Y:S01]  /*8c20*/  FADD R16, RZ, R16 ;  /* 0x00000010ff107221 */ /* 0x000fe20000000000 */
        /* <DEDUP_REMOVED lines=11> */
[----:B0-----:R-:W-:-:S06]  /*8ce0*/  UMOV UR6, URZ ;  /* 0x0000003f00067c82 */ /* 0x001fcc0008000000 */
.L_x_19:
[----:B------:R-:W-:-:S04]  /*8cf0*/  UIADD3 UR45, UR5, 0x1, URZ ;  /* 0x00000001052d7890 */ /* 0x000fc8000fffe03f */
[----:B------:R-:W-:-:S04]  /*8d00*/  UISETP.NE.AND UP0, UPT, UR45, 0xb, UPT ;  /* 0x0000000b2d00788c */ /* 0x000fc8000bf05270 */
[----:B------:R-:W-:Y:S02]  /*8d10*/  USEL UR12, URZ, 0x1, UP0 ;  /* 0x000000013f0c7887 */ /* 0x000fe40008000000 */
[----:B------:R-:W-:Y:S02]  /*8d20*/  USEL UR45, UR45, URZ, UP0 ;  /* 0x0000003f2d2d7287 */ /* 0x000fe40008000000 */
[----:B------:R-:W-:-:S06]  /*8d30*/  ULOP3.LUT UR12, UR4, UR12, URZ, 0x3c, !UPT ;  /* 0x0000000c040c7292 */ /* 0x000fcc000f8e3c3f */
[----:B------:R-:W-:Y:S01]  /*8d40*/  IMAD.U32 R12, RZ, RZ, UR12 ;  /* 0x0000000cff0c7e24 */ /* 0x000fe2000f8e00ff */
[----:B------:R-:W-:-:S06]  /*8d50*/  UMOV UR12, 0x1 ;  /* 0x00000001000c7882 */ /* 0x000fcc0000000000 */
.L_x_14:
[----:B------:R-:W-:-:S04]  /*8d60*/  UISETP.LT.AND UP0, UPT, UR11, 0x1, UPT ;  /* 0x000000010b00788c */ /* 0x000fc8000bf01270 */
[----:B------:R-:W-:-:S04]  /*8d70*/  USEL UR13, UR11, 0x1, UP0 ;  /* 0x000000010b0d7887 */ /* 0x000fc80008000000 */
[----:B------:R-:W-:-:S04]  /*8d80*/  UIADD3 UR13, UR11, -UR13, URZ ;  /* 0x8000000d0b0d7290 */ /* 0x000fc8000fffe03f */
[----:B------:R-:W-:-:S06]  /*8d90*/  UISETP.GE.AND UP0, UPT, UR13, 0x1, UPT ;  /* 0x000000010d00788c */ /* 0x000fcc000bf06270 */
[----:B------:R-:W-:-:S13]  /*8da0*/  PLOP3.LUT P0, PT, PT, PT, UP0, 0x80, 0x0 ;  /* 0x000000000000781c */ /* 0x000fda0003f0f008 */
[----:B------:R-:W-:Y:S05]  /*8db0*/  @!P0 BRA `(.L_x_20) ;  /* 0x0000006400008947 */ /* 0x000fea0003800000 */
[----:B------:R-:W-:Y:S01]  /*8dc0*/  IMAD.U32 R13, RZ, RZ, UR13 ;  /* 0x0000000dff0d7e24 */ /* 0x000fe2000f8e00ff */
[----:B------:R-:W-:Y:S01]  /*8dd0*/  UMOV UR44, UR5 ;  /* 0x00000005002c7c82 */ /* 0x000fe20008000000 */
[----:B------:R-:W-:-:S05]  /*8de0*/  ULDC UR43, c[0x0][0x50c] ;  /* 0x00014300002b7ab9 */ /* 0x000fca0000000800 */
.L_x_28:
[----:B------:R-:W-:-:S06]  /*8df0*/  UISETP.NE.AND UP0, UPT, UR8, 0x3, UPT ;  /* 0x000000030800788c */ /* 0x000fcc000bf05270 */
[----:B------:R-:W-:-:S13]  /*8e00*/  PLOP3.LUT P1, PT, PT, PT, UP0, 0x80, 0x0 ;  /* 0x000000000000781c */ /* 0x000fda0003f2f008 */
[----:B0-----:R-:W-:Y:S05]  /*8e10*/  @!P1 BRA `(.L_x_21) ;  /* 0x0000000000049947 */ /* 0x001fea0003800000 */
[----:B------:R-:W-:Y:S01]  /*8e20*/  BPT.TRAP 0x1 ;  /* 0x000000040000795c */ /* 0x000fe20000300000 */
.L_x_21:
[----:B------:R-:W0:Y:S01]  /*8e30*/  S2UR UR13, SR_CgaCtaId ;  /* 0x00000000000d79c3 */ /* 0x000e220000008800 */
[----:B------:R-:W-:Y:S01]  /*8e40*/  UMOV UR9, 0x400 ;  /* 0x0000040000097882 */ /* 0x000fe20000000000 */
[----:B------:R-:W-:Y:S01]  /*8e50*/  SHF.L.U32 R14, R12, 0x1f, RZ ;  /* 0x0000001f0c0e7819 */ /* 0x000fe200000006ff */
[----:B0-----:R-:W-:-:S04]  /*8e60*/  ULEA UR9, UR13, UR9, 0x18 ;  /* 0x000000090d097291 */ /* 0x001fc8000f8ec03f */
[----:B------:R-:W-:-:S09]  /*8e70*/  ULEA UR13, UR45, UR9, 0x3 ;  /* 0x000000092d0d7291 */ /* 0x000fd2000f8e183f */
[----:B------:R0:W1:Y:S01]  /*8e80*/  SYNCS.PHASECHK.TRANS64.TRYWAIT P0, [UR13], R14 ;  /* 0x0000000eff0075a7 */ /* 0x000062000800014d */
[----:B------:R-:W-:Y:S05]  /*8e90*/  @!P1 BRA `(.L_x_22) ;  /* 0x0000000000049947 */ /* 0x000fea0003800000 */
[----:B------:R-:W-:Y:S01]  /*8ea0*/  BPT.TRAP 0x1 ;  /* 0x000000040000795c */ /* 0x000fe20000300000 */
.L_x_22:
[----:B-1----:R-:W-:Y:S05]  /*8eb0*/  @P0 BRA `(.L_x_23) ;  /* 0x0000000000080947 */ /* 0x002fea0003800000 */
[----:B------:R-:W1:Y:S02]  /*8ec0*/  SYNCS.PHASECHK.TRANS64.TRYWAIT P0, [UR13], R14 ;  /* 0x0000000eff0075a7 */ /* 0x000e64000800014d */
[----:B-1----:R-:W-:Y:S05]  /*8ed0*/  @!P0 BRA `(.L_x_24) ;  /* 0x0000031c00c48947 */ /* 0x002fea0003800000 */
.L_x_23:
[----:B------:R-:W-:Y:S04]  /*8ee0*/  STL.64 [R1+0x850], R18 ;  /* 0x0008501201007387 */ /* 0x000fe80000100a00 */
[----:B------:R-:W-:Y:S04]  /*8ef0*/  STL.64 [R1+0x848], R16 ;  /* 0x0008481001007387 */ /* 0x000fe80000100a00 */
[----:B------:R-:W-:Y:S04]  /*8f00*/  STL [R1+0x840], R15 ;  /* 0x0008400f01007387 */ /* 0x000fe80000100800 */
[----:B------:R-:W-:Y:S04]  /*8f10*/  STL.64 [R1+0x838], R12 ;  /* 0x0008380c01007387 */ /* 0x000fe80000100a00 */
[----:B-----5:R-:W-:Y:S04]  /*8f20*/  STL.64 [R1+0x830], R10 ;  /* 0x0008300a01007387 */ /* 0x020fe80000100a00 */
[----:B------:R-:W-:Y:S04]  /*8f30*/  STL.64 [R1+0x828], R8 ;  /* 0x0008280801007387 */ /* 0x000fe80000100a00 */
        /* <DEDUP_REMOVED lines=9> */
[----:B------:R1:W-:Y:S04]  /*8fd0*/  STL.64 [R1+0x7d8], R168 ;  /* 0x0007d8a801007387 */ /* 0x0003e80000100a00 */
[----:B-1----:R-:W4:Y:S04]  /*8fe0*/  LDL.LU.64 R168, [R1+0x40] ;  /* 0x0000400001a87983 */ /* 0x002f280000300a00 */
[----:B------:R-:W4:Y:S04]  /*8ff0*/  LDL.LU.64 R170, [R1+0x48] ;  /* 0x0000480001aa7983 */ /* 0x000f280000300a00 */
[----:B------:R-:W4:Y:S04]  /*9000*/  LDL.LU.64 R172, [R1+0x50] ;  /* 0x0000500001ac7983 */ /* 0x000f280000300a00 */
[----:B------:R-:W4:Y:S04]  /*9010*/  LDL.LU.64 R174, [R1+0x58] ;  /* 0x0000580001ae7983 */ /* 0x000f280000300a00 */
[----:B------:R-:W4:Y:S04]  /*9020*/  LDL.LU.64 R176, [R1+0x60] ;  /* 0x0000600001b07983 */ /* 0x000f280000300a00 */
[----:B------:R-:W4:Y:S04]  /*9030*/  LDL.LU.64 R178, [R1+0x68] ;  /* 0x0000680001b27983 */ /* 0x000f280000300a00 */
[----:B------:R-:W4:Y:S04]  /*9040*/  LDL.LU.64 R180, [R1+0x70] ;  /* 0x0000700001b47983 */ /* 0x000f280000300a00 */
[----:B------:R-:W4:Y:S04]  /*9050*/  LDL.LU.64 R182, [R1+0x78] ;  /* 0x0000780001b67983 */ /* 0x000f280000300a00 */
        /* <DEDUP_REMOVED lines=8> */
[----:B-1----:R-:W2:Y:S04]  /*90e0*/  LDL.LU.64 R120, [R1+0x100] ;  /* 0x0001000001787983 */ /* 0x002ea80000300a00 */
[----:B------:R-:W2:Y:S04]  /*90f0*/  LDL.LU.64 R122, [R1+0x108] ;  /* 0x00010800017a7983 */ /* 0x000ea80000300a00 */
[----:B------:R-:W2:Y:S04]  /*9100*/  LDL.LU.64 R124, [R1+0x110] ;  /* 0x00011000017c7983 */ /* 0x000ea80000300a00 */
[----:B------:R-:W2:Y:S04]  /*9110*/  LDL.LU.64 R126, [R1+0x118] ;  /* 0x00011800017e7983 */ /* 0x000ea80000300a00 */
[----:B------:R-:W2:Y:S04]  /*9120*/  LDL.LU.64 R128, [R1+0x120] ;  /* 0x0001200001807983 */ /* 0x000ea80000300a00 */
[----:B------:R-:W2:Y:S04]  /*9130*/  LDL.LU.64 R130, [R1+0x128] ;  /* 0x0001280001827983 */ /* 0x000ea80000300a00 */
[----:B------:R-:W2:Y:S04]  /*9140*/  LDL.LU.64 R132, [R1+0x130] ;  /* 0x0001300001847983 */ /* 0x000ea80000300a00 */
[----:B------:R-:W2:Y:S04]  /*9150*/  LDL.LU.64 R134, [R1+0x138] ;  /* 0x0001380001867983 */ /* 0x000ea80000300a00 */
        /* <DEDUP_REMOVED lines=8> */
[----:B-1----:R-:W3:Y:S04]  /*91e0*/  LDL.LU.64 R72, [R1+0x1c0] ;  /* 0x0001c00001487983 */ /* 0x002ee80000300a00 */
[----:B------:R-:W3:Y:S04]  /*91f0*/  LDL.LU.64 R74, [R1+0x1c8] ;  /* 0x0001c800014a7983 */ /* 0x000ee80000300a00 */
[----:B------:R-:W3:Y:S04]  /*9200*/  LDL.LU.64 R76, [R1+0x1d0] ;  /* 0x0001d000014c7983 */ /* 0x000ee80000300a00 */
[----:B------:R-:W3:Y:S04]  /*9210*/  LDL.LU.64 R78, [R1+0x1d8] ;  /* 0x0001d800014e7983 */ /* 0x000ee80000300a00 */
[----:B------:R-:W3:Y:S04]  /*9220*/  LDL.LU.64 R80, [R1+0x1e0] ;  /* 0x0001e00001507983 */ /* 0x000ee80000300a00 */
[----:B------:R-:W3:Y:S04]  /*9230*/  LDL.LU.64 R82, [R1+0x1e8] ;  /* 0x0001e80001527983 */ /* 0x000ee80000300a00 */
[----:B------:R-:W3:Y:S04]  /*9240*/  LDL.LU.64 R84, [R1+0x1f0] ;  /* 0x0001f00001547983 */ /* 0x000ee80000300a00 */
[----:B------:R-:W3:Y:S01]  /*9250*/  LDL.LU.64 R86, [R1+0x1f8] ;  /* 0x0001f80001567983 */ /* 0x000ee20000300a00 */
[----:B------:R-:W-:-:S02]  /*9260*/  UIADD3 UR13, UR9, 0x21180, URZ ;  /* 0x00021180090d7890 */ /* 0x000fc4000fffe03f */
[----:B------:R-:W-:Y:S01]  /*9270*/  UISETP.NE.AND UP0, UPT, UR48, URZ, UPT ;  /* 0x0000003f3000728c */ /* 0x000fe2000bf05270 */
[----:B------:R-:W-:Y:S01]  /*9280*/  STL.64 [R1+0x750], R38 ;  /* 0x0007502601007387 */ /* 0x000fe20000100a00 */
[----:B------:R-:W-:Y:S02]  /*9290*/  USHF.R.U32.HI UR13, URZ, 0x4, UR13 ;  /* 0x000000043f0d7899 */ /* 0x000fe4000801160d */
[----:B------:R-:W-:Y:S01]  /*92a0*/  USEL UR12, UR12, URZ, !UP0 ;  /* 0x0000003f0c0c7287 */ /* 0x000fe2000c000000 */
[----:B------:R-:W-:Y:S01]  /*92b0*/  STL.64 [R1+0x748], R36 ;  /* 0x0007482401007387 */ /* 0x000fe20000100a00 */
[----:B------:R-:W-:Y:S02]  /*92c0*/  ULOP3.LUT UR13, UR13, 0x3fff, URZ, 0xc0, !UPT ;  /* 0x00003fff0d0d7892 */ /* 0x000fe4000f8ec03f */
[----:B------:R-:W-:Y:S01]  /*92d0*/  ULOP3.LUT UR32, UR10, 0x10000, URZ, 0xfc, !UPT ;  /* 0x000100000a207892 */ /* 0x000fe2000f8efc3f */
[----:B------:R-:W-:Y:S01]  /*92e0*/  STL.64 [R1+0x740], R34 ;  /* 0x0007402201007387 */ /* 0x000fe20000100a00 */
[----:B------:R-:W-:-:S02]  /*92f0*/  ULOP3.LUT UR13, UR13, 0x10000, URZ, 0xfc, !UPT ;  /* 0x000100000d0d7892 */ /* 0x000fc4000f8efc3f */
[----:B------:R-:W-:Y:S01]  /*9300*/  UISETP.NE.U32.AND UP0, UPT, UR12, URZ, UPT ;  /* 0x0000003f0c00728c */ /* 0x000fe2000bf05070 */
[----:B------:R-:W-:Y:S01]  /*9310*/  STL.64 [R1+0x738], R32 ;  /* 0x0007382001007387 */ /* 0x000fe20000100a00 */
[----:B------:R-:W-:Y:S02]  /*9320*/  UIMAD UR32, UR45, 0x300, UR32 ;  /* 0x000003002d2078a4 */ /* 0x000fe4000f8e0220 */
[----:B------:R-:W-:Y:S01]  /*9330*/  UIMAD UR34, UR45, 0x1c0, UR13 ;  /* 0x000001c02d2278a4 */ /* 0x000fe2000f8e020d */
[----:B------:R-:W-:Y:S01]  /*9340*/  STL.64 [R1+0x730], R30 ;  /* 0x0007301e01007387 */ /* 0x000fe20000100a00 */
[----:B------:R-:W-:Y:S01]  /*9350*/  UMOV UR33, 0xc0000010 ;  /* 0xc000001000217882 */ /* 0x000fe20000000000 */
[----:B------:R-:W-:Y:S01]  /*9360*/  UMOV UR35, 0xc0000010 ;  /* 0xc000001000237882 */ /* 0x000fe20000000000 */
[----:B------:R-:W-:Y:S01]  /*9370*/  UIADD3 UR30, UR34, 0x40, URZ ;  /* 0x00000040221e7890 */ /* 0x000fe2000fffe03f */
[----:B------:R-:W-:Y:S01]  /*9380*/  STL.64 [R1+0x728], R28 ;  /* 0x0007281c01007387 */ /* 0x000fe20000100a00 */
[----:B------:R-:W-:Y:S01]  /*9390*/  UMOV UR28, UR32 ;  /* 0x00000020001c7c82 */ /* 0x000fe20008000000 */
[----:B------:R-:W-:Y:S01]  /*93a0*/  UMOV UR29, UR33 ;  /* 0x00000021001d7c82 */ /* 0x000fe20008000000 */
        /* <DEDUP_REMOVED lines=12> */
[----:B------:R-:W-:Y:S01]  /*9470*/  UMOV UR16, UR32 ;  /* 0x0000002000107c82 */ /* 0x000fe20008000000 */
[----:B------:R-:W-:Y:S01]  /*9480*/  UMOV UR17, UR33 ;  /* 0x0000002100117c82 */ /* 0x000fe20008000000 */
[----:B---3--:R-:W-:-:S06]  /*9490*/  WARPGROUP.ARRIVE ;  /* 0x00000000000079c5 */ /* 0x008fcc0000000000 */
[----:B------:R-:W-:Y:S03]  /*94a0*/  QGMMA.64x32x32.F32.E4M3.E4M3 R72, gdesc[UR32], R72, UP0, gsb0 ;  /* 0x00600000204879f3 */ /* 0x000fe6000b800848 */
[----:B------:R-:W-:Y:S02]  /*94b0*/  WARPGROUP.DEPBAR.LE gsb0, 0x0 ;  /* 0x00008000000079c5 */ /* 0x000fe40000010000 */
[----:B--2---:R-:W-:Y:S01]  /*94c0*/  WARPGROUP.ARRIVE ;  /* 0x00000000000079c5 */ /* 0x004fe20000000000 */
[----:B------:R-:W-:Y:S01]  /*94d0*/  UMOV UR19, 0xc0000010 ;  /* 0xc000001000137882 */ /* 0x000fe20000000000 */
[----:B------:R-:W-:Y:S01]  /*94e0*/  UIADD3 UR14, UR34, 0x140, URZ ;  /* 0x00000140220e7890 */ /* 0x000fe2000fffe03f */
[----:B------:R-:W-:Y:S03]  /*94f0*/  STL.64 [R1+0x1c0], R72 ;  /* 0x0001c04801007387 */ /* 0x000fe60000100a00 */
[----:B------:R-:W-:Y:S01]  /*9500*/  QGMMA.64x32x32.F32.E4M3.E4M3 R120, gdesc[UR28], R120, UP0, gsb0 ;  /* 0x006000001c7879f3 */ /* 0x000fe2000b800878 */
        /* <DEDUP_REMOVED lines=8> */
[----:B------:R-:W-:Y:S04]  /*9590*/  STL.64 [R1+0x1d0], R76 ;  /* 0x0001d04c01007387 */ /* 0x000fe80000100a00 */
[----:B------:R-:W-:Y:S04]  /*95a0*/  STL.64 [R1+0x1d8], R78 ;  /* 0x0001d84e01007387 */ /* 0x000fe80000100a00 */
[----:B------:R-:W-:Y:S04]  /*95b0*/  STL.64 [R1+0x1e0], R80 ;  /* 0x0001e05001007387 */ /* 0x000fe80000100a00 */
[----:B------:R-:W-:Y:S04]  /*95c0*/  STL.64 [R1+0x1e8], R82 ;  /* 0x0001e85201007387 */ /* 0x000fe80000100a00 */
[----:B------:R-:W-:Y:S04]  /*95d0*/  STL.64 [R1+0x1f0], R84 ;  /* 0x0001f05401007387 */ /* 0x000fe80000100a00 */
[----:B------:R-:W-:Y:S01]  /*95e0*/  STL.64 [R1+0x1f8], R86 ;  /* 0x0001f85601007387 */ /* 0x000fe20000100a00 */
[----:B------:R-:W-:-:S02]  /*95f0*/  WARPGROUP.DEPBAR.LE gsb0, 0x0 ;  /* 0x00008000000079c5 */ /* 0x000fc40000010000 */
[----:B----4-:R-:W-:Y:S01]  /*9600*/  WARPGROUP.ARRIVE ;  /* 0x00000000000079c5 */ /* 0x010fe20000000000 */
[----:B------:R-:W-:Y:S04]  /*9610*/  STL.64 [R1+0x100], R120 ;  /* 0x0001007801007387 */ /* 0x000fe80000100a00 */
[----:B------:R-:W-:Y:S01]  /*9620*/  STL.64 [R1+0x108], R122 ;  /* 0x0001087a01007387 */ /* 0x000fe20000100a00 */
[----:B------:R-:W-:Y:S03]  /*9630*/  QGMMA.64x32x32.F32.E4M3.E4M3 R168, gdesc[UR24], R168, UP0, gsb0 ;  /* 0x0060000018a879f3 */ /* 0x000fe6000b8008a8 */
[----:B------:R-:W-:Y:S04]  /*9640*/  STL.64 [R1+0x110], R124 ;  /* 0x0001107c01007387 */ /* 0x000fe80000100a00 */
[----:B------:R-:W-:Y:S04]  /*9650*/  STL.64 [R1+0x118], R126 ;  /* 0x0001187e01007387 */ /* 0x000fe80000100a00 */
[----:B------:R-:W-:Y:S04]  /*9660*/  STL.64 [R1+0x120], R128 ;  /* 0x0001208001007387 */ /* 0x000fe80000100a00 */
[----:B------:R-:W-:Y:S04]  /*9670*/  STL.64 [R1+0x128], R130 ;  /* 0x0001288201007387 */ /* 0x000fe80000100a00 */
[----:B------:R-:W-:Y:S04]  /*9680*/  STL.64 [R1+0x130], R132 ;  /* 0x0001308401007387 */ /* 0x000fe80000100a00 */
[----:B------:R-:W-:Y:S04]  /*9690*/  STL.64 [R1+0x138], R134 ;  /* 0x0001388601007387 */ /* 0x000fe80000100a00 */
[----:B------:R-:W2:Y:S04]  /*96a0*/  LDL.LU.64 R4, [R1] ;  /* 0x0000000001047983 */ /* 0x000ea80000300a00 */
[----:B------:R-:W2:Y:S04]  /*96b0*/  LDL.LU.64 R6, [R1+0x8] ;  /* 0x0000080001067983 */ /* 0x000ea80000300a00 */
[----:B------:R-:W2:Y:S01]  /*96c0*/  LDL.LU.64 R8, [R1+0x10] ;  /* 0x0000100001087983 */ /* 0x000ea20000300a00 */
[----:B------:R-:W-:-:S02]  /*96d0*/  WARPGROUP.DEPBAR.LE gsb0, 0x0 ;  /* 0x00008000000079c5 */ /* 0x000fc40000010000 */
[----:B------:R-:W-:-:S06]  /*96e0*/  WARPGROUP.ARRIVE ;  /* 0x00000000000079c5 */ /* 0x000fcc0000000000 */
[----:B------:R-:W-:Y:S03]  /*96f0*/  QGMMA.64x32x32.F32.E4M3.E4M3 R200, gdesc[UR20], R200, UP0, gsb0 ;  /* 0x0060000014c879f3 */ /* 0x000fe6000b8008c8 */
[----:B------:R-:W-:Y:S02]  /*9700*/  WARPGROUP.DEPBAR.LE gsb0, 0x0 ;  /* 0x00008000000079c5 */ /* 0x000fe40000010000 */
[----:B------:R-:W-:-:S06]  /*9710*/  WARPGROUP.ARRIVE ;  /* 0x00000000000079c5 */ /* 0x000fcc0000000000 */
[----:B------:R-:W-:Y:S03]  /*9720*/  QGMMA.64x32x32.F32.E4M3.E4M3 R152, gdesc[UR16], R152, UP0, gsb0 ;  /* 0x00600000109879f3 */ /* 0x000fe6000b800898 */
[----:B------:R-:W-:Y:S02]  /*9730*/  WARPGROUP.DEPBAR.LE gsb0, 0x0 ;  /* 0x00008000000079c5 */ /* 0x000fe40000010000 */
[----:B------:R-:W-:-:S06]  /*9740*/  WARPGROUP.ARRIVE ;  /* 0x00000000000079c5 */ /* 0x000fcc0000000000 */
[----:B------:R-:W-:Y:S01]  /*9750*/  QGMMA.64x32x32.F32.E4M3.E4M3 R104, gdesc[UR12], R104, UP0, gsb0 ;  /* 0x006000000c6879f3 */ /* 0x000fe2000b800868 */
[----:B------:R1:W-:Y:S04]  /*9760*/  STL.64 [R1+0x40], R168 ;  /* 0x000040a801007387 */ /* 0x0003e80000100a00 */
[----:B------:R3:W-:Y:S04]  /*9770*/  STL.64 [R1+0x48], R170 ;  /* 0x000048aa01007387 */ /* 0x0007e80000100a00 */
[----:B------:R4:W-:Y:S04]  /*9780*/  STL.64 [R1+0x50], R172 ;  /* 0x000050ac01007387 */ /* 0x0009e80000100a00 */
[----:B------:R4:W-:Y:S04]  /*9790*/  STL.64 [R1+0x58], R174 ;  /* 0x000058ae01007387 */ /* 0x0009e80000100a00 */
[----:B------:R4:W-:Y:S04]  /*97a0*/  STL.64 [R1+0x60], R176 ;  /* 0x000060b001007387 */ /* 0x0009e80000100a00 */
[----:B------:R4:W-:Y:S04]  /*97b0*/  STL.64 [R1+0x68], R178 ;  /* 0x000068b201007387 */ /* 0x0009e80000100a00 */
[----:B------:R4:W-:Y:S04]  /*97c0*/  STL.64 [R1+0x70], R180 ;  /* 0x000070b401007387 */ /* 0x0009e80000100a00 */
[----:B------:R4:W-:Y:S04]  /*97d0*/  STL.64 [R1+0x78], R182 ;  /* 0x000078b601007387 */ /* 0x0009e80000100a00 */
[----:B------:R-:W2:Y:S04]  /*97e0*/  LDL.LU.64 R10, [R1+0x18] ;  /* 0x00001800010a7983 */ /* 0x000ea80000300a00 */
[----:B------:R-:W2:Y:S04]  /*97f0*/  LDL.LU.64 R12, [R1+0x20] ;  /* 0x00002000010c7983 */ /* 0x000ea80000300a00 */
[----:B0-----:R-:W2:Y:S04]  /*9800*/  LDL.LU.64 R14, [R1+0x28] ;  /* 0x00002800010e7983 */ /* 0x001ea80000300a00 */
[----:B------:R-:W2:Y:S04]  /*9810*/  LDL.LU.64 R16, [R1+0x30] ;  /* 0x0000300001107983 */ /* 0x000ea80000300a00 */
[----:B------:R-:W2:Y:S01]  /*9820*/  LDL.LU.64 R18, [R1+0x38] ;  /* 0x0000380001127983 */ /* 0x000ea20000300a00 */
[----:B------:R-:W-:-:S03]  /*9830*/  UIADD3 UR16, UR32, 0x100, URZ ;  /* 0x0000010020107890 */ /* 0x000fc6000fffe03f */
[----:B-1----:R-:W2:Y:S04]  /*9840*/  LDL.LU.64 R168, [R1+0xc0] ;  /* 0x0000c00001a87983 */ /* 0x002ea80000300a00 */
[----:B---3--:R-:W3:Y:S01]  /*9850*/  LDL.LU.64 R170, [R1+0xc8] ;  /* 0x0000c80001aa7983 */ /* 0x008ee20000300a00 */
[----:B------:R-:W-:Y:S02]  /*9860*/  WARPGROUP.DEPBAR.LE gsb0, 0x0 ;  /* 0x00008000000079c5 */ /* 0x000fe40000010000 */
[----:B------:R-:W-:Y:S01]  /*9870*/  WARPGROUP.ARRIVE ;  /* 0x00000000000079c5 */ /* 0x000fe20000000000 */
[----:B----4-:R-:W3:Y:S04]  /*9880*/  LDL.LU.64 R172, [R1+0xd0] ;  /* 0x0000d00001ac7983 */ /* 0x010ee80000300a00 */
[----:B------:R-:W3:Y:S01]  /*9890*/  LDL.LU.64 R174, [R1+0xd8] ;  /* 0x0000d80001ae7983 */ /* 0x000ee20000300a00 */
[----:B------:R-:W-:Y:S01]  /*98a0*/  QGMMA.64x32x32.F32.E4M3.E4M3 R56, gdesc[UR36], R56, UP0, gsb0 ;  /* 0x00600000243879f3 */ /* 0x000fe2000b800838 */
[----:B------:R-:W-:Y:S01]  /*98b0*/  UMOV UR36, UR16 ;  /* 0x0000001000247c82 */ /* 0x000fe20008000000 */
[----:B------:R-:W-:Y:S01]  /*98c0*/  UMOV UR37, 0xc0000010 ;  /* 0xc000001000257882 */ /* 0x000fe20000000000 */
[----:B------:R-:W3:Y:S04]  /*98d0*/  LDL.LU.64 R176, [R1+0xe0] ;  /* 0x0000e00001b07983 */ /* 0x000ee80000300a00 */
[----:B------:R-:W3:Y:S04]  /*98e0*/  LDL.LU.64 R178, [R1+0xe8] ;  /* 0x0000e80001b27983 */ /* 0x000ee80000300a00 */
[----:B------:R-:W3:Y:S04]  /*98f0*/  LDL.LU.64 R180, [R1+0xf0] ;  /* 0x0000f00001b47983 */ /* 0x000ee80000300a00 */
[----:B------:R-:W3:Y:S01]  /*9900*/  LDL.LU.64 R182, [R1+0xf8] ;  /* 0x0000f80001b67983 */ /* 0x000ee20000300a00 */
[----:B------:R-:W-:-:S02]  /*9910*/  WARPGROUP.DEPBAR.LE gsb0, 0x0 ;  /* 0x00008000000079c5 */ /* 0x000fc40000010000 */
[----:B------:R-:W-:Y:S01]  /*9920*/  WARPGROUP.ARRIVE ;  /* 0x00000000000079c5 */ /* 0x000fe20000000000 */
[----:B------:R-:W-:Y:S01]  /*9930*/  UMOV UR12, UR36 ;  /* 0x00000024000c7c82 */ /* 0x000fe20008000000 */
[----:B------:R-:W-:Y:S01]  /*9940*/  UMOV UR13, UR37 ;  /* 0x00000025000d7c82 */ /* 0x000fe20008000000 */
[----:B------:R-:W4:Y:S03]  /*9950*/  LDL.LU.64 R120, [R1+0x180] ;  /* 0x0001800001787983 */ /* 0x000f260000300a00 */
[----:B------:R-:W-:Y:S01]  /*9960*/  QGMMA.64x32x32.F32.E4M3.E4M3 R40, gdesc[UR36], R40, UP0, gsb0 ;  /* 0x00600000242879f3 */ /* 0x000fe2000b800828 */
[----:B------:R-:W4:Y:S04]  /*9970*/  LDL.LU.64 R122, [R1+0x188] ;  /* 0x00018800017a7983 */ /* 0x000f280000300a00 */
[----:B------:R-:W4:Y:S04]  /*9980*/  LDL.LU.64 R124, [R1+0x190] ;  /* 0x00019000017c7983 */ /* 0x000f280000300a00 */
[----:B------:R-:W4:Y:S04]  /*9990*/  LDL.LU.64 R126, [R1+0x198] ;  /* 0x00019800017e7983 */ /* 0x000f280000300a00 */
[----:B------:R-:W4:Y:S04]  /*99a0*/  LDL.LU.64 R128, [R1+0x1a0] ;  /* 0x0001a00001807983 */ /* 0x000f280000300a00 */
[----:B------:R-:W4:Y:S04]  /*99b0*/  LDL.LU.64 R130, [R1+0x1a8] ;  /* 0x0001a80001827983 */ /* 0x000f280000300a00 */
[----:B------:R-:W4:Y:S04]  /*99c0*/  LDL.LU.64 R132, [R1+0x1b0] ;  /* 0x0001b00001847983 */ /* 0x000f280000300a00 */
[----:B------:R-:W4:Y:S01]  /*99d0*/  LDL.LU.64 R134, [R1+0x1b8] ;  /* 0x0001b80001867983 */ /* 0x000f220000300a00 */
[----:B------:R-:W-:Y:S01]  /*99e0*/  UMOV UR16, UR36 ;  /* 0x0000002400107c82 */ /* 0x000fe20008000000 */
[----:B------:R-:W-:-:S02]  /*99f0*/  UMOV UR17, UR37 ;  /* 0x0000002500117c82 */ /* 0x000fc40008000000 */
[----:B------:R-:W4:Y:S04]  /*9a00*/  LDL.LU.64 R72, [R1+0x140] ;  /* 0x0001400001487983 */ /* 0x000f280000300a00 */
[----:B------:R-:W4:Y:S04]  /*9a10*/  LDL.LU.64 R74, [R1+0x148] ;  /* 0x00014800014a7983 */ /* 0x000f280000300a00 */
[----:B------:R-:W4:Y:S04]  /*9a20*/  LDL.LU.64 R76, [R1+0x150] ;  /* 0x00015000014c7983 */ /* 0x000f280000300a00 */
[----:B------:R-:W4:Y:S04]  /*9a30*/  LDL.LU.64 R78, [R1+0x158] ;  /* 0x00015800014e7983 */ /* 0x000f280000300a00 */
[----:B------:R-:W4:Y:S04]  /*9a40*/  LDL.LU.64 R80, [R1+0x160] ;  /* 0x0001600001507983 */ /* 0x000f280000300a00 */
[----:B------:R-:W4:Y:S04]  /*9a50*/  LDL.LU.64 R82, [R1+0x168] ;  /* 0x0001680001527983 */ /* 0x000f280000300a00 */
[----:B------:R-:W4:Y:S04]  /*9a60*/  LDL.LU.64 R84, [R1+0x170] ;  /* 0x0001700001547983 */ /* 0x000f280000300a00 */
[----:B------:R-:W4:Y:S01]  /*9a70*/  LDL.LU.64 R86, [R1+0x178] ;  /* 0x0001780001567983 */ /* 0x000f220000300a00 */
        /* <DEDUP_REMOVED lines=14> */
[----:B------:R-:W-:-:S06]  /*9b60*/  WARPGROUP.ARRIVE ;  /* 0x00000000000079c5 */ /* 0x000fcc0000000000 */
[----:B------:R-:W-:Y:S03]  /*9b70*/  QGMMA.64x32x32.F32.E4M3.E4M3 R136, gdesc[UR16], R136, UP0, gsb0 ;  /* 0x00600000108879f3 */ /* 0x000fe6000b800888 */
[----:B------:R-:W-:Y:S02]  /*9b80*/  WARPGROUP.DEPBAR.LE gsb0, 0x0 ;  /* 0x00008000000079c5 */ /* 0x000fe40000010000 */
[----:B------:R-:W-:-:S06]  /*9b90*/  WARPGROUP.ARRIVE ;  /* 0x00000000000079c5 */ /* 0x000fcc0000000000 */
[----:B------:R-:W-:Y:S01]  /*9ba0*/  QGMMA.64x32x32.F32.E4M3.E4M3 R184, gdesc[UR20], R184, UP0, gsb0 ;  /* 0x0060000014b879f3 */ /* 0x000fe2000b8008b8 */
[----:B------:R-:W-:Y:S01]  /*9bb0*/  UMOV UR24, UR36 ;  /* 0x0000002400187c82 */ /* 0x000fe20008000000 */
[----:B------:R-:W-:Y:S01]  /*9bc0*/  UMOV UR25, UR37 ;  /* 0x0000002500197c82 */ /* 0x000fe20008000000 */
[----:B------:R-:W-:Y:S02]  /*9bd0*/  WARPGROUP.DEPBAR.LE gsb0, 0x0 ;  /* 0x00008000000079c5 */ /* 0x000fe40000010000 */
[----:B--2---:R-:W-:-:S06]  /*9be0*/  WARPGROUP.ARRIVE ;  /* 0x00000000000079c5 */ /* 0x004fcc0000000000 */
[----:B------:R-:W-:Y:S01]  /*9bf0*/  QGMMA.64x32x32.F32.E4M3.E4M3 R4, gdesc[UR24], R4, UP0, gsb0 ;  /* 0x00600000180479f3 */ /* 0x000fe2000b800804 */
[----:B------:R-:W-:Y:S01]  /*9c00*/  UMOV UR28, UR36 ;  /* 0x00000024001c7c82 */ /* 0x000fe20008000000 */
[----:B------:R-:W-:Y:S01]  /*9c10*/  UMOV UR29, UR37 ;  /* 0x00000025001d7c82 */ /* 0x000fe20008000000 */
[----:B------:R-:W-:Y:S02]  /*9c20*/  WARPGROUP.DEPBAR.LE gsb0, 0x0 ;  /* 0x00008000000079c5 */ /* 0x000fe40000010000 */
[----:B---3--:R-:W-:-:S06]  /*9c30*/  WARPGROUP.ARRIVE ;  /* 0x00000000000079c5 */ /* 0x008fcc0000000000 */
[----:B------:R-:W-:Y:S01]  /*9c40*/  QGMMA.64x32x32.F32.E4M3.E4M3 R168, gdesc[UR28], R168, UP0, gsb0 ;  /* 0x006000001ca879f3 */ /* 0x000fe2000b8008a8 */
[----:B------:R-:W-:Y:S04]  /*9c50*/  STL.64 [R1], R4 ;  /* 0x0000000401007387 */ /* 0x000fe80000100a00 */
[----:B------:R-:W-:Y:S04]  /*9c60*/  STL.64 [R1+0x8], R6 ;  /* 0x0000080601007387 */ /* 0x000fe80000100a00 */
[----:B------:R-:W-:Y:S04]  /*9c70*/  STL.64 [R1+0x10], R8 ;  /* 0x0000100801007387 */ /* 0x000fe80000100a00 */
[----:B------:R-:W-:Y:S04]  /*9c80*/  STL.64 [R1+0x18], R10 ;  /* 0x0000180a01007387 */ /* 0x000fe80000100a00 */
[----:B------:R-:W-:Y:S04]  /*9c90*/  STL.64 [R1+0x20], R12 ;  /* 0x0000200c01007387 */ /* 0x000fe80000100a00 */
[----:B------:R0:W-:Y:S04]  /*9ca0*/  STL.64 [R1+0x28], R14 ;  /* 0x0000280e01007387 */ /* 0x0001e80000100a00 */
[----:B------:R-:W-:Y:S04]  /*9cb0*/  STL.64 [R1+0x30], R16 ;  /* 0x0000301001007387 */ /* 0x000fe80000100a00 */
[----:B------:R1:W-:Y:S01]  /*9cc0*/  STL.64 [R1+0x38], R18 ;  /* 0x0000381201007387 */ /* 0x0003e20000100a00 */
[----:B0-----:R-:W-:-:S03]  /*9cd0*/  IMAD.MOV.U32 R14, RZ, RZ, R19 ;  /* 0x000000ffff0e7224 */ /* 0x001fc600078e0013 */
[----:B-1----:R0:W5:Y:S04]  /*9ce0*/  LDL.LU.64 R18, [R1+0x850] ;  /* 0x0008500001127983 */ /* 0x0021680000300a00 */
[----:B------:R0:W5:Y:S04]  /*9cf0*/  LDL.LU.64 R16, [R1+0x848] ;  /* 0x0008480001107983 */ /* 0x0001680000300a00 */
[----:B------:R0:W5:Y:S04]  /*9d00*/  LDL.LU R15, [R1+0x840] ;  /* 0x00084000010f7983 */ /* 0x0001680000300800 */
[----:B------:R0:W5:Y:S04]  /*9d10*/  LDL.LU.64 R12, [R1+0x838] ;  /* 0x00083800010c7983 */ /* 0x0001680000300a00 */
[----:B------:R0:W5:Y:S04]  /*9d20*/  LDL.LU.64 R10, [R1+0x830] ;  /* 0x00083000010a7983 */ /* 0x0001680000300a00 */
[----:B------:R0:W5:Y:S01]  /*9d30*/  LDL.LU.64 R8, [R1+0x828] ;  /* 0x0008280001087983 */ /* 0x0001620000300a00 */
[----:B------:R-:W-:-:S03]  /*9d40*/  WARPGROUP.DEPBAR.LE gsb0, 0x0 ;  /* 0x00008000000079c5 */ /* 0x000fc60000010000 */
[----:B------:R0:W5:Y:S01]  /*9d50*/  LDL.LU.64 R6, [R1+0x820] ;  /* 0x0008200001067983 */ /* 0x0001620000300a00 */
[----:B----4-:R-:W-:-:S03]  /*9d60*/  WARPGROUP.ARRIVE ;  /* 0x00000000000079c5 */ /* 0x010fc60000000000 */
[----:B------:R0:W5:Y:S04]  /*9d70*/  LDL.LU.64 R4, [R1+0x818] ;  /* 0x0008180001047983 */ /* 0x0001680000300a00 */
[----:B------:R-:W-:Y:S01]  /*9d80*/  STL.64 [R1+0xc0], R168 ;  /* 0x0000c0a801007387 */ /* 0x000fe20000100a00 */
[----:B------:R-:W-:-:S03]  /*9d90*/  UIADD3 UR12, UR32, 0x200, URZ ;  /* 0x00000200200c7890 */ /* 0x000fc6000fffe03f */
[----:B------:R-:W-:Y:S01]  /*9da0*/  STL.64 [R1+0xc8], R170 ;  /* 0x0000c8aa01007387 */ /* 0x000fe20000100a00 */
[----:B------:R-:W-:-:S03]  /*9db0*/  UMOV UR32, UR36 ;  /* 0x0000002400207c82 */ /* 0x000fc60008000000 */
[----:B------:R-:W-:Y:S01]  /*9dc0*/  STL.64 [R1+0xd0], R172 ;  /* 0x0000d0ac01007387 */ /* 0x000fe20000100a00 */
[----:B------:R-:W-:Y:S02]  /*9dd0*/  UMOV UR33, UR37 ;  /* 0x0000002500217c82 */ /* 0x000fe40008000000 */
[----:B------:R-:W-:Y:S01]  /*9de0*/  QGMMA.64x32x32.F32.E4M3.E4M3 R120, gdesc[UR32], R120, UP0, gsb0 ;  /* 0x00600000207879f3 */ /* 0x000fe2000b800878 */
        /* <DEDUP_REMOVED lines=12> */
[----:B------:R-:W2:Y:S01]  /*9eb0*/  LDL.LU.64 R168, [R1+0x7d8] ;  /* 0x0007d80001a87983 */ /* 0x000ea20000300a00 */
[----:B------:R-:W-:-:S03]  /*9ec0*/  WARPGROUP.DEPBAR.LE gsb0, 0x0 ;  /* 0x00008000000079c5 */ /* 0x000fc60000010000 */
[----:B------:R-:W-:Y:S01]  /*9ed0*/  STL.64 [R1+0x180], R120 ;  /* 0x0001807801007387 */ /* 0x000fe20000100a00 */
[----:B------:R-:W-:-:S03]  /*9ee0*/  WARPGROUP.ARRIVE ;  /* 0x00000000000079c5 */ /* 0x000fc60000000000 */
[----:B------:R-:W-:Y:S01]  /*9ef0*/  STL.64 [R1+0x188], R122 ;  /* 0x0001887a01007387 */ /* 0x000fe20000100a00 */
[----:B------:R-:W-:-:S03]  /*9f00*/  UMOV UR32, UR12 ;  /* 0x0000000c00207c82 */ /* 0x000fc60008000000 */
[----:B------:R-:W-:Y:S01]  /*9f10*/  STL.64 [R1+0x190], R124 ;  /* 0x0001907c01007387 */ /* 0x000fe20000100a00 */
[----:B------:R-:W-:Y:S02]  /*9f20*/  UMOV UR33, 0xc0000010 ;  /* 0xc000001000217882 */ /* 0x000fe40000000000 */
[----:B------:R-:W-:Y:S01]  /*9f30*/  QGMMA.64x32x32.F32.E4M3.E4M3 R72, gdesc[UR32], R72, UP0, gsb0 ;  /* 0x00600000204879f3 */ /* 0x000fe2000b800848 */
        /* <DEDUP_REMOVED lines=13> */
[----:B------:R-:W-:-:S03]  /*a010*/  WARPGROUP.DEPBAR.LE gsb0, 0x0 ;  /* 0x00008000000079c5 */ /* 0x000fc60000010000 */
[----:B------:R-:W-:Y:S01]  /*a020*/  STL.64 [R1+0x140], R72 ;  /* 0x0001404801007387 */ /* 0x000fe20000100a00 */
[----:B------:R-:W-:-:S03]  /*a030*/  WARPGROUP.ARRIVE ;  /* 0x00000000000079c5 */ /* 0x000fc60000000000 */
        /* <DEDUP_REMOVED lines=17> */
[----:B------:R-:W4:Y:S01]  /*a150*/  LDL.LU.64 R72, [R1+0x758] ;  /* 0x0007580001487983 */ /* 0x000f220000300a00 */
[----:B------:R-:W-:-:S03]  /*a160*/  WARPGROUP.DEPBAR.LE gsb0, 0x0 ;  /* 0x00008000000079c5 */ /* 0x000fc60000010000 */
        /* <DEDUP_REMOVED lines=16> */
[----:B------:R-:W-:Y:S01]  /*a270*/  WARPGROUP.ARRIVE ;  /* 0x00000000000079c5 */ /* 0x000fe20000000000 */
[----:B------:R-:W-:Y:S01]  /*a280*/  UMOV UR24, UR32 ;  /* 0x0000002000187c82 */ /* 0x000fe20008000000 */
[----:B------:R-:W-:-:S04]  /*a290*/  UMOV UR25, UR33 ;  /* 0x0000002100197c82 */ /* 0x000fc80008000000 */
        /* <DEDUP_REMOVED lines=11> */
[----:B------:R-:W-:Y:S01]  /*a350*/  UMOV UR12, UR32 ;  /* 0x00000020000c7c82 */ /* 0x000fe20008000000 */
[----:B------:R-:W-:Y:S01]  /*a360*/  UMOV UR13, UR33 ;  /* 0x00000021000d7c82 */ /* 0x000fe20008000000 */
[----:B------:R-:W-:Y:S02]  /*a370*/  WARPGROUP.DEPBAR.LE gsb0, 0x0 ;  /* 0x00008000000079c5 */ /* 0x000fe40000010000 */
[----:B----4-:R-:W-:-:S06]  /*a380*/  WARPGROUP.ARRIVE ;  /* 0x00000000000079c5 */ /* 0x010fcc0000000000 */
[----:B------:R-:W-:Y:S01]  /*a390*/  QGMMA.64x32x32.F32.E4M3.E4M3 R72, gdesc[UR12], R72, UP0, gsb0 ;  /* 0x006000000c4879f3 */ /* 0x000fe2000b800848 */
[----:B------:R-:W-:Y:S01]  /*a3a0*/  UMOV UR34, UR38 ;  /* 0x0000002600227c82 */ /* 0x000fe20008000000 */
[----:B------:R-:W-:Y:S01]  /*a3b0*/  UMOV UR35, UR39 ;  /* 0x0000002700237c82 */ /* 0x000fe20008000000 */
[----:B------:R-:W-:Y:S01]  /*a3c0*/  UIADD3 UR6, UR6, 0x1, URZ ;  /* 0x0000000106067890 */ /* 0x000fe2000fffe03f */
[----:B------:R-:W-:Y:S02]  /*a3d0*/  WARPGROUP.DEPBAR.LE gsb0, 0x0 ;  /* 0x00008000000079c5 */ /* 0x000fe40000010000 */
[----:B------:R-:W-:-:S06]  /*a3e0*/  WARPGROUP.ARRIVE ;  /* 0x00000000000079c5 */ /* 0x000fcc0000000000 */
[----:B------:R-:W-:Y:S01]  /*a3f0*/  QGMMA.64x32x32.F32.E4M3.E4M3 R24, gdesc[UR32], R24, UP0, gsb0 ;  /* 0x00600000201879f3 */ /* 0x000fe2000b800818 */
[----:B------:R-:W-:-:S04]  /*a400*/  UISETP.NE.AND UP0, UPT, UR6, UR43, UPT ;  /* 0x0000002b0600728c */ /* 0x000fc8000bf05270 */
[----:B------:R-:W-:-:S06]  /*a410*/  USEL UR48, URZ, 0x1, UP0 ;  /* 0x000000013f307887 */ /* 0x000fcc0008000000 */
[----:B------:R-:W-:Y:S01]  /*a420*/  ISETP.NE.AND P0, PT, RZ, UR48, PT ;  /* 0x00000030ff007c0c */ /* 0x000fe2000bf05270 */
[----:B------:R-:W-:-:S12]  /*a430*/  WARPGROUP.DEPBAR.LE gsb0, 0x0 ;  /* 0x00008000000079c5 */ /* 0x000fd80000010000 */
[----:B0-----:R-:W-:Y:S05]  /*a440*/  @!P0 BRA `(.L_x_25) ;  /* 0x0000004c00048947 */ /* 0x001fea0003800000 */
[----:B------:R0:W-:Y:S04]  /*a450*/  STL [R1+0x7f0], R62 ;  /* 0x0007f03e01007387 */ /* 0x0001e80000100800 */
[----:B0-----:R-:W2:Y:S04]  /*a460*/  LDL R62, [R1+0x19c] ;  /* 0x00019c00013e7983 */ /* 0x001ea80000100800 */
[----:B------:R0:W-:Y:S04]  /*a470*/  STL [R1+0x7ec], R63 ;  /* 0x0007ec3f01007387 */ /* 0x0001e80000100800 */
[----:B0-----:R-:W3:Y:S04]  /*a480*/  LDL R63, [R1+0x198] ;  /* 0x00019800013f7983 */ /* 0x001ee80000100800 */
[----:B------:R0:W-:Y:S04]  /*a490*/  STL [R1+0x7e8], R64 ;  /* 0x0007e84001007387 */ /* 0x0001e80000100800 */
[----:B0-----:R-:W4:Y:S04]  /*a4a0*/  LDL.LU R64, [R1+0x218] ;  /* 0x0002180001407983 */ /* 0x001f280000300800 */
[----:B------:R0:W-:Y:S04]  /*a4b0*/  STL [R1+0x7e4], R65 ;  /* 0x0007e44101007387 */ /* 0x0001e80000100800 */
[----:B0-----:R-:W4:Y:S04]  /*a4c0*/  LDL R65, [R1+0x194] ;  /* 0x0001940001417983 */ /* 0x001f280000100800 */
[----:B------:R0:W-:Y:S04]  /*a4d0*/  STL [R1+0x7e0], R66 ;  /* 0x0007e04201007387 */ /* 0x0001e80000100800 */
[----:B0-----:R-:W2:Y:S04]  /*a4e0*/  LDL.LU R66, [R1+0x214] ;  /* 0x0002140001427983 */ /* 0x001ea80000300800 */
[----:B------:R0:W-:Y:S04]  /*a4f0*/  STL [R1+0x7dc], R67 ;  /* 0x0007dc4301007387 */ /* 0x0001e80000100800 */
[----:B0-----:R-:W2:Y:S04]  /*a500*/  LDL R67, [R1+0x190] ;  /* 0x0001900001437983 */ /* 0x001ea80000100800 */
[----:B------:R0:W-:Y:S04]  /*a510*/  STL [R1+0x7d8], R68 ;  /* 0x0007d84401007387 */ /* 0x0001e80000100800 */
[----:B0-----:R-:W3:Y:S04]  /*a520*/  LDL.LU R68, [R1+0x210] ;  /* 0x0002100001447983 */ /* 0x001ee80000300800 */
[----:B------:R0:W-:Y:S04]  /*a530*/  STL [R1+0x7d4], R69 ;  /* 0x0007d44501007387 */ /* 0x0001e80000100800 */
[----:B0-----:R-:W3:Y:S04]  /*a540*/  LDL R69, [R1+0x18c] ;  /* 0x00018c0001457983 */ /* 0x001ee80000100800 */
[----:B------:R0:W-:Y:S04]  /*a550*/  STL [R1+0x7d0], R70 ;  /* 0x0007d04601007387 */ /* 0x0001e80000100800 */
[----:B0-----:R-:W4:Y:S04]  /*a560*/  LDL.LU R70, [R1+0x20c] ;  /* 0x00020c0001467983 */ /* 0x001f280000300800 */
[----:B------:R0:W-:Y:S04]  /*a570*/  STL [R1+0x7cc], R71 ;  /* 0x0007cc4701007387 */ /* 0x0001e80000100800 */
[----:B0-----:R-:W4:Y:S04]  /*a580*/  LDL R71, [R1+0x188] ;  /* 0x0001880001477983 */ /* 0x001f280000100800 */
        /* <DEDUP_REMOVED lines=41> */
[----:B0-----:R-:W4:Y:S01]  /*a820*/  LDL R28, [R1+0x1c0] ;  /* 0x0001c000011c7983 */ /* 0x001f220000100800 */
[----:B---3--:R-:W-:-:S01]  /*a830*/  FADD R68, R69, R68 ;  /* 0x0000004445447221 */ /* 0x008fc20000000000 */
[----:B--2---:R-:W-:Y:S01]  /*a840*/  FADD R66, R67, R66 ;  /* 0x0000004243427221 */ /* 0x004fe20000000000 */
[----:B----4-:R-:W-:-:S01]  /*a850*/  FADD R64, R65, R64 ;  /* 0x0000004041407221 */ /* 0x010fc20000000000 */
[----:B------:R-:W-:Y:S01]  /*a860*/  STL [R1+0x774], R29 ;  /* 0x0007741d01007387 */ /* 0x000fe20000100800 */
[----:B------:R-:W-:-:S03]  /*a870*/  FADD R70, R71, R70 ;  /* 0x0000004647467221 */ /* 0x000fc60000000000 */
[----:B------:R-:W-:Y:S04]  /*a880*/  STL [R1+0x770], R30 ;  /* 0x0007701e01007387 */ /* 0x000fe80000100800 */
[----:B------:R-:W-:Y:S04]  /*a890*/  STL [R1+0x76c], R31 ;  /* 0x00076c1f01007387 */ /* 0x000fe80000100800 */
[----:B------:R-:W-:Y:S04]  /*a8a0*/  STL [R1+0x768], R32 ;  /* 0x0007682001007387 */ /* 0x000fe80000100800 */
[----:B------:R-:W-:Y:S04]  /*a8b0*/  STL [R1+0x764], R33 ;  /* 0x0007642101007387 */ /* 0x000fe80000100800 */
[----:B------:R-:W-:Y:S04]  /*a8c0*/  STL [R1+0x760], R34 ;  /* 0x0007602201007387 */ /* 0x000fe80000100800 */
[----:B------:R-:W-:Y:S04]  /*a8d0*/  STL [R1+0x75c], R35 ;  /* 0x00075c2301007387 */ /* 0x000fe80000100800 */
[----:B------:R-:W-:Y:S01]  /*a8e0*/  STL [R1+0x758], R36 ;  /* 0x0007582401007387 */ /* 0x000fe20000100800 */
[----:B------:R-:W-:-:S03]  /*a8f0*/  FADD R40, R41, R40 ;  /* 0x0000002829287221 */ /* 0x000fc60000000000 */
[----:B------:R-:W-:Y:S04]  /*a900*/  STL [R1+0x754], R37 ;  /* 0x0007542501007387 */ /* 0x000fe80000100800 */
[----:B------:R-:W-:Y:S04]  /*a910*/  STL [R1+0x750], R38 ;  /* 0x0007502601007387 */ /* 0x000fe80000100800 */
[----:B------:R-:W-:Y:S04]  /*a920*/  STL [R1+0x74c], R39 ;  /* 0x00074c2701007387 */ /* 0x000fe80000100800 */
[----:B-----5:R-:W-:Y:S04]  /*a930*/  STL [R1+0x748], R13 ;  /* 0x0007480d01007387 */ /* 0x020fe80000100800 */
[----:B------:R-:W-:Y:S04]  /*a940*/  STL [R1+0x744], R12 ;  /* 0x0007440c01007387 */ /* 0x000fe80000100800 */
[----:B------:R-:W-:Y:S04]  /*a950*/  STL [R1+0x740], R11 ;  /* 0x0007400b01007387 */ /* 0x000fe80000100800 */
        /* <DEDUP_REMOVED lines=13> */
[----:B------:R-:W-:Y:S01]  /*aa30*/  STL [R1+0x204], R42 ;  /* 0x0002042a01007387 */ /* 0x000fe20000100800 */
[----:B------:R-:W-:-:S03]  /*aa40*/  FADD R237, R46, R237 ;  /* 0x000000ed2eed7221 */ /* 0x000fc60000000000 */
[----:B------:R-:W-:Y:S04]  /*aa50*/  STL [R1+0x208], R40 ;  /* 0x0002082801007387 */ /* 0x000fe80000100800 */
[----:B------:R-:W-:Y:S04]  /*aa60*/  STL [R1+0x20c], R70 ;  /* 0x00020c4601007387 */ /* 0x000fe80000100800 */
[----:B------:R-:W-:Y:S01]  /*aa70*/  STL [R1+0x210], R68 ;  /* 0x0002104401007387 */ /* 0x000fe20000100800 */
[----:B------:R-:W-:-:S03]  /*aa80*/  FADD R236, R47, R236 ;  /* 0x000000ec2fec7221 */ /* 0x000fc60000000000 */
[----:B------:R-:W-:Y:S01]  /*aa90*/  STL [R1+0x214], R66 ;  /* 0x0002144201007387 */ /* 0x000fe20000100800 */
[----:B------:R-:W-:-:S01]  /*aaa0*/  FADD R235, R48, R235 ;  /* 0x000000eb30eb7221 */ /* 0x000fc20000000000 */
[----:B------:R-:W-:Y:S01]  /*aab0*/  FADD R234, R49, R234 ;  /* 0x000000ea31ea7221 */ /* 0x000fe20000000000 */
        /* <DEDUP_REMOVED lines=8> */
[----:B------:R-:W-:-:S02]  /*ab40*/  FADD R17, R26, R17 ;  /* 0x000000111a117221 */ /* 0x000fc40000000000 */
[----:B------:R-:W2:Y:S04]  /*ab50*/  LDL.LU R26, [R1+0x21c] ;  /* 0x00021c00011a7983 */ /* 0x000ea80000300800 */
[----:B------:R0:W-:Y:S01]  /*ab60*/  STL [R1+0x218], R64 ;  /* 0x0002184001007387 */ /* 0x0001e20000100800 */
[----:B------:R-:W-:-:S01]  /*ab70*/  FADD R16, R27, R16 ;  /* 0x000000101b107221 */ /* 0x000fc20000000000 */
[----:B------:R-:W-:Y:S02]  /*ab80*/  IMAD.MOV.U32 R27, RZ, RZ, R63 ;  /* 0x000000ffff1b7224 */ /* 0x000fe400078e003f */
[----:B------:R-:W3:Y:S04]  /*ab90*/  LDL.LU R63, [R1+0x220] ;  /* 0x00022000013f7983 */ /* 0x000ee80000300800 */
[----:B0-----:R-:W4:Y:S04]  /*aba0*/  LDL R64, [R1+0x1a0] ;  /* 0x0001a00001407983 */ /* 0x001f280000100800 */
[----:B------:R-:W4:Y:S01]  /*abb0*/  LDL.LU R65, [R1+0x224] ;  /* 0x0002240001417983 */ /* 0x000f220000300800 */
[----:B------:R-:W-:-:S03]  /*abc0*/  FADD R15, R28, R15 ;  /* 0x0000000f1c0f7221 */ /* 0x000fc60000000000 */
[----:B------:R-:W4:Y:S04]  /*abd0*/  LDL R66, [R1+0x1a4] ;  /* 0x0001a40001427983 */ /* 0x000f280000100800 */
[----:B------:R-:W4:Y:S04]  /*abe0*/  LDL.LU R67, [R1+0x228] ;  /* 0x0002280001437983 */ /* 0x000f280000300800 */
        /* <DEDUP_REMOVED lines=13> */
[----:B------:R-:W4:Y:S04]  /*acc0*/  LDL R31, [R1+0x144] ;  /* 0x00014400011f7983 */ /* 0x000f280000100800 */
[----:B------:R-:W4:Y:S04]  /*acd0*/  LDL R29, [R1+0x148] ;  /* 0x00014800011d7983 */ /* 0x000f280000100800 */
[----:B------:R-:W4:Y:S04]  /*ace0*/  LDL R55, [R1+0x14c] ;  /* 0x00014c0001377983 */ /* 0x000f280000100800 */
[----:B------:R-:W4:Y:S04]  /*acf0*/  LDL R54, [R1+0x150] ;  /* 0x0001500001367983 */ /* 0x000f280000100800 */
        /* <DEDUP_REMOVED lines=27> */
[----:B------:R-:W4:Y:S04]  /*aeb0*/  LDL.LU R32, [R1+0x244] ;  /* 0x0002440001207983 */ /* 0x000f280000300800 */
[----:B------:R-:W4:Y:S04]  /*aec0*/  LDL.LU R30, [R1+0x248] ;  /* 0x00024800011e7983 */ /* 0x000f280000300800 */
[----:B------:R-:W4:Y:S01]  /*aed0*/  LDL.LU R28, [R1+0x24c] ;  /* 0x00024c00011c7983 */ /* 0x000f220000300800 */
[----:B--2---:R-:W-:-:S05]  /*aee0*/  FADD R26, R27, R26 ;  /* 0x0000001a1b1a7221 */ /* 0x004fca0000000000 */
[----:B------:R0:W-:Y:S04]  /*aef0*/  STL [R1+0x21c], R26 ;  /* 0x00021c1a01007387 */ /* 0x0001e80000100800 */
[----:B------:R-:W2:Y:S01]  /*af00*/  LDL.LU R27, [R1+0x250] ;  /* 0x00025000011b7983 */ /* 0x000ea20000300800 */
[----:B---3--:R-:W-:-:S03]  /*af10*/  FADD R63, R62, R63 ;  /* 0x0000003f3e3f7221 */ /* 0x008fc60000000000 */
[----:B0-----:R-:W3:Y:S04]  /*af20*/  LDL.LU R26, [R1+0x254] ;  /* 0x00025400011a7983 */ /* 0x001ee80000300800 */
[----:B------:R-:W3:Y:S01]  /*af30*/  LDL.LU R62, [R1+0x7f0] ;  /* 0x0007f000013e7983 */ /* 0x000ee20000300800 */
[----:B----4-:R-:W-:-:S03]  /*af40*/  FADD R65, R64, R65 ;  /* 0x0000004140417221 */ /* 0x010fc60000000000 */
[----:B------:R0:W-:Y:S01]  /*af50*/  STL [R1+0x220], R63 ;  /* 0x0002203f01007387 */ /* 0x0001e20000100800 */
[----:B------:R-:W-:-:S03]  /*af60*/  FADD R67, R66, R67 ;  /* 0x0000004342437221 */ /* 0x000fc60000000000 */
[----:B0-----:R-:W4:Y:S04]  /*af70*/  LDL.LU R63, [R1+0x7ec] ;  /* 0x0007ec00013f7983 */ /* 0x001f280000300800 */
[----:B------:R-:W4:Y:S01]  /*af80*/  LDL.LU R64, [R1+0x7e8] ;  /* 0x0007e80001407983 */ /* 0x000f220000300800 */
[----:B------:R-:W-:-:S03]  /*af90*/  FADD R69, R68, R69 ;  /* 0x0000004544457221 */ /* 0x000fc60000000000 */
[----:B------:R0:W-:Y:S01]  /*afa0*/  STL [R1+0x224], R65 ;  /* 0x0002244101007387 */ /* 0x0001e20000100800 */
[----:B------:R-:W-:-:S03]  /*afb0*/  FADD R39, R70, R39 ;  /* 0x0000002746277221 */ /* 0x000fc60000000000 */
[----:B0-----:R-:W4:Y:S04]  /*afc0*/  LDL.LU R65, [R1+0x7e4] ;  /* 0x0007e40001417983 */ /* 0x001f280000300800 */
[----:B------:R-:W4:Y:S01]  /*afd0*/  LDL.LU R66, [R1+0x7e0] ;  /* 0x0007e00001427983 */ /* 0x000f220000300800 */
[----:B------:R-:W-:-:S03]  /*afe0*/  FADD R37, R38, R37 ;  /* 0x0000002526257221 */ /* 0x000fc60000000000 */
[----:B------:R0:W-:Y:S01]  /*aff0*/  STL [R1+0x228], R67 ;  /* 0x0002284301007387 */ /* 0x0001e20000100800 */
[----:B------:R-:W-:-:S03]  /*b000*/  FADD R3, R36, R3 ;  /* 0x0000000324037221 */ /* 0x000fc60000000000 */
[----:B0-----:R-:W4:Y:S01]  /*b010*/  LDL.LU R67, [R1+0x7dc] ;  /* 0x0007dc0001437983 */ /* 0x001f220000300800 */
[----:B------:R-:W-:-:S03]  /*b020*/  FADD R2, R35, R2 ;  /* 0x0000000223027221 */ /* 0x000fc60000000000 */
[----:B------:R-:W4:Y:S04]  /*b030*/  LDL.LU R68, [R1+0x7d8] ;  /* 0x0007d80001447983 */ /* 0x000f280000300800 */
[----:B------:R0:W-:Y:S01]  /*b040*/  STL [R1+0x22c], R69 ;  /* 0x00022c4501007387 */ /* 0x0001e20000100800 */
[----:B------:R-:W-:-:S03]  /*b050*/  FADD R0, R34, R0 ;  /* 0x0000000022007221 */ /* 0x000fc60000000000 */
[----:B0-----:R-:W4:Y:S04]  /*b060*/  LDL.LU R69, [R1+0x7d4] ;  /* 0x0007d40001457983 */ /* 0x001f280000300800 */
[----:B------:R-:W4:Y:S04]  /*b070*/  LDL.LU R70, [R1+0x7d0] ;  /* 0x0007d00001467983 */ /* 0x000f280000300800 */
[----:B------:R-:W-:Y:S04]  /*b080*/  STL [R1+0x230], R39 ;  /* 0x0002302701007387 */ /* 0x000fe80000100800 */
[----:B------:R-:W-:Y:S04]  /*b090*/  STL [R1+0x234], R37 ;  /* 0x0002342501007387 */ /* 0x000fe80000100800 */
[----:B------:R0:W-:Y:S04]  /*b0a0*/  STL [R1+0x238], R3 ;  /* 0x0002380301007387 */ /* 0x0001e80000100800 */
[----:B0-----:R-:W4:Y:S04]  /*b0b0*/  LDL.LU R3, [R1+0x288] ;  /* 0x0002880001037983 */ /* 0x001f280000300800 */
[----:B------:R0:W-:Y:S04]  /*b0c0*/  STL [R1+0x23c], R2 ;  /* 0x00023c0201007387 */ /* 0x0001e80000100800 */
[----:B0-----:R-:W4:Y:S04]  /*b0d0*/  LDL.LU R2, [R1+0x28c] ;  /* 0x00028c0001027983 */ /* 0x001f280000300800 */
[----:B------:R0:W-:Y:S04]  /*b0e0*/  STL [R1+0x240], R0 ;  /* 0x0002400001007387 */ /* 0x0001e80000100800 */
[----:B0-----:R-:W4:Y:S01]  /*b0f0*/  LDL.LU R0, [R1+0x290] ;  /* 0x0002900001007983 */ /* 0x001f220000300800 */
        /* <DEDUP_REMOVED lines=13> */
[----:B------:R-:W-:-:S04]  /*b1d0*/  FADD R30, R31, R30 ;  /* 0x0000001e1f1e7221 */ /* 0x000fc80000000000 */
[----:B------:R-:W-:Y:S01]  /*b1e0*/  STL [R1+0x244], R32 ;  /* 0x0002442001007387 */ /* 0x000fe20000100800 */
[----:B------:R-:W-:-:S03]  /*b1f0*/  FADD R28, R29, R28 ;  /* 0x0000001c1d1c7221 */ /* 0x000fc60000000000 */
[----:B------:R-:W-:Y:S04]  /*b200*/  STL [R1+0x248], R30 ;  /* 0x0002481e01007387 */ /* 0x000fe80000100800 */
[----:B------:R-:W-:Y:S01]  /*b210*/  STL [R1+0x24c], R28 ;  /* 0x00024c1c01007387 */ /* 0x000fe20000100800 */
[----:B--2---:R-:W-:-:S01]  /*b220*/  FADD R27, R55, R27 ;  /* 0x0000001b371b7221 */ /* 0x004fc20000000000 */
[----:B---3--:R-:W-:-:S04]  /*b230*/  FADD R26, R54, R26 ;  /* 0x0000001a361a7221 */ /* 0x008fc80000000000 */
[----:B------:R-:W-:Y:S04]  /*b240*/  STL [R1+0x250], R27 ;  /* 0x0002501b01007387 */ /* 0x000fe80000100800 */
[----:B------:R-:W-:Y:S04]  /*b250*/  STL [R1+0x254], R26 ;  /* 0x0002541a01007387 */ /* 0x000fe80000100800 */
[----:B------:R-:W-:Y:S04]  /*b260*/  STL [R1+0x258], R25 ;  /* 0x0002581901007387 */ /* 0x000fe80000100800 */
[----:B------:R-:W-:Y:S04]  /*b270*/  STL [R1+0x25c], R24 ;  /* 0x00025c1801007387 */ /* 0x000fe80000100800 */
[----:B------:R-:W-:Y:S04]  /*b280*/  STL [R1+0x260], R13 ;  /* 0x0002600d01007387 */ /* 0x000fe80000100800 */
[----:B------:R-:W-:Y:S04]  /*b290*/  STL [R1+0x264], R12 ;  /* 0x0002640c01007387 */ /* 0x000fe80000100800 */
[----:B------:R-:W-:Y:S04]  /*b2a0*/  STL [R1+0x268], R11 ;  /* 0x0002680b01007387 */ /* 0x000fe80000100800 */
[----:B------:R0:W-:Y:S04]  /*b2b0*/  STL [R1+0x26c], R10 ;  /* 0x00026c0a01007387 */ /* 0x0001e80000100800 */
[----:B------:R-:W-:Y:S04]  /*b2c0*/  STL [R1+0x270], R9 ;  /* 0x0002700901007387 */ /* 0x000fe80000100800 */
[----:B------:R-:W-:Y:S04]  /*b2d0*/  STL [R1+0x274], R8 ;  /* 0x0002740801007387 */ /* 0x000fe80000100800 */
[----:B------:R-:W-:Y:S04]  /*b2e0*/  STL [R1+0x278], R7 ;  /* 0x0002780701007387 */ /* 0x000fe80000100800 */
[----:B------:R-:W-:Y:S04]  /*b2f0*/  STL [R1+0x27c], R6 ;  /* 0x00027c0601007387 */ /* 0x000fe80000100800 */
[----:B------:R-:W-:Y:S04]  /*b300*/  STL [R1+0x280], R5 ;  /* 0x0002800501007387 */ /* 0x000fe80000100800 */
[----:B------:R-:W-:Y:S01]  /*b310*/  STL [R1+0x284], R4 ;  /* 0x0002840401007387 */ /* 0x000fe20000100800 */
[----:B----4-:R-:W-:-:S01]  /*b320*/  FADD R3, R41, R3 ;  /* 0x0000000329037221 */ /* 0x010fc20000000000 */
[----:B------:R-:W-:Y:S01]  /*b330*/  FADD R2, R40, R2 ;  /* 0x0000000228027221 */ /* 0x000fe20000000000 */
[----:B------:R-:W-:-:S02]  /*b340*/  FADD R0, R71, R0 ;  /* 0x0000000047007221 */ /* 0x000fc40000000000 */
[----:B------:R-:W2:Y:S04]  /*b350*/  LDL R71, [R1+0x110] ;  /* 0x0001100001477983 */ /* 0x000ea80000100800 */
[----:B------:R1:W-:Y:S04]  /*b360*/  STL [R1+0x288], R3 ;  /* 0x0002880301007387 */ /* 0x0003e80000100800 */
[----:B0-----:R-:W2:Y:S04]  /*b370*/  LDL.LU R10, [R1+0x294] ;  /* 0x00029400010a7983 */ /* 0x001ea80000300800 */
[----:B------:R0:W-:Y:S04]  /*b380*/  STL [R1+0x28c], R2 ;  /* 0x00028c0201007387 */ /* 0x0001e80000100800 */
[----:B------:R-:W3:Y:S04]  /*b390*/  LDL R40, [R1+0x114] ;  /* 0x0001140001287983 */ /* 0x000ee80000100800 */
[----:B------:R4:W-:Y:S04]  /*b3a0*/  STL [R1+0x290], R0 ;  /* 0x0002900001007387 */ /* 0x0009e80000100800 */
[----:B------:R-:W3:Y:S04]  /*b3b0*/  LDL.LU R11, [R1+0x298] ;  /* 0x00029800010b7983 */ /* 0x000ee80000300800 */
[----:B------:R-:W3:Y:S04]  /*b3c0*/  LDL R41, [R1+0x118] ;  /* 0x0001180001297983 */ /* 0x000ee80000100800 */
        /* <DEDUP_REMOVED lines=20> */
[----:B-1----:R-:W3:Y:S04]  /*b510*/  LDL.LU R3, [R1+0x2c4] ;  /* 0x0002c40001037983 */ /* 0x002ee80000300800 */
[----:B------:R-:W3:Y:S04]  /*b520*/  LDL R26, [R1+0xc4] ;  /* 0x0000c400011a7983 */ /* 0x000ee80000100800 */
[----:B0-----:R-:W3:Y:S04]  /*b530*/  LDL.LU R2, [R1+0x2c8] ;  /* 0x0002c80001027983 */ /* 0x001ee80000300800 */
[----:B------:R-:W3:Y:S04]  /*b540*/  LDL R25, [R1+0xc8] ;  /* 0x0000c80001197983 */ /* 0x000ee80000100800 */
[----:B----4-:R-:W4:Y:S04]  /*b550*/  LDL.LU R0, [R1+0x2cc] ;  /* 0x0002cc0001007983 */ /* 0x010f280000300800 */
        /* <DEDUP_REMOVED lines=15> */
[----:B------:R-:W4:Y:S01]  /*b650*/  LDL.LU R4, [R1+0x2f4] ;  /* 0x0002f40001047983 */ /* 0x000f220000300800 */
[----:B--2---:R-:W-:-:S03]  /*b660*/  FADD R10, R71, R10 ;  /* 0x0000000a470a7221 */ /* 0x004fc60000000000 */
[----:B------:R-:W2:Y:S04]  /*b670*/  LDL.LU R71, [R1+0x7cc] ;  /* 0x0007cc0001477983 */ /* 0x000ea80000300800 */
[----:B------:R0:W-:Y:S01]  /*b680*/  STL [R1+0x294], R10 ;  /* 0x0002940a01007387 */ /* 0x0001e20000100800 */
[----:B---3--:R-:W-:-:S03]  /*b690*/  FADD R11, R40, R11 ;  /* 0x0000000b280b7221 */ /* 0x008fc60000000000 */
[----:B0-----:R-:W3:Y:S04]  /*b6a0*/  LDL.LU R10, [R1+0x2dc] ;  /* 0x0002dc00010a7983 */ /* 0x001ee80000300800 */
[----:B------:R-:W2:Y:S01]  /*b6b0*/  LDL.LU R40, [R1+0x7c8] ;  /* 0x0007c80001287983 */ /* 0x000ea20000300800 */
[----:B------:R-:W-:-:S03]  /*b6c0*/  FADD R12, R41, R12 ;  /* 0x0000000c290c7221 */ /* 0x000fc60000000000 */
[----:B------:R0:W-:Y:S01]  /*b6d0*/  STL [R1+0x298], R11 ;  /* 0x0002980b01007387 */ /* 0x0001e20000100800 */
[----:B------:R-:W-:-:S03]  /*b6e0*/  FADD R13, R42, R13 ;  /* 0x0000000d2a0d7221 */ /* 0x000fc60000000000 */
[----:B0-----:R-:W2:Y:S04]  /*b6f0*/  LDL.LU R11, [R1+0x2d8] ;  /* 0x0002d800010b7983 */ /* 0x001ea80000300800 */
        /* <DEDUP_REMOVED lines=9> */
[----:B0-----:R-:W2:Y:S01]  /*b790*/  LDL.LU R13, [R1+0x2d0] ;  /* 0x0002d000010d7983 */ /* 0x001ea20000300800 */
[----:B------:R-:W-:-:S03]  /*b7a0*/  FADD R34, R35, R34 ;  /* 0x0000002223227221 */ /* 0x000fc60000000000 */
[----:B------:R-:W2:Y:S04]  /*b7b0*/  LDL.LU R43, [R1+0x7bc] ;  /* 0x0007bc00012b7983 */ /* 0x000ea80000300800 */
[----:B------:R0:W-:Y:S01]  /*b7c0*/  STL [R1+0x2a4], R44 ;  /* 0x0002a42c01007387 */ /* 0x0001e20000100800 */
[----:B------:R-:W-:-:S03]  /*b7d0*/  FADD R32, R33, R32 ;  /* 0x0000002021207221 */ /* 0x000fc60000000000 */
[----:B0-----:R-:W2:Y:S01]  /*b7e0*/  LDL.LU R44, [R1+0x7b8] ;  /* 0x0007b800012c7983 */ /* 0x001ea20000300800 */
[----:B------:R-:W-:-:S03]  /*b7f0*/  FADD R30, R31, R30 ;  /* 0x0000001e1f1e7221 */ /* 0x000fc60000000000 */
[----:B------:R-:W2:Y:S04]  /*b800*/  LDL.LU R45, [R1+0x7b4] ;  /* 0x0007b400012d7983 */ /* 0x000ea80000300800 */
[----:B------:R0:W-:Y:S01]  /*b810*/  STL [R1+0x2a8], R46 ;  /* 0x0002a82e01007387 */ /* 0x0001e20000100800 */
[----:B------:R-:W-:-:S01]  /*b820*/  FADD R28, R29, R28 ;  /* 0x0000001c1d1c7221 */ /* 0x000fc20000000000 */
[----:B------:R-:W-:Y:S02]  /*b830*/  FADD R3, R27, R3 ;  /* 0x000000031b037221 */ /* 0x000fe40000000000 */
[----:B0-----:R-:W2:Y:S04]  /*b840*/  LDL.LU R46, [R1+0x7b0] ;  /* 0x0007b000012e7983 */ /* 0x001ea80000300800 */
[----:B------:R-:W-:Y:S01]  /*b850*/  STL [R1+0x2ac], R38 ;  /* 0x0002ac2601007387 */ /* 0x000fe20000100800 */
[----:B------:R-:W-:-:S03]  /*b860*/  FADD R2, R26, R2 ;  /* 0x000000021a027221 */ /* 0x000fc60000000000 */
[----:B------:R-:W-:Y:S04]  /*b870*/  STL [R1+0x2b0], R36 ;  /* 0x0002b02401007387 */ /* 0x000fe80000100800 */
[----:B------:R-:W-:Y:S01]  /*b880*/  STL [R1+0x2b4], R34 ;  /* 0x0002b42201007387 */ /* 0x000fe20000100800 */
[----:B----4-:R-:W-:-:S03]  /*b890*/  FADD R0, R25, R0 ;  /* 0x0000000019007221 */ /* 0x010fc60000000000 */
[----:B------:R0:W-:Y:S04]  /*b8a0*/  STL [R1+0x2b8], R32 ;  /* 0x0002b82001007387 */ /* 0x0001e80000100800 */
[----:B------:R-:W-:Y:S04]  /*b8b0*/  STL [R1+0x2bc], R30 ;  /* 0x0002bc1e01007387 */ /* 0x000fe80000100800 */
[----:B------:R-:W-:Y:S04]  /*b8c0*/  STL [R1+0x2c0], R28 ;  /* 0x0002c01c01007387 */ /* 0x000fe80000100800 */
[----:B0-----:R-:W4:Y:S04]  /*b8d0*/  LDL R32, [R1+0xf4] ;  /* 0x0000f40001207983 */ /* 0x001f280000100800 */
[----:B------:R0:W-:Y:S04]  /*b8e0*/  STL [R1+0x2c4], R3 ;  /* 0x0002c40301007387 */ /* 0x0001e80000100800 */
[----:B0-----:R-:W4:Y:S04]  /*b8f0*/  LDL.LU R3, [R1+0x2f8] ;  /* 0x0002f80001037983 */ /* 0x001f280000300800 */
[----:B------:R0:W-:Y:S04]  /*b900*/  STL [R1+0x2c8], R2 ;  /* 0x0002c80201007387 */ /* 0x0001e80000100800 */
[----:B------:R-:W4:Y:S04]  /*b910*/  LDL R30, [R1+0xf8] ;  /* 0x0000f800011e7983 */ /* 0x000f280000100800 */
[----:B------:R1:W-:Y:S04]  /*b920*/  STL [R1+0x2cc], R0 ;  /* 0x0002cc0001007387 */ /* 0x0003e80000100800 */
[----:B0-----:R-:W4:Y:S04]  /*b930*/  LDL.LU R2, [R1+0x2fc] ;  /* 0x0002fc0001027983 */ /* 0x001f280000300800 */
[----:B------:R-:W4:Y:S04]  /*b940*/  LDL R28, [R1+0xfc] ;  /* 0x0000fc00011c7983 */ /* 0x000f280000100800 */
[----:B-1----:R-:W4:Y:S01]  /*b950*/  LDL.LU R0, [R1+0x300] ;  /* 0x0003000001007983 */ /* 0x002f220000300800 */
[----:B------:R-:W-:-:S01]  /*b960*/  FADD R9, R52, R9 ;  /* 0x0000000934097221 */ /* 0x000fc20000000000 */
[----:B------:R-:W-:Y:S01]  /*b970*/  FADD R8, R51, R8 ;  /* 0x0000000833087221 */ /* 0x000fe20000000000 */
[----:B------:R-:W-:-:S01]  /*b980*/  FADD R7, R50, R7 ;  /* 0x0000000732077221 */ /* 0x000fc20000000000 */
[----:B------:R-:W-:Y:S01]  /*b990*/  FADD R6, R49, R6 ;  /* 0x0000000631067221 */ /* 0x000fe20000000000 */
[----:B------:R-:W-:-:S01]  /*b9a0*/  FADD R5, R48, R5 ;  /* 0x0000000530057221 */ /* 0x000fc20000000000 */
[----:B------:R-:W-:Y:S01]  /*b9b0*/  FADD R4, R47, R4 ;  /* 0x000000042f047221 */ /* 0x000fe20000000000 */
[----:B---3--:R-:W-:-:S01]  /*b9c0*/  FADD R10, R53, R10 ;  /* 0x0000000a350a7221 */ /* 0x008fc20000000000 */
[----:B--2---:R-:W-:Y:S01]  /*b9d0*/  FADD R11, R54, R11 ;  /* 0x0000000b360b7221 */ /* 0x004fe20000000000 */
[----:B------:R-:W-:-:S01]  /*b9e0*/  FADD R12, R55, R12 ;  /* 0x0000000c370c7221 */ /* 0x000fc20000000000 */
[----:B------:R-:W-:-:S05]  /*b9f0*/  FADD R13, R24, R13 ;  /* 0x0000000d180d7221 */ /* 0x000fca0000000000 */
[----:B------:R-:W-:Y:S04]  /*ba00*/  STL [R1+0x2d0], R13 ;  /* 0x0002d00d01007387 */ /* 0x000fe80000100800 */
[----:B------:R-:W-:Y:S04]  /*ba10*/  STL [R1+0x2d4], R12 ;  /* 0x0002d40c01007387 */ /* 0x000fe80000100800 */
[----:B------:R-:W-:Y:S04]  /*ba20*/  STL [R1+0x2d8], R11 ;  /* 0x0002d80b01007387 */ /* 0x000fe80000100800 */
[----:B------:R-:W-:Y:S04]  /*ba30*/  STL [R1+0x2dc], R10 ;  /* 0x0002dc0a01007387 */ /* 0x000fe80000100800 */
[----:B------:R-:W-:Y:S04]  /*ba40*/  STL [R1+0x2e0], R9 ;  /* 0x0002e00901007387 */ /* 0x000fe80000100800 */
[----:B------:R-:W-:Y:S04]  /*ba50*/  STL [R1+0x2e4], R8 ;  /* 0x0002e40801007387 */ /* 0x000fe80000100800 */
[----:B------:R-:W-:Y:S04]  /*ba60*/  STL [R1+0x2e8], R7 ;  /* 0x0002e80701007387 */ /* 0x000fe80000100800 */
[----:B------:R-:W2:Y:S04]  /*ba70*/  LDL R35, [R1+0x80] ;  /* 0x0000800001237983 */ /* 0x000ea80000100800 */
[----:B------:R-:W-:Y:S04]  /*ba80*/  STL [R1+0x2ec], R6 ;  /* 0x0002ec0601007387 */ /* 0x000fe80000100800 */
[----:B------:R-:W2:Y:S04]  /*ba90*/  LDL.LU R34, [R1+0x304] ;  /* 0x0003040001227983 */ /* 0x000ea80000300800 */
[----:B------:R0:W-:Y:S04]  /*baa0*/  STL [R1+0x2f0], R5 ;  /* 0x0002f00501007387 */ /* 0x0001e80000100800 */
[----:B------:R-:W3:Y:S04]  /*bab0*/  LDL R33, [R1+0x84] ;  /* 0x0000840001217983 */ /* 0x000ee80000100800 */
[----:B------:R-:W-:Y:S04]  /*bac0*/  STL [R1+0x2f4], R4 ;  /* 0x0002f40401007387 */ /* 0x000fe80000100800 */
[----:B------:R-:W3:Y:S04]  /*bad0*/  LDL R24, [R1+0x88] ;  /* 0x0000880001187983 */ /* 0x000ee80000100800 */
[----:B------:R-:W3:Y:S04]  /*bae0*/  LDL R54, [R1+0x8c] ;  /* 0x00008c0001367983 */ /* 0x000ee80000100800 */
[----:B------:R-:W3:Y:S04]  /*baf0*/  LDL R52, [R1+0x90] ;  /* 0x0000900001347983 */ /* 0x000ee80000100800 */
[----:B------:R-:W3:Y:S04]  /*bb00*/  LDL R50, [R1+0x94] ;  /* 0x0000940001327983 */ /* 0x000ee80000100800 */
[----:B------:R-:W3:Y:S04]  /*bb10*/  LDL R48, [R1+0x98] ;  /* 0x0000980001307983 */ /* 0x000ee80000100800 */
[----:B------:R-:W3:Y:S01]  /*bb20*/  LDL R31, [R1+0x9c] ;  /* 0x00009c00011f7983 */ /* 0x000ee20000100800 */
[----:B----4-:R-:W-:-:S03]  /*bb30*/  FADD R3, R32, R3 ;  /* 0x0000000320037221 */ /* 0x010fc60000000000 */
[----:B------:R-:W4:Y:S04]  /*bb40*/  LDL R29, [R1+0xa0] ;  /* 0x0000a000011d7983 */ /* 0x000f280000100800 */
[----:B------:R-:W4:Y:S04]  /*bb50*/  LDL R27, [R1+0xa4] ;  /* 0x0000a400011b7983 */ /* 0x000f280000100800 */
[----:B------:R-:W4:Y:S04]  /*bb60*/  LDL R26, [R1+0xa8] ;  /* 0x0000a800011a7983 */ /* 0x000f280000100800 */
[----:B------:R-:W4:Y:S01]  /*bb70*/  LDL R25, [R1+0xac] ;  /* 0x0000ac0001197983 */ /* 0x000f220000100800 */
[----:B------:R-:W-:-:S03]  /*bb80*/  FADD R2, R30, R2 ;  /* 0x000000021e027221 */ /* 0x000fc60000000000 */
[----:B------:R-:W4:Y:S04]  /*bb90*/  LDL R55, [R1+0xb0] ;  /* 0x0000b00001377983 */ /* 0x000f280000100800 */
[----:B------:R-:W4:Y:S01]  /*bba0*/  LDL R53, [R1+0xb4] ;  /* 0x0000b40001357983 */ /* 0x000f220000100800 */
[----:B------:R-:W-:-:S03]  /*bbb0*/  FADD R0, R28, R0 ;  /* 0x000000001c007221 */ /* 0x000fc60000000000 */
[----:B------:R-:W4:Y:S04]  /*bbc0*/  LDL R51, [R1+0xb8] ;  /* 0x0000b80001337983 */ /* 0x000f280000100800 */
[----:B------:R-:W4:Y:S04]  /*bbd0*/  LDL R49, [R1+0xbc] ;  /* 0x0000bc0001317983 */ /* 0x000f280000100800 */
[----:B------:R-:W4:Y:S04]  /*bbe0*/  LDL R47, [R1+0x40] ;  /* 0x00004000012f7983 */ /* 0x000f280000100800 */
[----:B------:R-:W3:Y:S04]  /*bbf0*/  LDL.LU R32, [R1+0x308] ;  /* 0x0003080001207983 */ /* 0x000ee80000300800 */
[----:B------:R1:W-:Y:S04]  /*bc00*/  STL [R1+0x2f8], R3 ;  /* 0x0002f80301007387 */ /* 0x0003e80000100800 */
[----:B0-----:R-:W4:Y:S04]  /*bc10*/  LDL.LU R5, [R1+0x30c] ;  /* 0x00030c0001057983 */ /* 0x001f280000300800 */
[----:B------:R0:W-:Y:S04]  /*bc20*/  STL [R1+0x2fc], R2 ;  /* 0x0002fc0201007387 */ /* 0x0001e80000100800 */
[----:B-1----:R-:W4:Y:S04]  /*bc30*/  LDL.LU R3, [R1+0x310] ;  /* 0x0003100001037983 */ /* 0x002f280000300800 */
[----:B------:R1:W-:Y:S04]  /*bc40*/  STL [R1+0x300], R0 ;  /* 0x0003000001007387 */ /* 0x0003e80000100800 */
[----:B0-----:R-:W4:Y:S04]  /*bc50*/  LDL.LU R2, [R1+0x314] ;  /* 0x0003140001027983 */ /* 0x001f280000300800 */
[----:B-1----:R-:W4:Y:S04]  /*bc60*/  LDL.LU R0, [R1+0x318] ;  /* 0x0003180001007983 */ /* 0x002f280000300800 */
[----:B------:R-:W4:Y:S04]  /*bc70*/  LDL.LU R4, [R1+0x31c] ;  /* 0x00031c0001047983 */ /* 0x000f280000300800 */
        /* <DEDUP_REMOVED lines=9> */
[----:B------:R-:W4:Y:S01]  /*bd10*/  LDL.LU R6, [R1+0x344] ;  /* 0x0003440001067983 */ /* 0x000f220000300800 */
[----:B--2---:R-:W-:-:S05]  /*bd20*/  FADD R34, R35, R34 ;  /* 0x0000002223227221 */ /* 0x004fca0000000000 */
[----:B------:R-:W-:Y:S01]  /*bd30*/  STL [R1+0x304], R34 ;  /* 0x0003042201007387 */ /* 0x000fe20000100800 */
[----:B---3--:R-:W-:-:S01]  /*bd40*/  FADD R32, R33, R32 ;  /* 0x0000002021207221 */ /* 0x008fc20000000000 */
[----:B----4-:R-:W-:-:S04]  /*bd50*/  FADD R5, R24, R5 ;  /* 0x0000000518057221 */ /* 0x010fc80000000000 */
[----:B------:R-:W-:Y:S04]  /*bd60*/  STL [R1+0x308], R32 ;  /* 0x0003082001007387 */ /* 0x000fe80000100800 */
[----:B------:R0:W-:Y:S01]  /*bd70*/  STL [R1+0x30c], R5 ;  /* 0x00030c0501007387 */ /* 0x0001e20000100800 */
[----:B------:R-:W-:-:S03]  /*bd80*/  FADD R3, R54, R3 ;  /* 0x0000000336037221 */ /* 0x000fc60000000000 */
[----:B------:R-:W2:Y:S04]  /*bd90*/  LDL R24, [R1+0x44] ;  /* 0x0000440001187983 */ /* 0x000ea80000100800 */
[----:B------:R1:W-:Y:S01]  /*bda0*/  STL [R1+0x310], R3 ;  /* 0x0003100301007387 */ /* 0x0003e20000100800 */
[----:B------:R-:W-:-:S03]  /*bdb0*/  FADD R2, R52, R2 ;  /* 0x0000000234027221 */ /* 0x000fc60000000000 */
[----:B0-----:R-:W2:Y:S01]  /*bdc0*/  LDL.LU R5, [R1+0x348] ;  /* 0x0003480001057983 */ /* 0x001ea20000300800 */
[----:B------:R-:W-:-:S03]  /*bdd0*/  FADD R0, R50, R0 ;  /* 0x0000000032007221 */ /* 0x000fc60000000000 */
[----:B------:R-:W-:Y:S04]  /*bde0*/  STL [R1+0x314], R2 ;  /* 0x0003140201007387 */ /* 0x000fe80000100800 */
[----:B------:R-:W3:Y:S04]  /*bdf0*/  LDL R54, [R1+0x48] ;  /* 0x0000480001367983 */ /* 0x000ee80000100800 */
[----:B------:R0:W-:Y:S04]  /*be00*/  STL [R1+0x318], R0 ;  /* 0x0003180001007387 */ /* 0x0001e80000100800 */
[----:B-1----:R-:W3:Y:S04]  /*be10*/  LDL.LU R3, [R1+0x34c] ;  /* 0x00034c0001037983 */ /* 0x002ee80000300800 */
[----:B------:R-:W4:Y:S04]  /*be20*/  LDL R52, [R1+0x4c] ;  /* 0x00004c0001347983 */ /* 0x000f280000100800 */
[----:B0-----:R-:W4:Y:S01]  /*be30*/  LDL.LU R0, [R1+0x350] ;  /* 0x0003500001007983 */ /* 0x001f220000300800 */
[----:B------:R-:W-:-:S03]  /*be40*/  FADD R4, R48, R4 ;  /* 0x0000000430047221 */ /* 0x000fc60000000000 */
[----:B------:R-:W4:Y:S04]  /*be50*/  LDL R50, [R1+0x50] ;  /* 0x0000500001327983 */ /* 0x000f280000100800 */
[----:B------:R-:W4:Y:S04]  /*be60*/  LDL.LU R2, [R1+0x354] ;  /* 0x0003540001027983 */ /* 0x000f280000300800 */
[----:B------:R-:W4:Y:S04]  /*be70*/  LDL R48, [R1+0x54] ;  /* 0x0000540001307983 */ /* 0x000f280000100800 */
[----:B------:R0:W-:Y:S04]  /*be80*/  STL [R1+0x31c], R4 ;  /* 0x00031c0401007387 */ /* 0x0001e80000100800 */
[----:B0-----:R-:W4:Y:S01]  /*be90*/  LDL.LU R4, [R1+0x358] ;  /* 0x0003580001047983 */ /* 0x001f220000300800 */
[----:B------:R-:W-:-:S01]  /*bea0*/  FADD R30, R31, R30 ;  /* 0x0000001e1f1e7221 */ /* 0x000fc20000000000 */
[----:B------:R-:W-:Y:S01]  /*beb0*/  FADD R28, R29, R28 ;  /* 0x0000001c1d1c7221 */ /* 0x000fe20000000000 */
[----:B------:R-:W-:-:S01]  /*bec0*/  FADD R13, R27, R13 ;  /* 0x0000000d1b0d7221 */ /* 0x000fc20000000000 */
[----:B------:R-:W-:Y:S01]  /*bed0*/  FADD R12, R26, R12 ;  /* 0x0000000c1a0c7221 */ /* 0x000fe20000000000 */
[----:B------:R-:W-:-:S01]  /*bee0*/  FADD R11, R25, R11 ;  /* 0x0000000b190b7221 */ /* 0x000fc20000000000 */
[----:B------:R-:W-:Y:S01]  /*bef0*/  STL [R1+0x320], R30 ;  /* 0x0003201e01007387 */ /* 0x000fe20000100800 */
[----:B------:R-:W-:-:S01]  /*bf00*/  FADD R10, R55, R10 ;  /* 0x0000000a370a7221 */ /* 0x000fc20000000000 */
[----:B------:R-:W-:-:S02]  /*bf10*/  FADD R9, R53, R9 ;  /* 0x0000000935097221 */ /* 0x000fc40000000000 */
[----:B------:R-:W-:Y:S01]  /*bf20*/  STL [R1+0x324], R28 ;  /* 0x0003241c01007387 */ /* 0x000fe20000100800 */
[----:B------:R-:W-:-:S03]  /*bf30*/  FADD R8, R51, R8 ;  /* 0x0000000833087221 */ /* 0x000fc60000000000 */
[----:B------:R-:W-:Y:S01]  /*bf40*/  STL [R1+0x328], R13 ;  /* 0x0003280d01007387 */ /* 0x000fe20000100800 */
[----:B------:R-:W-:-:S03]  /*bf50*/  FADD R7, R49, R7 ;  /* 0x0000000731077221 */ /* 0x000fc60000000000 */
[----:B------:R-:W-:Y:S01]  /*bf60*/  STL [R1+0x32c], R12 ;  /* 0x00032c0c01007387 */ /* 0x000fe20000100800 */
[----:B------:R-:W-:-:S03]  /*bf70*/  FADD R6, R47, R6 ;  /* 0x000000062f067221 */ /* 0x000fc60000000000 */
[----:B------:R-:W-:Y:S04]  /*bf80*/  STL [R1+0x330], R11 ;  /* 0x0003300b01007387 */ /* 0x000fe80000100800 */
[----:B------:R0:W-:Y:S04]  /*bf90*/  STL [R1+0x334], R10 ;  /* 0x0003340a01007387 */ /* 0x0001e80000100800 */
[----:B------:R-:W-:Y:S04]  /*bfa0*/  STL [R1+0x338], R9 ;  /* 0x0003380901007387 */ /* 0x000fe80000100800 */
[----:B------:R-:W4:Y:S04]  /*bfb0*/  LDL R47, [R1+0x58] ;  /* 0x00005800012f7983 */ /* 0x000f280000100800 */
[----:B------:R-:W-:Y:S04]  /*bfc0*/  STL [R1+0x33c], R8 ;  /* 0x00033c0801007387 */ /* 0x000fe80000100800 */
[----:B------:R-:W4:Y:S04]  /*bfd0*/  LDL R49, [R1+0x5c] ;  /* 0x00005c0001317983 */ /* 0x000f280000100800 */
[----:B------:R-:W-:Y:S04]  /*bfe0*/  STL [R1+0x340], R7 ;  /* 0x0003400701007387 */ /* 0x000fe80000100800 */
[----:B------:R-:W4:Y:S04]  /*bff0*/  LDL R51, [R1+0x60] ;  /* 0x0000600001337983 */ /* 0x000f280000100800 */
[----:B------:R-:W-:Y:S04]  /*c000*/  STL [R1+0x344], R6 ;  /* 0x0003440601007387 */ /* 0x000fe80000100800 */
[----:B------:R-:W4:Y:S04]  /*c010*/  LDL R53, [R1+0x64] ;  /* 0x0000640001357983 */ /* 0x000f280000100800 */
[----:B------:R-:W4:Y:S04]  /*c020*/  LDL R55, [R1+0x68] ;  /* 0x0000680001377983 */ /* 0x000f280000100800 */
[----:B0-----:R-:W4:Y:S04]  /*c030*/  LDL R10, [R1+0x6c] ;  /* 0x00006c00010a7983 */ /* 0x001f280000100800 */
[----:B------:R-:W4:Y:S04]  /*c040*/  LDL R11, [R1+0x70] ;  /* 0x00007000010b7983 */ /* 0x000f280000100800 */
[----:B------:R-:W4:Y:S04]  /*c050*/  LDL R35, [R1+0x74] ;  /* 0x0000740001237983 */ /* 0x000f280000100800 */
[----:B------:R-:W4:Y:S04]  /*c060*/  LDL R33, [R1+0x78] ;  /* 0x0000780001217983 */ /* 0x000f280000100800 */
[----:B------:R-:W4:Y:S04]  /*c070*/  LDL R31, [R1+0x7c] ;  /* 0x00007c00011f7983 */ /* 0x000f280000100800 */
[----:B------:R-:W4:Y:S04]  /*c080*/  LDL R29, [R1] ;  /* 0x00000000011d7983 */ /* 0x000f280000100800 */
[----:B------:R-:W4:Y:S04]  /*c090*/  LDL R27, [R1+0x4] ;  /* 0x00000400011b7983 */ /* 0x000f280000100800 */
[----:B------:R-:W4:Y:S01]  /*c0a0*/  LDL R25, [R1+0x8] ;  /* 0x0000080001197983 */ /* 0x000f220000100800 */
[----:B--2---:R-:W-:-:S01]  /*c0b0*/  FADD R5, R24, R5 ;  /* 0x0000000518057221 */ /* 0x004fc20000000000 */
[----:B---3--:R-:W-:Y:S01]  /*c0c0*/  FADD R3, R54, R3 ;  /* 0x0000000336037221 */ /* 0x008fe20000000000 */
[----:B----4-:R-:W-:-:S05]  /*c0d0*/  FADD R0, R52, R0 ;  /* 0x0000000034007221 */ /* 0x010fca0000000000 */
[----:B------:R0:W-:Y:S01]  /*c0e0*/  STL [R1+0x350], R0 ;  /* 0x0003500001007387 */ /* 0x0001e20000100800 */
[----:B------:R-:W-:-:S03]  /*c0f0*/  FADD R2, R50, R2 ;  /* 0x0000000232027221 */ /* 0x000fc60000000000 */
[----:B------:R-:W-:Y:S04]  /*c100*/  STL [R1+0x348], R5 ;  /* 0x0003480501007387 */ /* 0x000fe80000100800 */
[----:B0-----:R-:W2:Y:S04]  /*c110*/  LDL.LU R0, [R1+0x38c] ;  /* 0x00038c0001007983 */ /* 0x001ea80000300800 */
[----:B------:R0:W-:Y:S01]  /*c120*/  STL [R1+0x34c], R3 ;  /* 0x00034c0301007387 */ /* 0x0001e20000100800 */
[----:B------:R-:W-:-:S03]  /*c130*/  FADD R4, R48, R4 ;  /* 0x0000000430047221 */ /* 0x000fc60000000000 */
[----:B0-----:R-:W3:Y:S04]  /*c140*/  LDL.LU R3, [R1+0x384] ;  /* 0x0003840001037983 */ /* 0x001ee80000300800 */
[----:B------:R0:W-:Y:S04]  /*c150*/  STL [R1+0x354], R2 ;  /* 0x0003540201007387 */ /* 0x0001e80000100800 */
[----:B0-----:R-:W4:Y:S04]  /*c160*/  LDL.LU R2, [R1+0x388] ;  /* 0x0003880001027983 */ /* 0x001f280000300800 */
[----:B------:R-:W3:Y:S04]  /*c170*/  LDL.LU R48, [R1+0x35c] ;  /* 0x00035c0001307983 */ /* 0x000ee80000300800 */
[----:B------:R-:W4:Y:S04]  /*c180*/  LDL.LU R50, [R1+0x360] ;  /* 0x0003600001327983 */ /* 0x000f280000300800 */
[----:B------:R-:W4:Y:S04]  /*c190*/  LDL.LU R52, [R1+0x364] ;  /* 0x0003640001347983 */ /* 0x000f280000300800 */
[----:B------:R0:W-:Y:S04]  /*c1a0*/  STL [R1+0x358], R4 ;  /* 0x0003580401007387 */ /* 0x0001e80000100800 */
[----:B------:R-:W4:Y:S04]  /*c1b0*/  LDL.LU R54, [R1+0x368] ;  /* 0x0003680001367983 */ /* 0x000f280000300800 */
[----:B------:R-:W4:Y:S04]  /*c1c0*/  LDL.LU R9, [R1+0x36c] ;  /* 0x00036c0001097983 */ /* 0x000f280000300800 */
[----:B------:R-:W4:Y:S04]  /*c1d0*/  LDL.LU R8, [R1+0x370] ;  /* 0x0003700001087983 */ /* 0x000f280000300800 */
[----:B------:R-:W4:Y:S04]  /*c1e0*/  LDL.LU R7, [R1+0x374] ;  /* 0x0003740001077983 */ /* 0x000f280000300800 */
[----:B------:R-:W4:Y:S04]  /*c1f0*/  LDL.LU R6, [R1+0x378] ;  /* 0x0003780001067983 */ /* 0x000f280000300800 */
[----:B------:R-:W4:Y:S04]  /*c200*/  LDL.LU R5, [R1+0x37c] ;  /* 0x00037c0001057983 */ /* 0x000f280000300800 */
[----:B0-----:R-:W4:Y:S04]  /*c210*/  LDL.LU R4, [R1+0x380] ;  /* 0x0003800001047983 */ /* 0x001f280000300800 */
        /* <DEDUP_REMOVED lines=12> */
[----:B--2---:R-:W-:-:S01]  /*c2e0*/  FADD R0, R25, R0 ;  /* 0x0000000019007221 */ /* 0x004fc20000000000 */
[----:B---3--:R-:W-:-:S02]  /*c2f0*/  FADD R48, R47, R48 ;  /* 0x000000302f307221 */ /* 0x008fc40000000000 */
[----:B------:R-:W2:Y:S01]  /*c300*/  LDL.LU R47, [R1+0x7ac] ;  /* 0x0007ac00012f7983 */ /* 0x000ea20000300800 */
[----:B----4-:R-:W-:-:S03]  /*c310*/  FADD R50, R49, R50 ;  /* 0x0000003231327221 */ /* 0x010fc60000000000 */
[----:B------:R0:W-:Y:S01]  /*c320*/  STL [R1+0x35c], R48 ;  /* 0x00035c3001007387 */ /* 0x0001e20000100800 */
[----:B------:R-:W-:-:S03]  /*c330*/  FADD R52, R51, R52 ;  /* 0x0000003433347221 */ /* 0x000fc60000000000 */
[----:B0-----:R-:W3:Y:S01]  /*c340*/  LDL.LU R48, [R1+0x7a8] ;  /* 0x0007a80001307983 */ /* 0x001ee20000300800 */
[----:B------:R-:W-:-:S03]  /*c350*/  FADD R54, R53, R54 ;  /* 0x0000003635367221 */ /* 0x000fc60000000000 */
[----:B------:R-:W4:Y:S04]  /*c360*/  LDL.LU R49, [R1+0x7a4] ;  /* 0x0007a40001317983 */ /* 0x000f280000300800 */
[----:B------:R0:W-:Y:S01]  /*c370*/  STL [R1+0x360], R50 ;  /* 0x0003603201007387 */ /* 0x0001e20000100800 */
[----:B------:R-:W-:-:S01]  /*c380*/  FADD R9, R55, R9 ;  /* 0x0000000937097221 */ /* 0x000fc20000000000 */
[----:B------:R-:W-:Y:S01]  /*c390*/  FADD R8, R10, R8 ;  /* 0x000000080a087221 */ /* 0x000fe20000000000 */
[----:B------:R-:W-:-:S01]  /*c3a0*/  FADD R7, R11, R7 ;  /* 0x000000070b077221 */ /* 0x000fc20000000000 */
[----:B0-----:R-:W4:Y:S04]  /*c3b0*/  LDL.LU R50, [R1+0x7a0] ;  /* 0x0007a00001327983 */ /* 0x001f280000300800 */
        /* <DEDUP_REMOVED lines=9> */
[----:B------:R-:W-:-:S02]  /*c450*/  FADD R2, R27, R2 ;  /* 0x000000021b027221 */ /* 0x000fc40000000000 */
[----:B0-----:R-:W4:Y:S04]  /*c460*/  LDL.LU R54, [R1+0x790] ;  /* 0x0007900001367983 */ /* 0x001f280000300800 */
[----:B------:R-:W4:Y:S04]  /*c470*/  LDL.LU R55, [R1+0x78c] ;  /* 0x00078c0001377983 */ /* 0x000f280000300800 */
[----:B------:R0:W-:Y:S04]  /*c480*/  STL [R1+0x36c], R9 ;  /* 0x00036c0901007387 */ /* 0x0001e80000100800 */
[----:B------:R1:W-:Y:S04]  /*c490*/  STL [R1+0x370], R8 ;  /* 0x0003700801007387 */ /* 0x0003e80000100800 */
[----:B------:R1:W-:Y:S04]  /*c4a0*/  STL [R1+0x374], R7 ;  /* 0x0003740701007387 */ /* 0x0003e80000100800 */
[----:B------:R1:W-:Y:S04]  /*c4b0*/  STL [R1+0x378], R6 ;  /* 0x0003780601007387 */ /* 0x0003e80000100800 */
[----:B------:R1:W-:Y:S04]  /*c4c0*/  STL [R1+0x37c], R5 ;  /* 0x00037c0501007387 */ /* 0x0003e80000100800 */
[----:B------:R1:W-:Y:S04]  /*c4d0*/  STL [R1+0x380], R4 ;  /* 0x0003800401007387 */ /* 0x0003e80000100800 */
[----:B------:R-:W2:Y:S04]  /*c4e0*/  LDL.LU R25, [R1+0x390] ;  /* 0x0003900001197983 */ /* 0x000ea80000300800 */
[----:B------:R1:W-:Y:S04]  /*c4f0*/  STL [R1+0x384], R3 ;  /* 0x0003840301007387 */ /* 0x0003e80000100800 */
[----:B------:R-:W3:Y:S04]  /*c500*/  LDL.LU R27, [R1+0x394] ;  /* 0x00039400011b7983 */ /* 0x000ee80000300800 */
[----:B------:R1:W-:Y:S04]  /*c510*/  STL [R1+0x388], R2 ;  /* 0x0003880201007387 */ /* 0x0003e80000100800 */
[----:B------:R-:W4:Y:S04]  /*c520*/  LDL.LU R29, [R1+0x398] ;  /* 0x00039800011d7983 */ /* 0x000f280000300800 */
[----:B------:R1:W-:Y:S04]  /*c530*/  STL [R1+0x38c], R0 ;  /* 0x00038c0001007387 */ /* 0x0003e80000100800 */
[----:B------:R-:W4:Y:S04]  /*c540*/  LDL.LU R31, [R1+0x39c] ;  /* 0x00039c00011f7983 */ /* 0x000f280000300800 */
[----:B------:R-:W4:Y:S04]  /*c550*/  LDL.LU R33, [R1+0x3a0] ;  /* 0x0003a00001217983 */ /* 0x000f280000300800 */
[----:B------:R-:W4:Y:S04]  /*c560*/  LDL.LU R35, [R1+0x3a4] ;  /* 0x0003a40001237983 */ /* 0x000f280000300800 */
[----:B------:R-:W4:Y:S04]  /*c570*/  LDL.LU R11, [R1+0x3a8] ;  /* 0x0003a800010b7983 */ /* 0x000f280000300800 */
[----:B------:R-:W4:Y:S04]  /*c580*/  LDL.LU R10, [R1+0x3ac] ;  /* 0x0003ac00010a7983 */ /* 0x000f280000300800 */
        /* <DEDUP_REMOVED lines=8> */
[----:B------:R-:W4:Y:S01]  /*c610*/  LDL.LU R0, [R1+0x3d0] ;  /* 0x0003d00001007983 */ /* 0x000f220000300800 */
[----:B--2---:R-:W-:-:S03]  /*c620*/  FADD R25, R24, R25 ;  /* 0x0000001918197221 */ /* 0x004fc60000000000 */
[----:B------:R-:W2:Y:S04]  /*c630*/  LDL.LU R24, [R1+0x788] ;  /* 0x0007880001187983 */ /* 0x000ea80000300800 */
[----:B------:R0:W-:Y:S01]  /*c640*/  STL [R1+0x390], R25 ;  /* 0x0003901901007387 */ /* 0x0001e20000100800 */
[----:B---3--:R-:W-:-:S03]  /*c650*/  FADD R27, R26, R27 ;  /* 0x0000001b1a1b7221 */ /* 0x008fc60000000000 */
[----:B0-----:R-:W3:Y:S01]  /*c660*/  LDL.LU R25, [R1+0x784] ;  /* 0x0007840001197983 */ /* 0x001ee20000300800 */
[----:B----4-:R-:W-:-:S03]  /*c670*/  FADD R29, R28, R29 ;  /* 0x0000001d1c1d7221 */ /* 0x010fc60000000000 */
[----:B------:R-:W4:Y:S04]  /*c680*/  LDL.LU R26, [R1+0x780] ;  /* 0x00078000011a7983 */ /* 0x000f280000300800 */
[----:B------:R0:W-:Y:S01]  /*c690*/  STL [R1+0x394], R27 ;  /* 0x0003941b01007387 */ /* 0x0001e20000100800 */
[----:B------:R-:W-:-:S01]  /*c6a0*/  FADD R31, R30, R31 ;  /* 0x0000001f1e1f7221 */ /* 0x000fc20000000000 */
[----:B------:R-:W-:Y:S02]  /*c6b0*/  FADD R33, R32, R33 ;  /* 0x0000002120217221 */ /* 0x000fe40000000000 */
        /* <DEDUP_REMOVED lines=29> */
[----:B------:R1:W-:Y:S01]  /*c890*/  STL [R1+0x3b8], R7 ;  /* 0x0003b80701007387 */ /* 0x0003e20000100800 */
[----:B------:R-:W-:-:S03]  /*c8a0*/  FADD R0, R219, R0 ;  /* 0x00000000db007221 */ /* 0x000fc60000000000 */
        /* <DEDUP_REMOVED lines=23> */
[----:B--2---:R-:W-:-:S01]  /*ca20*/  FADD R39, R220, R39 ;  /* 0x00000027dc277221 */ /* 0x004fc20000000000 */
[----:B---3--:R-:W-:-:S04]  /*ca30*/  FADD R38, R221, R38 ;  /* 0x00000026dd267221 */ /* 0x008fc80000000000 */
[----:B------:R0:W-:Y:S01]  /*ca40*/  STL [R1+0x3d4], R39 ;  /* 0x0003d42701007387 */ /* 0x0001e20000100800 */
[----:B----4-:R-:W-:-:S03]  /*ca50*/  FADD R37, R222, R37 ;  /* 0x00000025de257221 */ /* 0x010fc60000000000 */
[----:B------:R1:W-:Y:S01]  /*ca60*/  STL [R1+0x3d8], R38 ;  /* 0x0003d82601007387 */ /* 0x0003e20000100800 */
[----:B------:R-:W-:-:S03]  /*ca70*/  FADD R14, R223, R14 ;  /* 0x0000000edf0e7221 */ /* 0x000fc60000000000 */
        /* <DEDUP_REMOVED lines=24> */
[----:B0-----:R-:W4:Y:S01]  /*cc00*/  LDL.LU R39, [R1+0x418] ;  /* 0x0004180001277983 */ /* 0x001f220000300800 */
[----:B------:R-:W-:-:S03]  /*cc10*/  FADD R0, R204, R0 ;  /* 0x00000000cc007221 */ /* 0x000fc60000000000 */
[----:B------:R0:W-:Y:S04]  /*cc20*/  STL [R1+0x40c], R3 ;  /* 0x00040c0301007387 */ /* 0x0001e80000100800 */
[----:B-1----:R-:W4:Y:S04]  /*cc30*/  LDL.LU R38, [R1+0x41c] ;  /* 0x00041c0001267983 */ /* 0x002f280000300800 */
[----:B------:R1:W-:Y:S04]  /*cc40*/  STL [R1+0x410], R2 ;  /* 0x0004100201007387 */ /* 0x0003e80000100800 */
[----:B--2---:R-:W2:Y:S04]  /*cc50*/  LDL.LU R37, [R1+0x420] ;  /* 0x0004200001257983 */ /* 0x004ea80000300800 */
[----:B------:R1:W-:Y:S04]  /*cc60*/  STL [R1+0x414], R0 ;  /* 0x0004140001007387 */ /* 0x0003e80000100800 */
[----:B---3--:R-:W3:Y:S04]  /*cc70*/  LDL.LU R14, [R1+0x424] ;  /* 0x00042400010e7983 */ /* 0x008ee80000300800 */
[----:B----4-:R-:W4:Y:S04]  /*cc80*/  LDL.LU R13, [R1+0x428] ;  /* 0x00042800010d7983 */ /* 0x010f280000300800 */
        /* <DEDUP_REMOVED lines=9> */
[----:B0-----:R-:W4:Y:S04]  /*cd20*/  LDL.LU R3, [R1+0x450] ;  /* 0x0004500001037983 */ /* 0x001f280000300800 */
[----:B-1----:R-:W4:Y:S04]  /*cd30*/  LDL.LU R2, [R1+0x454] ;  /* 0x0004540001027983 */ /* 0x002f280000300800 */
[----:B------:R-:W4:Y:S01]  /*cd40*/  LDL.LU R0, [R1+0x458] ;  /* 0x0004580001007983 */ /* 0x000f220000300800 */
[----:B------:R-:W-:-:S01]  /*cd50*/  FADD R39, R205, R39 ;  /* 0x00000027cd277221 */ /* 0x000fc20000000000 */
[----:B------:R-:W-:-:S04]  /*cd60*/  FADD R38, R206, R38 ;  /* 0x00000026ce267221 */ /* 0x000fc80000000000 */
[----:B------:R0:W-:Y:S01]  /*cd70*/  STL [R1+0x418], R39 ;  /* 0x0004182701007387 */ /* 0x0001e20000100800 */
[----:B--2---:R-:W-:-:S03]  /*cd80*/  FADD R37, R207, R37 ;  /* 0x00000025cf257221 */ /* 0x004fc60000000000 */
[----:B------:R1:W-:Y:S01]  /*cd90*/  STL [R1+0x41c], R38 ;  /* 0x00041c2601007387 */ /* 0x0003e20000100800 */
[----:B---3--:R-:W-:-:S03]  /*cda0*/  FADD R14, R208, R14 ;  /* 0x0000000ed00e7221 */ /* 0x008fc60000000000 */
        /* <DEDUP_REMOVED lines=455> */
[----:B------:R-:W-:Y:S01]  /*ea20*/  STL [R1+0x67c], R39 ;  /* 0x00067c2701007387 */ /* 0x000fe20000100800 */
[----:B--2---:R-:W-:-:S03]  /*ea30*/  FADD R37, R40, R37 ;  /* 0x0000002528257221 */ /* 0x004fc60000000000 */
[----:B------:R-:W-:Y:S01]  /*ea40*/  STL [R1+0x680], R38 ;  /* 0x0006802601007387 */ /* 0x000fe20000100800 */
[----:B---3--:R-:W-:-:S03]  /*ea50*/  FADD R14, R41, R14 ;  /* 0x0000000e290e7221 */ /* 0x008fc60000000000 */
[----:B------:R0:W-:Y:S01]  /*ea60*/  STL [R1+0x684], R37 ;  /* 0x0006842501007387 */ /* 0x0001e20000100800 */
[----:B----4-:R-:W-:-:S03]  /*ea70*/  FADD R13, R42, R13 ;  /* 0x0000000d2a0d7221 */ /* 0x010fc60000000000 */
[----:B------:R-:W-:Y:S01]  /*ea80*/  STL [R1+0x688], R14 ;  /* 0x0006880e01007387 */ /* 0x000fe20000100800 */
        /* <DEDUP_REMOVED lines=21> */
[----:B0-----:R-:W4:Y:S04]  /*ebe0*/  LDL.LU R37, [R1+0x6c0] ;  /* 0x0006c00001257983 */ /* 0x001f280000300800 */
[----:B------:R0:W-:Y:S04]  /*ebf0*/  STL [R1+0x6b4], R3 ;  /* 0x0006b40301007387 */ /* 0x0001e80000100800 */
[----:B------:R-:W4:Y:S04]  /*ec00*/  LDL.LU R38, [R1+0x6c4] ;  /* 0x0006c40001267983 */ /* 0x000f280000300800 */
[----:B------:R0:W-:Y:S04]  /*ec10*/  STL [R1+0x6b8], R2 ;  /* 0x0006b80201007387 */ /* 0x0001e80000100800 */
[----:B------:R-:W4:Y:S01]  /*ec20*/  LDL.LU R39, [R1+0x6c8] ;  /* 0x0006c80001277983 */ /* 0x000f220000300800 */
[----:B------:R-:W-:-:S05]  /*ec30*/  FADD R0, R54, R0 ;  /* 0x0000000036007221 */ /* 0x000fca0000000000 */
[----:B------:R0:W-:Y:S04]  /*ec40*/  STL [R1+0x6bc], R0 ;  /* 0x0006bc0001007387 */ /* 0x0001e80000100800 */
[----:B-1----:R-:W4:Y:S04]  /*ec50*/  LDL.LU R13, [R1+0x6cc] ;  /* 0x0006cc00010d7983 */ /* 0x002f280000300800 */
[----:B--2---:R-:W2:Y:S04]  /*ec60*/  LDL.LU R12, [R1+0x6d0] ;  /* 0x0006d000010c7983 */ /* 0x004ea80000300800 */
        /* <DEDUP_REMOVED lines=8> */
[----:B0-----:R-:W4:Y:S04]  /*ecf0*/  LDL.LU R3, [R1+0x6f4] ;  /* 0x0006f40001037983 */ /* 0x001f280000300800 */
[----:B------:R-:W4:Y:S04]  /*ed00*/  LDL.LU R2, [R1+0x6f8] ;  /* 0x0006f80001027983 */ /* 0x000f280000300800 */
[----:B------:R-:W4:Y:S04]  /*ed10*/  LDL.LU R0, [R1+0x6fc] ;  /* 0x0006fc0001007983 */ /* 0x000f280000300800 */
[----:B------:R-:W4:Y:S01]  /*ed20*/  LDL.LU R14, [R1+0x700] ;  /* 0x00070000010e7983 */ /* 0x000f220000300800 */
[----:B------:R-:W-:-:S05]  /*ed30*/  FADD R37, R55, R37 ;  /* 0x0000002537257221 */ /* 0x000fca0000000000 */
[----:B------:R0:W-:Y:S01]  /*ed40*/  STL [R1+0x6c0], R37 ;  /* 0x0006c02501007387 */ /* 0x0001e20000100800 */
[----:B------:R-:W-:-:S03]  /*ed50*/  FADD R38, R24, R38 ;  /* 0x0000002618267221 */ /* 0x000fc60000000000 */
[----:B0-----:R-:W4:Y:S01]  /*ed60*/  LDL.LU R37, [R1+0x754] ;  /* 0x0007540001257983 */ /* 0x001f220000300800 */
[----:B------:R-:W-:-:S03]  /*ed70*/  FADD R39, R25, R39 ;  /* 0x0000002719277221 */ /* 0x000fc60000000000 */
[----:B------:R0:W-:Y:S04]  /*ed80*/  STL [R1+0x6c4], R38 ;  /* 0x0006c42601007387 */ /* 0x0001e80000100800 */
[----:B0-----:R-:W4:Y:S04]  /*ed90*/  LDL.LU R38, [R1+0x750] ;  /* 0x0007500001267983 */ /* 0x001f280000300800 */
[----:B------:R0:W-:Y:S04]  /*eda0*/  STL [R1+0x6c8], R39 ;  /* 0x0006c82701007387 */ /* 0x0001e80000100800 */
[----:B0-----:R-:W4:Y:S01]  /*edb0*/  LDL.LU R39, [R1+0x74c] ;  /* 0x00074c0001277983 */ /* 0x001f220000300800 */
[----:B------:R-:W-:-:S01]  /*edc0*/  FADD R13, R26, R13 ;  /* 0x0000000d1a0d7221 */ /* 0x000fc20000000000 */
[----:B--2---:R-:W-:Y:S01]  /*edd0*/  FADD R12, R27, R12 ;  /* 0x0000000c1b0c7221 */ /* 0x004fe20000000000 */
[----:B---3--:R-:W-:-:S01]  /*ede0*/  FADD R11, R28, R11 ;  /* 0x0000000b1c0b7221 */ /* 0x008fc20000000000 */
[----:B----4-:R-:W-:-:S02]  /*edf0*/  FADD R10, R29, R10 ;  /* 0x0000000a1d0a7221 */ /* 0x010fc40000000000 */
[----:B------:R0:W-:Y:S01]  /*ee00*/  STL [R1+0x6cc], R13 ;  /* 0x0006cc0d01007387 */ /* 0x0001e20000100800 */
[----:B------:R-:W-:-:S01]  /*ee10*/  FADD R9, R30, R9 ;  /* 0x000000091e097221 */ /* 0x000fc20000000000 */
[----:B------:R-:W-:Y:S01]  /*ee20*/  FADD R8, R31, R8 ;  /* 0x000000081f087221 */ /* 0x000fe20000000000 */
[----:B------:R-:W-:-:S01]  /*ee30*/  FADD R7, R32, R7 ;  /* 0x0000000720077221 */ /* 0x000fc20000000000 */
[----:B0-----:R0:W5:Y:S04]  /*ee40*/  LDL.LU R13, [R1+0x748] ;  /* 0x00074800010d7983 */ /* 0x0011680000300800 */
[----:B------:R1:W-:Y:S01]  /*ee50*/  STL [R1+0x6d0], R12 ;  /* 0x0006d00c01007387 */ /* 0x0003e20000100800 */
[----:B------:R-:W-:-:S01]  /*ee60*/  FADD R6, R33, R6 ;  /* 0x0000000621067221 */ /* 0x000fc20000000000 */
[----:B------:R-:W-:-:S02]  /*ee70*/  FADD R5, R34, R5 ;  /* 0x0000000522057221 */ /* 0x000fc40000000000 */
[----:B-1----:R0:W5:Y:S04]  /*ee80*/  LDL.LU R12, [R1+0x744] ;  /* 0x00074400010c7983 */ /* 0x0021680000300800 */
[----:B------:R1:W-:Y:S01]  /*ee90*/  STL [R1+0x6d4], R11 ;  /* 0x0006d40b01007387 */ /* 0x0003e20000100800 */
[----:B------:R-:W-:-:S03]  /*eea0*/  FADD R4, R35, R4 ;  /* 0x0000000423047221 */ /* 0x000fc60000000000 */
[----:B-1----:R0:W5:Y:S04]  /*eeb0*/  LDL.LU R11, [R1+0x740] ;  /* 0x00074000010b7983 */ /* 0x0021680000300800 */
[----:B------:R1:W-:Y:S01]  /*eec0*/  STL [R1+0x6d8], R10 ;  /* 0x0006d80a01007387 */ /* 0x0003e20000100800 */
[----:B------:R-:W-:-:S03]  /*eed0*/  FADD R3, R36, R3 ;  /* 0x0000000324037221 */ /* 0x000fc60000000000 */
        /* <DEDUP_REMOVED lines=14> */
[----:B-1----:R0:W5:Y:S01]  /*efc0*/  LDL.LU R3, [R1+0x720] ;  /* 0x0007200001037983 */ /* 0x0021620000300800 */
[----:B------:R-:W-:Y:S01]  /*efd0*/  UMOV UR6, URZ ;  /* 0x0000003f00067c82 */ /* 0x000fe20008000000 */
[----:B------:R-:W-:-:S05]  /*efe0*/  FADD R2, R37, R2 ;  /* 0x0000000225027221 */ /* 0x000fca0000000000 */
[----:B------:R1:W-:Y:S01]  /*eff0*/  STL [R1+0x6f8], R2 ;  /* 0x0006f80201007387 */ /* 0x0003e20000100800 */
[----:B------:R-:W-:-:S03]  /*f000*/  FADD R0, R38, R0 ;  /* 0x0000000026007221 */ /* 0x000fc60000000000 */
[----:B-1----:R0:W5:Y:S04]  /*f010*/  LDL.LU R2, [R1+0x71c] ;  /* 0x00071c0001027983 */ /* 0x0021680000300800 */
[----:B------:R1:W-:Y:S01]  /*f020*/  STL [R1+0x6fc], R0 ;  /* 0x0006fc0001007387 */ /* 0x0003e20000100800 */
[----:B------:R-:W-:-:S03]  /*f030*/  FADD R14, R14, R39 ;  /* 0x000000270e0e7221 */ /* 0x000fc60000000000 */
[----:B-1----:R0:W5:Y:S04]  /*f040*/  LDL.LU R0, [R1+0x718] ;  /* 0x0007180001007983 */ /* 0x0021680000300800 */
[----:B------:R0:W-:Y:S02]  /*f050*/  STL [R1+0x700], R14 ;  /* 0x0007000e01007387 */ /* 0x0001e40000100800 */
.L_x_25:
[----:B------:R-:W-:Y:S05]  /*f060*/  @!P1 BRA `(.L_x_26) ;  /* 0x0000000000049947 */ /* 0x000fea0003800000 */
[----:B------:R-:W-:Y:S01]  /*f070*/  BPT.TRAP 0x1 ;  /* 0x000000040000795c */ /* 0x000fe20000300000 */
.L_x_26:
[----:B------:R-:W-:Y:S02]  /*f080*/  UISETP.GT.U32.AND UP0, UPT, UR7, 0x1, UPT ;  /* 0x000000010700788c */ /* 0x000fe4000bf04070 */
[----:B------:R-:W-:-:S04]  /*f090*/  ULEA UR12, UR44, UR9, 0x3 ;  /* 0x000000092c0c7291 */ /* 0x000fc8000f8e183f */
[----:B------:R-:W-:Y:S01]  /*f0a0*/  UIADD3 UR12, UR12, 0x58, URZ ;  /* 0x000000580c0c7890 */ /* 0x000fe2000fffe03f */
[----:B------:R-:W-:-:S03]  /*f0b0*/  PLOP3.LUT P0, PT, PT, PT, UP0, 0x80, 0x0 ;  /* 0x000000000000781c */ /* 0x000fc60003f0f008 */
[----:B------:R-:W-:-:S09]  /*f0c0*/  UPRMT UR12, URZ, 0x654, UR12 ;  /* 0x000006543f0c7896 */ /* 0x000fd2000800000c */
[----:B------:R-:W-:Y:S01]  /*f0d0*/  SYNCS.ARRIVE.TRANS64.RED.A1T0 RZ, [UR12], RZ ;  /* 0x000000ffffff79a7 */ /* 0x000fe2000810040c */
[----:B------:R-:W-:Y:S05]  /*f0e0*/  @P0 BRA `(.L_x_27) ;  /* 0x0000000000040947 */ /* 0x000fea0003800000 */
[----:B------:R-:W-:Y:S01]  /*f0f0*/  BPT.TRAP 0x1 ;  /* 0x000000040000795c */ /* 0x000fe20000300000 */
.L_x_27:
[----:B------:R-:W-:Y:S01]  /*f100*/  UIADD3 UR45, UR45, 0x1, URZ ;  /* 0x000000012d2d7890 */ /* 0x000fe2000fffe03f */
[C---:B-----5:R-:W-:Y:S01]  /*f110*/  ISETP.GT.AND P0, PT, R13.reuse, 0x1, PT ;  /* 0x000000010d00780c */ /* 0x060fe20003f04270 */
[----:B------:R-:W-:Y:S01]  /*f120*/  UIADD3 UR44, UR44, 0x1, URZ ;  /* 0x000000012c2c7890 */ /* 0x000fe2000fffe03f */
[----:B------:R-:W-:Y:S01]  /*f130*/  VIADD R13, R13, 0xffffffff ;  /* 0xffffffff0d0d7836 */ /* 0x000fe20000000000 */
[----:B------:R-:W-:Y:S02]  /*f140*/  UISETP.NE.AND UP0, UPT, UR45, 0xb, UPT ;  /* 0x0000000b2d00788c */ /* 0x000fe4000bf05270 */
[----:B------:R-:W-:Y:S02]  /*f150*/  UISETP.NE.AND UP1, UPT, UR44, 0xb, UPT ;  /* 0x0000000b2c00788c */ /* 0x000fe4000bf25270 */
[----:B------:R-:W-:Y:S02]  /*f160*/  USEL UR12, URZ, 0x1, UP0 ;  /* 0x000000013f0c7887 */ /* 0x000fe40008000000 */
[----:B------:R-:W-:-:S02]  /*f170*/  USEL UR45, UR45, URZ, UP0 ;  /* 0x0000003f2d2d7287 */ /* 0x000fc40008000000 */
[----:B------:R-:W-:Y:S02]  /*f180*/  USEL UR44, UR44, URZ, UP1 ;  /* 0x0000003f2c2c7287 */ /* 0x000fe40008800000 */
[----:B------:R-:W-:Y:S01]  /*f190*/  LOP3.LUT R12, R12, UR12, RZ, 0x3c, !PT ;  /* 0x0000000c0c0c7c12 */ /* 0x000fe2000f8e3cff */
[----:B------:R-:W-:Y:S01]  /*f1a0*/  UMOV UR12, 0x1 ;  /* 0x00000001000c7882 */ /* 0x000fe20000000000 */
[----:B------:R-:W-:Y:S08]  /*f1b0*/  @P0 BRA `(.L_x_28) ;  /* 0xffffff9c000c0947 */ /* 0x000ff0000383ffff */
.L_x_20:
[----:B------:R-:W-:-:S04]  /*f1c0*/  UISETP.NE.AND UP0, UPT, UR6, URZ, UPT ;  /* 0x0000003f0600728c */ /* 0x000fc8000bf05270 */
[----:B------:R-:W-:-:S06]  /*f1d0*/  USEL UR6, URZ, 0x1, !UP0 ;  /* 0x000000013f067887 */ /* 0x000fcc000c000000 */
[----:B------:R-:W-:-:S13]  /*f1e0*/  ISETP.NE.AND P0, PT, RZ, UR6, PT ;  /* 0x00000006ff007c0c */ /* 0x000fda000bf05270 */
[----:B------:R-:W-:Y:S05]  /*f1f0*/  @!P0 BRA `(.L_x_29) ;  /* 0x0000004c00208947 */ /* 0x000fea0003800000 */
[----:B------:R-:W4:Y:S04]  /*f200*/  LDL.LU R12, [R1+0x204] ;  /* 0x00020400010c7983 */ /* 0x000f280000300800 */
[----:B------:R-:W2:Y:S04]  /*f210*/  LDL.LU R13, [R1+0x184] ;  /* 0x00018400010d7983 */ /* 0x000ea80000300800 */
[----:B0-----:R-:W2:Y:S04]  /*f220*/  LDL.LU R14, [R1+0x208] ;  /* 0x00020800010e7983 */ /* 0x001ea80000300800 */
[----:B------:R0:W-:Y:S04]  /*f230*/  STL [R1+0x800], R56 ;  /* 0x0008003801007387 */ /* 0x0001e80000100800 */
[----:B0-----:R-:W4:Y:S04]  /*f240*/  LDL.LU R56, [R1+0x180] ;  /* 0x0001800001387983 */ /* 0x001f280000300800 */
[----:B------:R0:W-:Y:S04]  /*f250*/  STL [R1+0x7fc], R57 ;  /* 0x0007fc3901007387 */ /* 0x0001e80000100800 */
[----:B0-----:R-:W3:Y:S04]  /*f260*/  LDL.LU R57, [R1+0x200] ;  /* 0x0002000001397983 */ /* 0x001ee80000300800 */
        /* <DEDUP_REMOVED lines=43> */
[----:B------:R-:W-:Y:S01]  /*f520*/  STL [R1+0x78c], R53 ;  /* 0x00078c3501007387 */ /* 0x000fe20000100800 */
[----:B--2---:R-:W-:-:S03]  /*f530*/  FADD R14, R13, R14 ;  /* 0x0000000e0d0e7221 */ /* 0x004fc60000000000 */
[----:B------:R-:W-:Y:S04]  /*f540*/  STL [R1+0x788], R54 ;  /* 0x0007883601007387 */ /* 0x000fe80000100800 */
[----:B------:R-:W-:Y:S04]  /*f550*/  STL [R1+0x784], R55 ;  /* 0x0007843701007387 */ /* 0x000fe80000100800 */
[----:B------:R-:W-:Y:S01]  /*f560*/  STL [R1+0x780], R24 ;  /* 0x0007801801007387 */ /* 0x000fe20000100800 */
[----:B----4-:R-:W-:-:S03]  /*f570*/  FADD R12, R56, R12 ;  /* 0x0000000c380c7221 */ /* 0x010fc60000000000 */
[----:B------:R-:W-:Y:S04]  /*f580*/  STL [R1+0x77c], R25 ;  /* 0x00077c1901007387 */ /* 0x000fe80000100800 */
[----:B------:R-:W-:Y:S04]  /*f590*/  STL [R1+0x778], R26 ;  /* 0x0007781a01007387 */ /* 0x000fe80000100800 */
[----:B------:R-:W-:Y:S04]  /*f5a0*/  STL [R1+0x774], R27 ;  /* 0x0007741b01007387 */ /* 0x000fe80000100800 */
[----:B------:R-:W-:Y:S04]  /*f5b0*/  STL [R1+0x770], R28 ;  /* 0x0007701c01007387 */ /* 0x000fe80000100800 */
[----:B------:R-:W-:Y:S04]  /*f5c0*/  STL [R1+0x76c], R29 ;  /* 0x00076c1d01007387 */ /* 0x000fe80000100800 */
[----:B------:R-:W-:Y:S04]  /*f5d0*/  STL [R1+0x768], R30 ;  /* 0x0007681e01007387 */ /* 0x000fe80000100800 */
[----:B------:R-:W-:Y:S01]  /*f5e0*/  STL [R1+0x764], R31 ;  /* 0x0007641f01007387 */ /* 0x000fe20000100800 */
[----:B---3--:R-:W-:-:S03]  /*f5f0*/  FADD R57, R58, R57 ;  /* 0x000000393a397221 */ /* 0x008fc60000000000 */
        /* <DEDUP_REMOVED lines=9> */
[----:B------:R-:W-:Y:S04]  /*f690*/  STL [R1+0x744], R39 ;  /* 0x0007442701007387 */ /* 0x000fe80000100800 */
[----:B-----5:R-:W-:Y:S04]  /*f6a0*/  STL [R1+0x740], R11 ;  /* 0x0007400b01007387 */ /* 0x020fe80000100800 */
        /* <DEDUP_REMOVED lines=12> */
[----:B------:R0:W-:Y:S04]  /*f770*/  STL [R1+0x718], R0 ;  /* 0x0007180001007387 */ /* 0x0001e80000100800 */
[----:B0-----:R-:W2:Y:S01]  /*f780*/  LDL.LU R0, [R1+0x188] ;  /* 0x0001880001007983 */ /* 0x001ea20000300800 */
[----:B------:R-:W-:-:S03]  /*f790*/  FADD R232, R64, R232 ;  /* 0x000000e840e87221 */ /* 0x000fc60000000000 */
[----:B------:R0:W-:Y:S04]  /*f7a0*/  STL [R1+0x200], R57 ;  /* 0x0002003901007387 */ /* 0x0001e80000100800 */
[----:B------:R-:W2:Y:S04]  /*f7b0*/  LDL.LU R2, [R1+0x20c] ;  /* 0x00020c0001027983 */ /* 0x000ea80000300800 */
[----:B------:R1:W-:Y:S01]  /*f7c0*/  STL [R1+0x204], R12 ;  /* 0x0002040c01007387 */ /* 0x0003e20000100800 */
[----:B------:R-:W-:-:S03]  /*f7d0*/  FADD R23, R65, R23 ;  /* 0x0000001741177221 */ /* 0x000fc60000000000 */
[----:B------:R-:W3:Y:S04]  /*f7e0*/  LDL.LU R3, [R1+0x18c] ;  /* 0x00018c0001037983 */ /* 0x000ee80000300800 */
[----:B------:R4:W-:Y:S04]  /*f7f0*/  STL [R1+0x208], R14 ;  /* 0x0002080e01007387 */ /* 0x0009e80000100800 */
[----:B------:R-:W3:Y:S04]  /*f800*/  LDL.LU R4, [R1+0x210] ;  /* 0x0002100001047983 */ /* 0x000ee80000300800 */
[----:B------:R-:W3:Y:S01]  /*f810*/  LDL.LU R5, [R1+0x190] ;  /* 0x0001900001057983 */ /* 0x000ee20000300800 */
[----:B------:R-:W-:-:S03]  /*f820*/  FADD R22, R66, R22 ;  /* 0x0000001642167221 */ /* 0x000fc60000000000 */
[----:B------:R-:W3:Y:S04]  /*f830*/  LDL.LU R6, [R1+0x214] ;  /* 0x0002140001067983 */ /* 0x000ee80000300800 */
[----:B------:R-:W3:Y:S04]  /*f840*/  LDL.LU R7, [R1+0x194] ;  /* 0x0001940001077983 */ /* 0x000ee80000300800 */
[----:B------:R-:W3:Y:S01]  /*f850*/  LDL.LU R8, [R1+0x218] ;  /* 0x0002180001087983 */ /* 0x000ee20000300800 */
[----:B------:R-:W-:-:S03]  /*f860*/  FADD R21, R67, R21 ;  /* 0x0000001543157221 */ /* 0x000fc60000000000 */
[----:B------:R-:W3:Y:S04]  /*f870*/  LDL.LU R9, [R1+0x198] ;  /* 0x0001980001097983 */ /* 0x000ee80000300800 */
[----:B------:R-:W3:Y:S04]  /*f880*/  LDL.LU R10, [R1+0x21c] ;  /* 0x00021c00010a7983 */ /* 0x000ee80000300800 */
        /* <DEDUP_REMOVED lines=53> */
[----:B0-----:R-:W3:Y:S04]  /*fbe0*/  LDL.LU R57, [R1+0x27c] ;  /* 0x00027c0001397983 */ /* 0x001ee80000300800 */
[----:B------:R-:W3:Y:S04]  /*fbf0*/  LDL.LU R56, [R1+0x17c] ;  /* 0x00017c0001387983 */ /* 0x000ee80000300800 */
[----:B-1----:R-:W3:Y:S04]  /*fc00*/  LDL.LU R12, [R1+0x280] ;  /* 0x00028000010c7983 */ /* 0x002ee80000300800 */
[----:B------:R-:W3:Y:S04]  /*fc10*/  LDL.LU R13, [R1+0x100] ;  /* 0x00010000010d7983 */ /* 0x000ee80000300800 */
[----:B----4-:R-:W4:Y:S01]  /*fc20*/  LDL.LU R14, [R1+0x284] ;  /* 0x00028400010e7983 */ /* 0x010f220000300800 */
[----:B--2---:R-:W-:-:S05]  /*fc30*/  FADD R2, R0, R2 ;  /* 0x0000000200027221 */ /* 0x004fca0000000000 */
[----:B------:R0:W-:Y:S01]  /*fc40*/  STL [R1+0x20c], R2 ;  /* 0x00020c0201007387 */ /* 0x0001e20000100800 */
[----:B---3--:R-:W-:Y:S01]  /*fc50*/  FADD R4, R3, R4 ;  /* 0x0000000403047221 */ /* 0x008fe20000000000 */
[----:B------:R-:W-:-:S04]  /*fc60*/  FADD R6, R5, R6 ;  /* 0x0000000605067221 */ /* 0x000fc80000000000 */
        /* <DEDUP_REMOVED lines=50> */
[----:B------:R3:W-:Y:S04]  /*ff90*/  STL [R1+0x274], R61 ;  /* 0x0002743d01007387 */ /* 0x0007e80000100800 */
[----:B------:R3:W-:Y:S01]  /*ffa0*/  STL [R1+0x278], R59 ;  /* 0x0002783b01007387 */ /* 0x0007e20000100800 */
[----:B------:R-:W-:-:S03]  /*ffb0*/  FADD R57, R58, R57 ;  /* 0x000000393a397221 */ /* 0x000fc60000000000 */
[----:B------:R-:W3:Y:S04]  /*ffc0*/  LDL.LU R0, [R1+0x104] ;  /* 0x0001040001007983 */ /* 0x000ee80000300800 */
[----:B------:R3:W-:Y:S01]  /*ffd0*/  STL [R1+0x27c], R57 ;  /* 0x00027c3901007387 */ /* 0x0007e20000100800 */
[----:B------:R-:W-:-:S03]  /*ffe0*/  FADD R12, R56, R12 ;  /* 0x0000000c380c7221 */ /* 0x000fc60000000000 */
[----:B0-----:R-:W3:Y:S04]  /*fff0*/  LDL.LU R2, [R1+0x288] ;  /* 0x0002880001027983 */ /* 0x001ee80000300800 */
[----:B------:R0:W-:Y:S01]  /*10000*/  STL [R1+0x280], R12 ;  /* 0x0002800c01007387 */ /* 0x0001e20000100800 */
[----:B----4-:R-:W-:-:S03]  /*10010*/  FADD R14, R13, R14 ;  /* 0x0000000e0d0e7221 */ /* 0x010fc60000000000 */
[----:B------:R-:W4:Y:S04]  /*10020*/  LDL.LU R3, [R1+0x108] ;  /* 0x0001080001037983 */ /* 0x000f280000300800 */
[----:B------:R0:W-:Y:S04]  /*10030*/  STL [R1+0x284], R14 ;  /* 0x0002840e01007387 */ /* 0x0001e80000100800 */
[----:B-1----:R-:W4:Y:S04]  /*10040*/  LDL.LU R4, [R1+0x28c] ;  /* 0x00028c0001047983 */ /* 0x002f280000300800 */
[----:B------:R-:W4:Y:S04]  /*10050*/  LDL.LU R5, [R1+0x10c] ;  /* 0x00010c0001057983 */ /* 0x000f280000300800 */
[----:B--2---:R-:W2:Y:S04]  /*10060*/  LDL.LU R6, [R1+0x290] ;  /* 0x0002900001067983 */ /* 0x004ea80000300800 */
[----:B------:R-:W2:Y:S04]  /*10070*/  LDL.LU R7, [R1+0x110] ;  /* 0x0001100001077983 */ /* 0x000ea80000300800 */
[----:B---3--:R-:W3:Y:S04]  /*10080*/  LDL.LU R8, [R1+0x294] ;  /* 0x0002940001087983 */ /* 0x008ee80000300800 */
        /* <DEDUP_REMOVED lines=53> */
[----:B------:R-:W3:Y:S01]  /*103e0*/  LDL.LU R14, [R1+0x300] ;  /* 0x00030000010e7983 */ /* 0x000ee20000300800 */
[----:B------:R-:W-:-:S05]  /*103f0*/  FADD R2, R0, R2 ;  /* 0x0000000200027221 */ /* 0x000fca0000000000 */
[----:B------:R-:W-:Y:S01]  /*10400*/  STL [R1+0x288], R2 ;  /* 0x0002880201007387 */ /* 0x000fe20000100800 */
[----:B----4-:R-:W-:Y:S01]  /*10410*/  FADD R4, R3, R4 ;  /* 0x0000000403047221 */ /* 0x010fe20000000000 */
[----:B--2---:R-:W-:-:S04]  /*10420*/  FADD R6, R5, R6 ;  /* 0x0000000605067221 */ /* 0x004fc80000000000 */
[----:B------:R-:W-:Y:S01]  /*10430*/  STL [R1+0x28c], R4 ;  /* 0x00028c0401007387 */ /* 0x000fe20000100800 */
[----:B---3--:R-:W-:-:S03]  /*10440*/  FADD R8, R7, R8 ;  /* 0x0000000807087221 */ /* 0x008fc60000000000 */
[----:B------:R-:W-:Y:S01]  /*10450*/  STL [R1+0x290], R6 ;  /* 0x0002900601007387 */ /* 0x000fe20000100800 */
[----:B------:R-:W-:-:S03]  /*10460*/  FADD R10, R9, R10 ;  /* 0x0000000a090a7221 */ /* 0x000fc60000000000 */
        /* <DEDUP_REMOVED lines=46> */
[----:B------:R-:W-:Y:S04]  /*10750*/  STL [R1+0x2f0], R61 ;  /* 0x0002f03d01007387 */ /* 0x000fe80000100800 */
[----:B------:R-:W-:Y:S01]  /*10760*/  STL [R1+0x2f4], R59 ;  /* 0x0002f43b01007387 */ /* 0x000fe20000100800 */
[----:B------:R-:W-:Y:S01]  /*10770*/  FADD R57, R58, R57 ;  /* 0x000000393a397221 */ /* 0x000fe20000000000 */
[----:B------:R-:W-:Y:S02]  /*10780*/  FADD R12, R56, R12 ;  /* 0x0000000c380c7221 */ /* 0x000fe40000000000 */
[----:B------:R-:W2:Y:S04]  /*10790*/  LDL.LU R56, [R1+0x80] ;  /* 0x0000800001387983 */ /* 0x000ea80000300800 */
[----:B------:R0:W-:Y:S01]  /*107a0*/  STL [R1+0x2f8], R57 ;  /* 0x0002f83901007387 */ /* 0x0001e20000100800 */
[----:B------:R-:W-:-:S03]  /*107b0*/  FADD R14, R13, R14 ;  /* 0x0000000e0d0e7221 */ /* 0x000fc60000000000 */
[----:B0-----:R-:W2:Y:S04]  /*107c0*/  LDL.LU R57, [R1+0x304] ;  /* 0x0003040001397983 */ /* 0x001ea80000300800 */
[----:B------:R0:W-:Y:S04]  /*107d0*/  STL [R1+0x2fc], R12 ;  /* 0x0002fc0c01007387 */ /* 0x0001e80000100800 */
[----:B------:R-:W3:Y:S04]  /*107e0*/  LDL.LU R58, [R1+0x84] ;  /* 0x00008400013a7983 */ /* 0x000ee80000300800 */
[----:B------:R1:W-:Y:S04]  /*107f0*/  STL [R1+0x300], R14 ;  /* 0x0003000e01007387 */ /* 0x0003e80000100800 */
[----:B------:R-:W3:Y:S04]  /*10800*/  LDL.LU R59, [R1+0x308] ;  /* 0x00030800013b7983 */ /* 0x000ee80000300800 */
        /* <DEDUP_REMOVED lines=57> */
[----:B-1----:R-:W4:Y:S01]  /*10ba0*/  LDL.LU R14, [R1+0x37c] ;  /* 0x00037c00010e7983 */ /* 0x002f220000300800 */
[----:B--2---:R-:W-:-:S03]  /*10bb0*/  FADD R57, R56, R57 ;  /* 0x0000003938397221 */ /* 0x004fc60000000000 */
[----:B------:R-:W2:Y:S04]  /*10bc0*/  LDL.LU R56, [R1+0x800] ;  /* 0x0008000001387983 */ /* 0x000ea80000300800 */
[----:B------:R0:W-:Y:S01]  /*10bd0*/  STL [R1+0x304], R57 ;  /* 0x0003043901007387 */ /* 0x0001e20000100800 */
        /* <DEDUP_REMOVED lines=12> */
[----:B------:R-:W4:Y:S04]  /*10ca0*/  LDL.LU R62, [R1+0x7e8] ;  /* 0x0007e800013e7983 */ /* 0x000f280000300800 */
[----:B------:R0:W-:Y:S01]  /*10cb0*/  STL [R1+0x310], R63 ;  /* 0x0003103f01007387 */ /* 0x0001e20000100800 */
[----:B------:R-:W-:Y:S01]  /*10cc0*/  FADD R69, R68, R69 ;  /* 0x0000004544457221 */ /* 0x000fe20000000000 */
[----:B------:R-:W-:-:S02]  /*10cd0*/  FADD R71, R70, R71 ;  /* 0x0000004746477221 */ /* 0x000fc40000000000 */
[----:B0-----:R-:W4:Y:S04]  /*10ce0*/  LDL.LU R63, [R1+0x7e4] ;  /* 0x0007e400013f7983 */ /* 0x001f280000300800 */
[----:B------:R-:W4:Y:S04]  /*10cf0*/  LDL.LU R64, [R1+0x7e0] ;  /* 0x0007e00001407983 */ /* 0x000f280000300800 */
[----:B------:R0:W-:Y:S01]  /*10d00*/  STL [R1+0x314], R65 ;  /* 0x0003144101007387 */ /* 0x0001e20000100800 */
[----:B------:R-:W-:-:S03]  /*10d10*/  FADD R41, R40, R41 ;  /* 0x0000002928297221 */ /* 0x000fc60000000000 */
        /* <DEDUP_REMOVED lines=24> */
[----:B------:R-:W-:Y:S01]  /*10ea0*/  FADD R5, R4, R5 ;  /* 0x0000000504057221 */ /* 0x000fe20000000000 */
[----:B------:R-:W-:Y:S01]  /*10eb0*/  FADD R7, R6, R7 ;  /* 0x0000000706077221 */ /* 0x000fe20000000000 */
[----:B------:R-:W-:Y:S01]  /*10ec0*/  FADD R9, R8, R9 ;  /* 0x0000000908097221 */ /* 0x000fe20000000000 */
        /* <DEDUP_REMOVED lines=14> */
[----:B------:R-:W-:Y:S04]  /*10fb0*/  STL [R1+0x338], R0 ;  /* 0x0003380001007387 */ /* 0x000fe80000100800 */
[----:B------:R-:W-:Y:S04]  /*10fc0*/  STL [R1+0x33c], R3 ;  /* 0x00033c0301007387 */ /* 0x000fe80000100800 */
        /* <DEDUP_REMOVED lines=18> */
[----:B------:R-:W-:Y:S04]  /*110f0*/  STL [R1+0x36c], R24 ;  /* 0x00036c1801007387 */ /* 0x000fe80000100800 */
[----:B------:R-:W-:Y:S04]  /*11100*/  STL [R1+0x370], R54 ;  /* 0x0003703601007387 */ /* 0x000fe80000100800 */
[----:B------:R-:W2:Y:S04]  /*11110*/  LDL.LU R51, [R1+0x7c] ;  /* 0x00007c0001337983 */ /* 0x000ea80000300800 */
[----:B------:R0:W-:Y:S04]  /*11120*/  STL [R1+0x374], R52 ;  /* 0x0003743401007387 */ /* 0x0001e80000100800 */
[----:B------:R-:W2:Y:S04]  /*11130*/  LDL.LU R10, [R1+0x380] ;  /* 0x00038000010a7983 */ /* 0x000ea80000300800 */
[----:B------:R1:W-:Y:S04]  /*11140*/  STL [R1+0x378], R12 ;  /* 0x0003780c01007387 */ /* 0x0003e80000100800 */
[----:B0-----:R-:W3:Y:S04]  /*11150*/  LDL.LU R52, [R1] ;  /* 0x0000000001347983 */ /* 0x001ee80000300800 */
        /* <DEDUP_REMOVED lines=15> */
[----:B-1----:R-:W4:Y:S04]  /*11250*/  LDL.LU R12, [R1+0x3a0] ;  /* 0x0003a000010c7983 */ /* 0x002f280000300800 */
[----:B------:R-:W4:Y:S04]  /*11260*/  LDL.LU R26, [R1+0x20] ;  /* 0x00002000011a7983 */ /* 0x000f280000300800 */
[----:B------:R-:W4:Y:S04]  /*11270*/  LDL.LU R13, [R1+0x3a4] ;  /* 0x0003a400010d7983 */ /* 0x000f280000300800 */
[----:B------:R-:W4:Y:S04]  /*11280*/  LDL.LU R27, [R1+0x24] ;  /* 0x00002400011b7983 */ /* 0x000f280000300800 */
[----:B0-----:R-:W4:Y:S04]  /*11290*/  LDL.LU R14, [R1+0x3a8] ;  /* 0x0003a800010e7983 */ /* 0x001f280000300800 */
        /* <DEDUP_REMOVED lines=17> */
[----:B0-----:R-:W3:Y:S04]  /*113b0*/  LDL.LU R10, [R1+0x3c8] ;  /* 0x0003c800010a7983 */ /* 0x001ee80000300800 */
[----:B------:R-:W2:Y:S01]  /*113c0*/  LDL.LU R52, [R1+0x790] ;  /* 0x0007900001347983 */ /* 0x000ea20000300800 */
[----:B----4-:R-:W-:-:S03]  /*113d0*/  FADD R8, R53, R8 ;  /* 0x0000000835087221 */ /* 0x010fc60000000000 */
[----:B------:R0:W-:Y:S01]  /*113e0*/  STL [R1+0x384], R9 ;  /* 0x0003840901007387 */ /* 0x0001e20000100800 */
[----:B------:R-:W-:-:S03]  /*113f0*/  FADD R7, R54, R7 ;  /* 0x0000000736077221 */ /* 0x000fc60000000000 */
[----:B0-----:R-:W4:Y:S04]  /*11400*/  LDL.LU R9, [R1+0x3cc] ;  /* 0x0003cc0001097983 */ /* 0x001f280000300800 */
[----:B------:R-:W2:Y:S01]  /*11410*/  LDL.LU R53, [R1+0x78c] ;  /* 0x00078c0001357983 */ /* 0x000ea20000300800 */
[----:B------:R-:W-:-:S03]  /*11420*/  FADD R6, R55, R6 ;  /* 0x0000000637067221 */ /* 0x000fc60000000000 */
[----:B------:R0:W-:Y:S01]  /*11430*/  STL [R1+0x388], R8 ;  /* 0x0003880801007387 */ /* 0x0001e20000100800 */
[----:B------:R-:W-:-:S03]  /*11440*/  FADD R5, R24, R5 ;  /* 0x0000000518057221 */ /* 0x000fc60000000000 */
[----:B0-----:R-:W2:Y:S04]  /*11450*/  LDL.LU R8, [R1+0x3d0] ;  /* 0x0003d00001087983 */ /* 0x001ea80000300800 */
[----:B------:R-:W2:Y:S04]  /*11460*/  LDL.LU R54, [R1+0x788] ;  /* 0x0007880001367983 */ /* 0x000ea80000300800 */
[----:B------:R0:W-:Y:S01]  /*11470*/  STL [R1+0x38c], R7 ;  /* 0x00038c0701007387 */ /* 0x0001e20000100800 */
[----:B------:R-:W-:-:S03]  /*11480*/  FADD R4, R0, R4 ;  /* 0x0000000400047221 */ /* 0x000fc60000000000 */
[----:B0-----:R-:W2:Y:S04]  /*11490*/  LDL.LU R7, [R1+0x3d4] ;  /* 0x0003d40001077983 */ /* 0x001ea80000300800 */
[----:B------:R-:W2:Y:S04]  /*114a0*/  LDL.LU R55, [R1+0x784] ;  /* 0x0007840001377983 */ /* 0x000ea80000300800 */
[----:B------:R0:W-:Y:S04]  /*114b0*/  STL [R1+0x390], R6 ;  /* 0x0003900601007387 */ /* 0x0001e80000100800 */
[----:B0-----:R-:W2:Y:S04]  /*114c0*/  LDL.LU R6, [R1+0x3d8] ;  /* 0x0003d80001067983 */ /* 0x001ea80000300800 */
[----:B------:R-:W2:Y:S04]  /*114d0*/  LDL.LU R24, [R1+0x780] ;  /* 0x0007800001187983 */ /* 0x000ea80000300800 */
[----:B------:R0:W-:Y:S04]  /*114e0*/  STL [R1+0x394], R5 ;  /* 0x0003940501007387 */ /* 0x0001e80000100800 */
[----:B0-----:R-:W2:Y:S04]  /*114f0*/  LDL.LU R5, [R1+0x3dc] ;  /* 0x0003dc0001057983 */ /* 0x001ea80000300800 */
[----:B------:R0:W-:Y:S04]  /*11500*/  STL [R1+0x398], R4 ;  /* 0x0003980401007387 */ /* 0x0001e80000100800 */
[----:B0-----:R-:W2:Y:S01]  /*11510*/  LDL.LU R4, [R1+0x3e0] ;  /* 0x0003e00001047983 */ /* 0x001ea20000300800 */
[----:B------:R-:W-:Y:S01]  /*11520*/  FADD R3, R2, R3 ;  /* 0x0000000302037221 */ /* 0x000fe20000000000 */
[----:B------:R-:W-:-:S02]  /*11530*/  FADD R12, R25, R12 ;  /* 0x0000000c190c7221 */ /* 0x000fc40000000000 */
[----:B------:R-:W2:Y:S01]  /*11540*/  LDL.LU R0, [R1+0x404] ;  /* 0x0004040001007983 */ /* 0x000ea20000300800 */
[----:B------:R-:W-:-:S03]  /*11550*/  FADD R13, R26, R13 ;  /* 0x0000000d1a0d7221 */ /* 0x000fc60000000000 */
[----:B------:R-:W2:Y:S04]  /*11560*/  LDL.LU R2, [R1+0x408] ;  /* 0x0004080001027983 */ /* 0x000ea80000300800 */
[----:B------:R0:W-:Y:S01]  /*11570*/  STL [R1+0x39c], R3 ;  /* 0x00039c0301007387 */ /* 0x0001e20000100800 */
[----:B------:R-:W-:Y:S01]  /*11580*/  FADD R14, R27, R14 ;  /* 0x0000000e1b0e7221 */ /* 0x000fe20000000000 */
[----:B------:R-:W-:Y:S02]  /*11590*/  FADD R29, R28, R29 ;  /* 0x0000001d1c1d7221 */ /* 0x000fe40000000000 */
[----:B0-----:R-:W2:Y:S04]  /*115a0*/  LDL.LU R3, [R1+0x40c] ;  /* 0x00040c0001037983 */ /* 0x001ea80000300800 */
[----:B------:R-:W2:Y:S04]  /*115b0*/  LDL.LU R25, [R1+0x77c] ;  /* 0x00077c0001197983 */ /* 0x000ea80000300800 */
        /* <DEDUP_REMOVED lines=17> */
[----:B------:R-:W-:Y:S01]  /*116d0*/  FADD R39, R38, R39 ;  /* 0x0000002726277221 */ /* 0x000fe20000000000 */
[----:B------:R-:W-:-:S02]  /*116e0*/  FADD R11, R216, R11 ;  /* 0x0000000bd80b7221 */ /* 0x000fc40000000000 */
[----:B0-----:R-:W2:Y:S04]  /*116f0*/  LDL.LU R31, [R1+0x764] ;  /* 0x00076400011f7983 */ /* 0x001ea80000300800 */
[----:B------:R-:W2:Y:S04]  /*11700*/  LDL.LU R32, [R1+0x760] ;  /* 0x0007600001207983 */ /* 0x000ea80000300800 */
[----:B------:R0:W-:Y:S04]  /*11710*/  STL [R1+0x3b4], R33 ;  /* 0x0003b42101007387 */ /* 0x0001e80000100800 */
        /* <DEDUP_REMOVED lines=10> */
[----:B------:R0:W-:Y:S01]  /*117c0*/  STL [R1+0x3c4], R11 ;  /* 0x0003c40b01007387 */ /* 0x0001e20000100800 */
[----:B---3--:R-:W-:-:S03]  /*117d0*/  FADD R10, R217, R10 ;  /* 0x0000000ad90a7221 */ /* 0x008fc60000000000 */
[----:B0-----:R1:W5:Y:S04]  /*117e0*/  LDL.LU R11, [R1+0x740] ;  /* 0x00074000010b7983 */ /* 0x0013680000300800 */
[----:B------:R-:W3:Y:S04]  /*117f0*/  LDL.LU R216, [R1+0x400] ;  /* 0x0004000001d87983 */ /* 0x000ee80000300800 */
[----:B------:R0:W-:Y:S01]  /*11800*/  STL [R1+0x3c8], R10 ;  /* 0x0003c80a01007387 */ /* 0x0001e20000100800 */
[----:B----4-:R-:W-:-:S03]  /*11810*/  FADD R9, R218, R9 ;  /* 0x00000009da097221 */ /* 0x010fc60000000000 */
[----:B0-----:R1:W5:Y:S04]  /*11820*/  LDL.LU R10, [R1+0x73c] ;  /* 0x00073c00010a7983 */ /* 0x0013680000300800 */
[----:B------:R-:W4:Y:S04]  /*11830*/  LDL.LU R217, [R1+0x3fc] ;  /* 0x0003fc0001d97983 */ /* 0x000f280000300800 */
[----:B------:R0:W-:Y:S01]  /*11840*/  STL [R1+0x3cc], R9 ;  /* 0x0003cc0901007387 */ /* 0x0001e20000100800 */
[----:B--2---:R-:W-:-:S03]  /*11850*/  FADD R8, R219, R8 ;  /* 0x00000008db087221 */ /* 0x004fc60000000000 */
[----:B0-----:R1:W5:Y:S04]  /*11860*/  LDL.LU R9, [R1+0x738] ;  /* 0x0007380001097983 */ /* 0x0013680000300800 */
[----:B------:R-:W2:Y:S04]  /*11870*/  LDL.LU R218, [R1+0x3f8] ;  /* 0x0003f80001da7983 */ /* 0x000ea80000300800 */
[----:B------:R0:W-:Y:S01]  /*11880*/  STL [R1+0x3d0], R8 ;  /* 0x0003d00801007387 */ /* 0x0001e20000100800 */
[----:B------:R-:W-:-:S03]  /*11890*/  FADD R7, R220, R7 ;  /* 0x00000007dc077221 */ /* 0x000fc60000000000 */
        /* <DEDUP_REMOVED lines=14> */
[----:B------:R0:W-:Y:S04]  /*11980*/  STL [R1+0x3e0], R4 ;  /* 0x0003e00401007387 */ /* 0x0001e80000100800 */
[----:B0-----:R1:W5:Y:S04]  /*11990*/  LDL.LU R4, [R1+0x724] ;  /* 0x0007240001047983 */ /* 0x0013680000300800 */
[----:B------:R-:W2:Y:S01]  /*119a0*/  LDL.LU R223, [R1+0x3e4] ;  /* 0x0003e40001df7983 */ /* 0x000ea20000300800 */
[----:B------:R-:W-:Y:S01]  /*119b0*/  FADD R3, R202, R3 ;  /* 0x00000003ca037221 */ /* 0x000fe20000000000 */
[----:B------:R-:W-:Y:S01]  /*119c0*/  FADD R0, R200, R0 ;  /* 0x00000000c8007221 */ /* 0x000fe20000000000 */
[----:B------:R-:W-:Y:S01]  /*119d0*/  FADD R2, R201, R2 ;  /* 0x00000002c9027221 */ /* 0x000fe20000000000 */
[----:B---3--:R-:W-:Y:S01]  /*119e0*/  FADD R216, R231, R216 ;  /* 0x000000d8e7d87221 */ /* 0x008fe20000000000 */
[----:B----4-:R-:W-:Y:S01]  /*119f0*/  FADD R217, R230, R217 ;  /* 0x000000d9e6d97221 */ /* 0x010fe20000000000 */
[----:B--2---:R-:W-:Y:S01]  /*11a00*/  FADD R218, R229, R218 ;  /* 0x000000dae5da7221 */ /* 0x004fe20000000000 */
[----:B------:R-:W-:Y:S01]  /*11a10*/  FADD R219, R228, R219 ;  /* 0x000000dbe4db7221 */ /* 0x000fe20000000000 */
[----:B------:R-:W-:Y:S01]  /*11a20*/  FADD R220, R227, R220 ;  /* 0x000000dce3dc7221 */ /* 0x000fe20000000000 */
[----:B------:R-:W-:Y:S01]  /*11a30*/  FADD R221, R226, R221 ;  /* 0x000000dde2dd7221 */ /* 0x000fe20000000000 */
[----:B------:R-:W-:Y:S01]  /*11a40*/  FADD R222, R225, R222 ;  /* 0x000000dee1de7221 */ /* 0x000fe20000000000 */
        /* <DEDUP_REMOVED lines=11> */
[----:B0-----:R-:W2:Y:S04]  /*11b00*/  LDL.LU R3, [R1+0x41c] ;  /* 0x00041c0001037983 */ /* 0x001ea80000300800 */
[----:B------:R0:W-:Y:S04]  /*11b10*/  STL [R1+0x408], R2 ;  /* 0x0004080201007387 */ /* 0x0001e80000100800 */
[----:B0-----:R-:W3:Y:S04]  /*11b20*/  LDL.LU R2, [R1+0x420] ;  /* 0x0004200001027983 */ /* 0x001ee80000300800 */
[----:B------:R-:W4:Y:S01]  /*11b30*/  LDL.LU R0, [R1+0x424] ;  /* 0x0004240001007983 */ /* 0x000f220000300800 */
[----:B------:R-:W-:Y:S01]  /*11b40*/  FADD R12, R203, R12 ;  /* 0x0000000ccb0c7221 */ /* 0x000fe20000000000 */
[----:B------:R-:W-:Y:S01]  /*11b50*/  FADD R13, R204, R13 ;  /* 0x0000000dcc0d7221 */ /* 0x000fe20000000000 */
[----:B------:R-:W-:-:S03]  /*11b60*/  FADD R14, R205, R14 ;  /* 0x0000000ecd0e7221 */ /* 0x000fc60000000000 */
[----:B------:R0:W-:Y:S04]  /*11b70*/  STL [R1+0x410], R12 ;  /* 0x0004100c01007387 */ /* 0x0001e80000100800 */
[----:B------:R-:W4:Y:S04]  /*11b80*/  LDL.LU R205, [R1+0x434] ;  /* 0x0004340001cd7983 */ /* 0x000f280000300800 */
[----:B------:R1:W-:Y:S04]  /*11b90*/  STL [R1+0x414], R13 ;  /* 0x0004140d01007387 */ /* 0x0003e80000100800 */
        /* <DEDUP_REMOVED lines=25> */
[----:B--2---:R-:W-:-:S05]  /*11d30*/  FADD R3, R206, R3 ;  /* 0x00000003ce037221 */ /* 0x004fca0000000000 */
[----:B------:R0:W-:Y:S01]  /*11d40*/  STL [R1+0x41c], R3 ;  /* 0x00041c0301007387 */ /* 0x0001e20000100800 */
[----:B---3--:R-:W-:-:S03]  /*11d50*/  FADD R2, R207, R2 ;  /* 0x00000002cf027221 */ /* 0x008fc60000000000 */
[----:B0-----:R1:W5:Y:S01]  /*11d60*/  LDL.LU R3, [R1+0x720] ;  /* 0x0007200001037983 */ /* 0x0013620000300800 */
[----:B----4-:R-:W-:-:S03]  /*11d70*/  FADD R0, R208, R0 ;  /* 0x00000000d0007221 */ /* 0x010fc60000000000 */
[----:B------:R-:W2:Y:S04]  /*11d80*/  LDL.LU R206, [R1+0x430] ;  /* 0x0004300001ce7983 */ /* 0x000ea80000300800 */
[----:B------:R0:W-:Y:S04]  /*11d90*/  STL [R1+0x420], R2 ;  /* 0x0004200201007387 */ /* 0x0001e80000100800 */
[----:B0-----:R1:W5:Y:S04]  /*11da0*/  LDL.LU R2, [R1+0x71c] ;  /* 0x00071c0001027983 */ /* 0x0013680000300800 */
[----:B------:R-:W3:Y:S04]  /*11db0*/  LDL.LU R207, [R1+0x42c] ;  /* 0x00042c0001cf7983 */ /* 0x000ee80000300800 */
[----:B------:R0:W-:Y:S04]  /*11dc0*/  STL [R1+0x424], R0 ;  /* 0x0004240001007387 */ /* 0x0001e80000100800 */
[----:B0-----:R1:W5:Y:S04]  /*11dd0*/  LDL.LU R0, [R1+0x718] ;  /* 0x0007180001007983 */ /* 0x0013680000300800 */
[----:B------:R-:W4:Y:S01]  /*11de0*/  LDL.LU R208, [R1+0x428] ;  /* 0x0004280001d07983 */ /* 0x000f220000300800 */
[----:B------:R-:W-:Y:S01]  /*11df0*/  FADD R205, R212, R205 ;  /* 0x000000cdd4cd7221 */ /* 0x000fe20000000000 */
        /* <DEDUP_REMOVED lines=24> */
[----:B--2---:R-:W-:Y:S01]  /*11f80*/  FADD R206, R211, R206 ;  /* 0x000000ced3ce7221 */ /* 0x004fe20000000000 */
[----:B---3--:R-:W-:Y:S01]  /*11f90*/  FADD R207, R210, R207 ;  /* 0x000000cfd2cf7221 */ /* 0x008fe20000000000 */
[----:B----4-:R-:W-:-:S05]  /*11fa0*/  FADD R208, R209, R208 ;  /* 0x000000d0d1d07221 */ /* 0x010fca0000000000 */
[----:B------:R0:W-:Y:S04]  /*11fb0*/  STL [R1+0x428], R208 ;  /* 0x000428d001007387 */ /* 0x0001e80000100800 */
        /* <DEDUP_REMOVED lines=24> */
[----:B------:R-:W4:Y:S04]  /*12140*/  LDL.LU R211, [R1+0x498] ;  /* 0x0004980001d37983 */ /* 0x000f280000300800 */
[----:B------:R1:W-:Y:S04]  /*12150*/  STL [R1+0x48c], R12 ;  /* 0x00048c0c01007387 */ /* 0x0003e80000100800 */
[----:B------:R-:W4:Y:S04]  /*12160*/  LDL.LU R210, [R1+0x49c] ;  /* 0x00049c0001d27983 */ /* 0x000f280000300800 */
[----:B------:R1:W-:Y:S04]  /*12170*/  STL [R1+0x490], R13 ;  /* 0x0004900d01007387 */ /* 0x0003e80000100800 */
[----:B------:R-:W4:Y:S04]  /*12180*/  LDL.LU R209, [R1+0x4a0] ;  /* 0x0004a00001d17983 */ /* 0x000f280000300800 */
[----:B------:R1:W-:Y:S04]  /*12190*/  STL [R1+0x494], R14 ;  /* 0x0004940e01007387 */ /* 0x0003e80000100800 */
[----:B0-----:R-:W4:Y:S04]  /*121a0*/  LDL.LU R208, [R1+0x4a4] ;  /* 0x0004a40001d07983 */ /* 0x001f280000300800 */
[----:B--2---:R-:W2:Y:S04]  /*121b0*/  LDL.LU R207, [R1+0x4a8] ;  /* 0x0004a80001cf7983 */ /* 0x004ea80000300800 */
[----:B---3--:R-:W3:Y:S04]  /*121c0*/  LDL.LU R206, [R1+0x4ac] ;  /* 0x0004ac0001ce7983 */ /* 0x008ee80000300800 */
[----:B----4-:R-:W4:Y:S04]  /*121d0*/  LDL.LU R205, [R1+0x4b0] ;  /* 0x0004b00001cd7983 */ /* 0x010f280000300800 */
        /* <DEDUP_REMOVED lines=24> */
[----:B------:R-:W-:Y:S01]  /*12360*/  FADD R211, R173, R211 ;  /* 0x000000d3add37221 */ /* 0x000fe20000000000 */
[----:B------:R-:W-:-:S04]  /*12370*/  FADD R210, R174, R210 ;  /* 0x000000d2aed27221 */ /* 0x000fc80000000000 */
[----:B------:R0:W-:Y:S01]  /*12380*/  STL [R1+0x498], R211 ;  /* 0x000498d301007387 */ /* 0x0001e20000100800 */
[----:B------:R-:W-:-:S03]  /*12390*/  FADD R209, R175, R209 ;  /* 0x000000d1afd17221 */ /* 0x000fc60000000000 */
[----:B------:R1:W-:Y:S01]  /*123a0*/  STL [R1+0x49c], R210 ;  /* 0x00049cd201007387 */ /* 0x0003e20000100800 */
[----:B------:R-:W-:-:S03]  /*123b0*/  FADD R208, R176, R208 ;  /* 0x000000d0b0d07221 */ /* 0x000fc60000000000 */
        /* <DEDUP_REMOVED lines=57> */
[----:B------:R-:W4:Y:S04]  /*12750*/  LDL.LU R209, [R1+0x51c] ;  /* 0x00051c0001d17983 */ /* 0x000f280000300800 */
[----:B------:R1:W-:Y:S04]  /*12760*/  STL [R1+0x510], R14 ;  /* 0x0005100e01007387 */ /* 0x0003e80000100800 */
        /* <DEDUP_REMOVED lines=28> */
[----:B------:R-:W-:Y:S01]  /*12930*/  FADD R211, R140, R211 ;  /* 0x000000d38cd37221 */ /* 0x000fe20000000000 */
[----:B------:R-:W-:-:S04]  /*12940*/  FADD R210, R141, R210 ;  /* 0x000000d28dd27221 */ /* 0x000fc80000000000 */
        /* <DEDUP_REMOVED lines=334> */
[----:B------:R-:W-:Y:S01]  /*13e30*/  FADD R13, R38, R13 ;  /* 0x0000000d260d7221 */ /* 0x000fe20000000000 */
[----:B------:R-:W-:-:S05]  /*13e40*/  FADD R14, R14, R39 ;  /* 0x000000270e0e7221 */ /* 0x000fca0000000000 */
[----:B------:R1:W-:Y:S04]  /*13e50*/  STL [R1+0x700], R14 ;  /* 0x0007000e01007387 */ /* 0x0003e80000100800 */
[----:B------:R1:W-:Y:S04]  /*13e60*/  STL [R1+0x6f8], R12 ;  /* 0x0006f80c01007387 */ /* 0x0003e80000100800 */
[----:B------:R1:W-:Y:S02]  /*13e70*/  STL [R1+0x6fc], R13 ;  /* 0x0006fc0d01007387 */ /* 0x0003e40000100800 */
.L_x_29:
[----:B-1----:R-:W1:Y:S02]  /*13e80*/  LDC R12, c[0x0][0x28c] ;  /* 0x0000a300ff0c7b82 */ /* 0x002e640000000800 */
[----:B-1----:R-:W-:-:S13]  /*13e90*/  ISETP.GE.AND P0, PT, R12, 0x1, PT ;  /* 0x000000010c00780c */ /* 0x002fda0003f06270 */
[----:B------:R-:W-:Y:S05]  /*13ea0*/  @!P0 BRA `(.L_x_30) ;  /* 0x0000000000488947 */ /* 0x000fea0003800000 */
[----:B------:R-:W-:-:S06]  /*13eb0*/  UISETP.NE.AND UP0, UPT, UR8, 0x3, UPT ;  /* 0x000000030800788c */ /* 0x000fcc000bf05270 */
[----:B------:R-:W-:-:S13]  /*13ec0*/  PLOP3.LUT P0, PT, PT, PT, UP0, 0x80, 0x0 ;  /* 0x000000000000781c */ /* 0x000fda0003f0f008 */
[----:B------:R-:W-:Y:S05]  /*13ed0*/  @!P0 BRA `(.L_x_31) ;  /* 0x0000000000048947 */ /* 0x000fea0003800000 */
[----:B------:R-:W-:Y:S01]  /*13ee0*/  BPT.TRAP 0x1 ;  /* 0x000000040000795c */ /* 0x000fe20000300000 */
.L_x_31:
[----:B------:R-:W-:-:S04]  /*13ef0*/  UISETP.LT.AND UP0, UPT, UR11, 0x1, UPT ;  /* 0x000000010b00788c */ /* 0x000fc8000bf01270 */
[----:B------:R-:W-:Y:S02]  /*13f00*/  USEL UR6, UR11, 0x1, UP0 ;  /* 0x000000010b067887 */ /* 0x000fe40008000000 */
[----:B------:R-:W-:Y:S02]  /*13f10*/  UISETP.GT.U32.AND UP0, UPT, UR7, 0x1, UPT ;  /* 0x000000010700788c */ /* 0x000fe4000bf04070 */
[----:B------:R-:W-:-:S04]  /*13f20*/  UIADD3 UR6, UR5, UR11, -UR6 ;  /* 0x0000000b05067290 */ /* 0x000fc8000fffe806 */
[----:B------:R-:W-:Y:S01]  /*13f30*/  UIMAD.WIDE.U32 UR12, UR6, -0x45d1745d, URZ ;  /* 0xba2e8ba3060c78a5 */ /* 0x000fe2000f8e003f */
[----:B------:R-:W-:-:S03]  /*13f40*/  PLOP3.LUT P0, PT, PT, PT, UP0, 0x80, 0x0 ;  /* 0x000000000000781c */ /* 0x000fc60003f0f008 */
[----:B------:R-:W-:-:S04]  /*13f50*/  USHF.R.U32.HI UR12, URZ, 0x3, UR13 ;  /* 0x000000033f0c7899 */ /* 0x000fc8000801160d */
[----:B------:R-:W-:-:S04]  /*13f60*/  UIMAD UR6, UR12, -0xb, UR6 ;  /* 0xfffffff50c0678a4 */ /* 0x000fc8000f8e0206 */
[----:B------:R-:W-:-:S04]  /*13f70*/  ULEA UR6, UR6, UR9, 0x3 ;  /* 0x0000000906067291 */ /* 0x000fc8000f8e183f */
[----:B------:R-:W-:-:S04]  /*13f80*/  UIADD3 UR6, UR6, 0x58, URZ ;  /* 0x0000005806067890 */ /* 0x000fc8000fffe03f */
[----:B------:R-:W-:-:S09]  /*13f90*/  UPRMT UR6, URZ, 0x654, UR6 ;  /* 0x000006543f067896 */ /* 0x000fd20008000006 */
[----:B------:R-:W-:Y:S01]  /*13fa0*/  SYNCS.ARRIVE.TRANS64.RED.A1T0 RZ, [UR6], RZ ;  /* 0x000000ffffff79a7 */ /* 0x000fe20008100406 */
[----:B------:R-:W-:Y:S05]  /*13fb0*/  @P0 BRA `(.L_x_30) ;  /* 0x0000000000040947 */ /* 0x000fea0003800000 */
[----:B------:R-:W-:Y:S01]  /*13fc0*/  BPT.TRAP 0x1 ;  /* 0x000000040000795c */ /* 0x000fe20000300000 */
.L_x_30:
[----:B------:R-:W4:Y:S01]  /*13fd0*/  LDL.LU R12, [R1+0x708] ;  /* 0x00070800010c7983 */ /* 0x000f220000300800 */
[----:B------:R-:W1:Y:S01]  /*13fe0*/  LDC R28, c[0x0][0x288] ;  /* 0x0000a200ff1c7b82 */ /* 0x000e620000000800 */
[----:B------:R-:W-:Y:S01]  /*13ff0*/  ULDC UR6, c[0x0][0x284] ;  /* 0x0000a10000067ab9 */ /* 0x000fe20000000800 */
[----:B------:R-:W0:Y:S01]  /*14000*/  S2R R32, SR_TID.X ;  /* 0x0000000000207919 */ /* 0x000e220000002100 */
[----:B------:R-:W-:Y:S02]  /*14010*/  UISETP.GE.U32.AND UP1, UPT, UR11, 0xb, UPT ;  /* 0x0000000b0b00788c */ /* 0x000fe4000bf26070 */
[----:B------:R-:W-:Y:S01]  /*14020*/  USHF.R.S32.HI UR9, URZ, 0x1f, UR42 ;  /* 0x0000001f3f097899 */ /* 0x000fe2000801142a */
[----:B------:R-:W2:Y:S01]  /*14030*/  LDL.LU R29, [R1+0x704] ;  /* 0x00070400011d7983 */ /* 0x000ea20000300800 */
[----:B------:R-:W-:Y:S01]  /*14040*/  ULDC.64 UR14, c[0x0][0x5d0] ;  /* 0x00017400000e7ab9 */ /* 0x000fe20000000a00 */
[----:B0-----:R-:W-:Y:S02]  /*14050*/  SHF.R.U32.HI R14, RZ, 0x2, R32 ;  /* 0x00000002ff0e7819 */ /* 0x001fe40000011620 */
[----:B------:R-:W-:-:S02]  /*14060*/  LOP3.LUT R25, R32, 0x60, RZ, 0xc0, !PT ;  /* 0x0000006020197812 */ /* 0x000fc400078ec0ff */
[----:B------:R-:W-:Y:S02]  /*14070*/  SHF.R.U32.HI R13, RZ, 0x7, R32 ;  /* 0x00000007ff0d7819 */ /* 0x000fe40000011620 */
[----:B------:R-:W-:Y:S02]  /*14080*/  LOP3.LUT R14, R14, 0x7, RZ, 0xc0, !PT ;  /* 0x000000070e0e7812 */ /* 0x000fe400078ec0ff */
[----:B------:R-:W-:Y:S02]  /*14090*/  SHF.R.U32.HI R25, RZ, 0x1, R25 ;  /* 0x00000001ff197819 */ /* 0x000fe40000011619 */
[----:B------:R-:W-:Y:S02]  /*140a0*/  LOP3.LUT R13, R13, 0x1, RZ, 0xc0, !PT ;  /* 0x000000010d0d7812 */ /* 0x000fe400078ec0ff */
[----:B------:R-:W-:-:S03]  /*140b0*/  LOP3.LUT R27, R32, 0x3, RZ, 0xc0, !PT ;  /* 0x00000003201b7812 */ /* 0x000fc600078ec0ff */
[----:B------:R-:W-:Y:S02]  /*140c0*/  IMAD.SHL.U32 R31, R13, 0x40, RZ ;  /* 0x000000400d1f7824 */ /* 0x000fe400078e00ff */
[----:B-1----:R-:W-:-:S03]  /*140d0*/  IMAD R27, R27, -0x2, R28 ;  /* 0xfffffffe1b1b7824 */ /* 0x002fc600078e021c */
[--C-:B------:R-:W-:Y:S01]  /*140e0*/  LOP3.LUT R31, R31, 0x40, R14.reuse, 0xe2, !PT ;  /* 0x000000401f1f7812 */ /* 0x100fe200078ee20e */
[----:B----4-:R-:W-:Y:S01]  /*140f0*/  IMAD R24, R12, 0xe0, RZ ;  /* 0x000000e00c187824 */ /* 0x010fe200078e02ff */
[----:B------:R-:W-:Y:S01]  /*14100*/  IADD3 R12, RZ, -R25, -R14 ;  /* 0x80000019ff0c7210 */ /* 0x000fe20007ffe80e */
[----:B------:R-:W-:Y:S02]  /*14110*/  IMAD.MOV.U32 R14, RZ, RZ, -0x1 ;  /* 0xffffffffff0e7424 */ /* 0x000fe400078e00ff */
[----:B------:R-:W-:Y:S01]  /*14120*/  IMAD.IADD R27, R27, 0x1, -R24 ;  /* 0x000000011b1b7824 */ /* 0x000fe200078e0a18 */
[----:B------:R-:W-:Y:S01]  /*14130*/  ISETP.GE.AND P0, PT, R24, R28, PT ;  /* 0x0000001c1800720c */ /* 0x000fe20003f06270 */
[----:B------:R-:W-:Y:S01]  /*14140*/  IMAD R12, R13, -0x40, R12 ;  /* 0xffffffc00d0c7824 */ /* 0x000fe200078e020c */
[----:B------:R0:W-:Y:S01]  /*14150*/  STL [R1+0x20], R14 ;  /* 0x0000200e01007387 */ /* 0x0001e20000100800 */
[C---:B--2---:R-:W-:Y:S02]  /*14160*/  IMAD R26, R29.reuse, 0x180, RZ ;  /* 0x000001801d1a7824 */ /* 0x044fe400078e02ff */
[----:B------:R-:W-:-:S03]  /*14170*/  IMAD.WIDE R72, R29, 0x180, RZ ;  /* 0x000001801d487825 */ /* 0x000fc600078e02ff */
[C---:B------:R-:W-:Y:S02]  /*14180*/  ISETP.GE.OR P0, PT, R26.reuse, UR6, P0 ;  /* 0x000000061a007c0c */ /* 0x040fe40008706670 */
[----:B------:R-:W-:Y:S01]  /*14190*/  IADD3 R26, -R26, UR6, R12 ;  /* 0x000000061a1a7c10 */ /* 0x000fe2000fffe10c */
[----:B------:R-:W-:Y:S01]  /*141a0*/  IMAD.SHL.U32 R12, R32, 0x2, RZ ;  /* 0x00000002200c7824 */ /* 0x000fe200078e00ff */
[----:B------:R-:W-:Y:S01]  /*141b0*/  UIADD3 UR6, UR11, UR5, URZ ;  /* 0x000000050b067290 */ /* 0x000fe2000fffe03f */
[----:B------:R-:W-:Y:S01]  /*141c0*/  LOP3.LUT R31, R72, R31, R25, 0xfe, !PT ;  /* 0x0000001f481f7212 */ /* 0x000fe200078efe19 */
[----:B------:R-:W-:Y:S02]  /*141d0*/  UIMAD UR5, UR9, UR14, URZ ;  /* 0x0000000e090572a4 */ /* 0x000fe4000f8e023f */
[----:B------:R-:W-:Y:S01]  /*141e0*/  LOP3.LUT R24, R24, 0x6, R12, 0xf8, !PT ;  /* 0x0000000618187812 */ /* 0x000fe200078ef80c */
[----:B------:R-:W-:Y:S01]  /*141f0*/  UISETP.GT.U32.AND UP0, UPT, UR6, 0xa, UPT ;  /* 0x0000000a0600788c */ /* 0x000fe2000bf04070 */
[----:B------:R-:W-:Y:S01]  /*14200*/  IMAD.U32 R12, RZ, RZ, UR14 ;  /* 0x0000000eff0c7e24 */ /* 0x000fe2000f8e00ff */
[----:B------:R-:W-:Y:S01]  /*14210*/  UIMAD UR5, UR42, UR15, UR5 ;  /* 0x0000000f2a0572a4 */ /* 0x000fe2000f8e0205 */
[----:B------:R-:W-:Y:S01]  /*14220*/  SHF.R.S32.HI R25, RZ, 0x1f, R24 ;  /* 0x0000001fff197819 */ /* 0x000fe20000011418 */
[----:B------:R-:W-:-:S02]  /*14230*/  UISETP.LT.U32.AND UP0, UPT, UR11, 0xb, UP0 ;  /* 0x0000000b0b00788c */ /* 0x000fc40008701070 */
[----:B------:R-:W-:Y:S01]  /*14240*/  @UP1 UIMAD.WIDE.U32 UR12, UR6, -0x45d1745d, URZ ;  /* 0xba2e8ba3060c18a5 */ /* 0x000fe2000f8e003f */
[----:B------:R-:W-:Y:S01]  /*14250*/  IMAD.WIDE.U32 R12, R12, UR42, R24 ;  /* 0x0000002a0c0c7c25 */ /* 0x000fe2000f8e0018 */
[----:B------:R-:W-:Y:S01]  /*14260*/  USEL UR10, URZ, 0x1, !UP0 ;  /* 0x000000013f0a7887 */ /* 0x000fe2000c000000 */
[----:B------:R-:W-:Y:S01]  /*14270*/  ULDC.64 UR14, c[0x0][0x5c8] ;  /* 0x00017200000e7ab9 */ /* 0x000fe20000000a00 */
[----:B------:R-:W-:Y:S01]  /*14280*/  @UP1 USHF.R.U32.HI UR12, URZ, 0x3, UR13 ;  /* 0x000000033f0c1899 */ /* 0x000fe2000801160d */
[----:B------:R-:W-:Y:S01]  /*14290*/  VIADD R13, R13, UR5 ;  /* 0x000000050d0d7c36 */ /* 0x000fe20008000000 */
[----:B------:R-:W-:Y:S01]  /*142a0*/  ULOP3.LUT UR4, UR4, UR10, URZ, 0x3c, !UPT ;  /* 0x0000000a04047292 */ /* 0x000fe2000f8e3c3f */
[----:B------:R-:W-:Y:S02]  /*142b0*/  IMAD R29, R73, UR14, RZ ;  /* 0x0000000e491d7c24 */ /* 0x000fe4000f8e02ff */
[----:B------:R-:W-:Y:S01]  /*142c0*/  IMAD.WIDE.U32 R12, R31, UR14, R12 ;  /* 0x0000000e1f0c7c25 */ /* 0x000fe2000f8e000c */
[----:B------:R-:W-:-:S03]  /*142d0*/  @UP1 ULOP3.LUT UR4, UR4, 0x1, UR12, 0x78, !UPT ;  /* 0x0000000104041892 */ /* 0x000fc6000f8e780c */
[----:B------:R-:W-:Y:S01]  /*142e0*/  IMAD R29, R31, UR15, R29 ;  /* 0x0000000f1f1d7c24 */ /* 0x000fe2000f8e021d */
[----:B0-----:R-:W-:Y:S08]  /*142f0*/  @P0 BRA `(.L_x_32) ;  /* 0x0000024400f80947 */ /* 0x001ff00003800000 */
[----:B------:R-:W-:Y:S01]  /*14300*/  FSETP.NEU.AND P0, PT, RZ, UR40, PT ;  /* 0x00000028ff007c0b */ /* 0x000fe2000bf0d000 */
[----:B------:R-:W-:Y:S01]  /*14310*/  BSSY B0, `(.L_x_32) ;  /* 0x000247c000007945 */ /* 0x000fe20003800000 */
[----:B------:R-:W-:-:S11]  /*14320*/  IMAD.IADD R29, R13, 0x1, R29 ;  /* 0x000000010d1d7824 */ /* 0x000fd600078e021d */
[----:B------:R-:W-:Y:S05]  /*14330*/  @!P0 BRA `(.L_x_33) ;  /* 0x0000016000248947 */ /* 0x000fea0003800000 */
[----:B------:R-:W-:Y:S01]  /*14340*/  ISETP.GE.AND P2, PT, R26, 0x9, PT ;  /* 0x000000091a00780c */ /* 0x000fe20003f46270 */
[----:B------:R-:W-:Y:S01]  /*14350*/  ULDC.64 UR12, c[0x0][0x5b8] ;  /* 0x00016e00000c7ab9 */ /* 0x000fe20000000a00 */
[----:B------:R-:W-:Y:S01]  /*14360*/  LOP3.LUT R30, R30, 0xfffffffd, RZ, 0xc0, !PT ;  /* 0xfffffffd1e1e7812 */ /* 0x000fe200078ec0ff */
[----:B------:R-:W-:Y:S01]  /*14370*/  ULDC.64 UR14, c[0x0][0x5a8] ;  /* 0x00016a00000e7ab9 */ /* 0x000fe20000000a00 */
[C---:B------:R-:W-:Y:S01]  /*14380*/  ISETP.LT.OR P0, PT, R27.reuse, 0x1, !P2 ;  /* 0x000000011b00780c */ /* 0x040fe20005701670 */
[----:B------:R-:W2:Y:S01]  /*14390*/  LDL.LU R54, [R1+0x200] ;  /* 0x0002000001367983 */ /* 0x000ea20000300800 */
[C---:B------:R-:W-:Y:S02]  /*143a0*/  ISETP.LT.OR P1, PT, R27.reuse, 0x2, !P2 ;  /* 0x000000021b00780c */ /* 0x040fe40005721670 */
[----:B------:R-:W-:Y:S01]  /*143b0*/  ISETP.LT.OR P4, PT, R27, 0x9, !P2 ;  /* 0x000000091b00780c */ /* 0x000fe20005781670 */
[----:B------:R-:W-:Y:S02]  /*143c0*/  UIMAD UR5, UR9, UR12, URZ ;  /* 0x0000000c090572a4 */ /* 0x000fe4000f8e023f */
[----:B------:R-:W-:Y:S01]  /*143d0*/  IMAD.U32 R14, RZ, RZ, UR12 ;  /* 0x0000000cff0e7e24 */ /* 0x000fe2000f8e00ff */
[----:B-----5:R-:W-:Y:S01]  /*143e0*/  LOP3.LUT R0, R0, 0xfffffffe, RZ, 0xc0, !PT ;  /* 0xfffffffe00007812 */ /* 0x020fe200078ec0ff */
[----:B------:R-:W4:Y:S01]  /*143f0*/  LDL.LU R55, [R1+0x204] ;  /* 0x0002040001377983 */ /* 0x000f220000300800 */
[----:B------:R-:W-:-:S02]  /*14400*/  UIMAD UR5, UR42, UR13, UR5 ;  /* 0x0000000d2a0572a4 */ /* 0x000fc4000f8e0205 */
[----:B------:R-:W-:Y:S01]  /*14410*/  IMAD.WIDE.U32 R24, R14, UR42, R24 ;  /* 0x0000002a0e187c25 */ /* 0x000fe2000f8e0018 */
[----:B------:R-:W-:Y:S01]  /*14420*/  ULDC.64 UR12, c[0x0][0x5b0] ;  /* 0x00016c00000c7ab9 */ /* 0x000fe20000000a00 */
[----:B------:R-:W0:Y:S02]  /*14430*/  @!P0 LDC.64 R36, c[0x0][0x5c0] ;  /* 0x00017000ff248b82 */ /* 0x000e240000000a00 */
[----:B------:R-:W-:Y:S01]  /*14440*/  IMAD R14, R73, UR12, RZ ;  /* 0x0000000c490e7c24 */ /* 0x000fe2000f8e02ff */
[----:B------:R-:W-:-:S03]  /*14450*/  @P1 LOP3.LUT R30, R30, 0x2, RZ, 0xfc, !PT ;  /* 0x000000021e1e1812 */ /* 0x000fc600078efcff */
[----:B------:R-:W-:Y:S02]  /*14460*/  IMAD R14, R31, UR13, R14 ;  /* 0x0000000d1f0e7c24 */ /* 0x000fe4000f8e020e */
[----:B------:R-:W1:Y:S08]  /*14470*/  @!P1 LDC.64 R34, c[0x0][0x5c0] ;  /* 0x00017000ff229b82 */ /* 0x000e700000000a00 */
[----:B------:R-:W3:Y:S01]  /*14480*/  @!P4 LDC.64 R32, c[0x0][0x5c0] ;  /* 0x00017000ff20cb82 */ /* 0x000ee20000000a00 */
[----:B0-----:R-:W-:-:S04]  /*14490*/  @!P0 IADD3 R36, P3, P5, R12, R36, R3 ;  /* 0x000000240c248210 */ /* 0x001fc80007d7e003 */
[----:B------:R-:W-:Y:S02]  /*144a0*/  @!P0 IADD3.X R37, R29, R37, R4, P3, P5 ;  /* 0x000000251d258210 */ /* 0x000fe40001fea404 */
[----:B-1----:R-:W-:-:S04]  /*144b0*/  @!P1 IADD3 R38, P3, P5, R12, R34, R3 ;  /* 0x000000220c269210 */ /* 0x002fc80007d7e003 */
[----:B------:R-:W-:Y:S02]  /*144c0*/  @!P1 IADD3.X R39, R29, R35, R4, P3, P5 ;  /* 0x000000231d279210 */ /* 0x000fe40001fea404 */
[----:B------:R-:W-:Y:S02]  /*144d0*/  ISETP.GE.AND P1, PT, R26, 0x1, PT ;  /* 0x000000011a00780c */ /* 0x000fe40003f26270 */
[----:B---3--:R-:W-:-:S04]  /*144e0*/  @!P4 IADD3 R42, P3, P5, R12, R32, R3 ;  /* 0x000000200c2ac210 */ /* 0x008fc80007d7e003 */
[----:B------:R-:W-:Y:S02]  /*144f0*/  @!P4 IADD3.X R43, R29, R33, R4, P3, P5 ;  /* 0x000000211d2bc210 */ /* 0x000fe40001fea404 */
[----:B------:R-:W-:-:S13]  /*14500*/  ISETP.LT.OR P3, PT, R27, 0xa, !P2 ;  /* 0x0000000a1b00780c */ /* 0x000fda0005761670 */
[----:B------:R-:W0:Y:S02]  /*14510*/  @!P3 LDC.64 R32, c[0x0][0x5c0] ;  /* 0x00017000ff20bb82 */ /* 0x000e240000000a00 */
[----:B0-----:R-:W-:Y:S01]  /*14520*/  @!P3 IADD3 R44, P5, P6, R12, R32, R3 ;  /* 0x000000200c2cb210 */ /* 0x001fe20007ebe003 */
[----:B------:R-:W-:-:S03]  /*14530*/  IMAD.MOV.U32 R32, RZ, RZ, R24 ;  /* 0x000000ffff207224 */ /* 0x000fc600078e0018 */
[----:B------:R-:W-:Y:S01]  /*14540*/  @!P3 IADD3.X R45, R29, R33, R4, P5, P6 ;  /* 0x000000211d2db210 */ /* 0x000fe20002fec404 */
[----:B------:R-:W-:Y:S02]  /*14550*/  VIADD R33, R25, UR5 ;  /* 0x0000000519217c36 */ /* 0x000fe40008000000 */
[----:B------:R-:W-:-:S03]  /*14560*/  IMAD.WIDE.U32 R24, R31, UR12, R32 ;  /* 0x0000000c1f187c25 */ /* 0x000fc6000f8e0020 */
[----:B------:R-:W-:-:S04]  /*14570*/  IADD3 R24, P5, R24, UR14, RZ ;  /* 0x0000000e18187c10 */ /* 0x000fc8000ffbe0ff */
[--C-:B------:R-:W-:Y:S02]  /*14580*/  IADD3.X R25, R25, UR15, R14.reuse, P5, !PT ;  /* 0x0000000f19197c10 */ /* 0x100fe4000affe40e */
[----:B------:R-:W-:Y:S02]  /*14590*/  ISETP.LT.OR P5, PT, R27, 0x1, !P1 ;  /* 0x000000011b00780c */ /* 0x000fe40004fa1670 */
[----:B------:R-:W-:-:S11]  /*145a0*/  PRMT R14, RZ, 0x7610, R14 ;  /* 0x00007610ff0e7816 */ /* 0x000fd6000000000e */
[----:B------:R-:W3:Y:S02]  /*145b0*/  @!P5 LDG.E.U8 R14, desc[UR46][R24.64] ;  /* 0x0000002e180ed981 */ /* 0x000ee4000c1e1100 */
[----:B---3--:R-:W-:-:S04]  /*145c0*/  LOP3.LUT R14, R14, 0xff, RZ, 0xc0, !PT ;  /* 0x000000ff0e0e7812 */ /* 0x008fc800078ec0ff */
[----:B------:R-:W-:-:S05]  /*145d0*/  F2FP.F16.E4M3.UNPACK_B R14, R14 ;  /* 0x0000000eff0e723e */ /* 0x000fca00020006ff */
[----:B------:R-:W-:-:S05]  /*145e0*/  HADD2.F32 R14, -RZ, R14.H0_H0 ;  /* 0x2000000eff0e7230 */ /* 0x000fca0000004100 */
[----:B------:R-:W-:-:S04]  /*145f0*/  FMUL R14, R14, UR40 ;  /* 0x000000280e0e7c20 */ /* 0x000fc80008400000 */
[----:B------:R-:W-:Y:S02]  /*14600*/  FFMA R34, R15, UR41, R14 ;  /* 0x000000290f227c23 */ /* 0x000fe4000800000e */
[----:B------:R-:W0:Y:S03]  /*14610*/  @!P5 LDC.64 R14, c[0x0][0x5c0] ;  /* 0x00017000ff0edb82 */ /* 0x000e260000000a00 */
[----:B------:R-:W-:Y:S02]  /*14620*/  F2FP.SATFINITE.E4M3.F32.PACK_AB_MERGE_C R34, RZ, R34, RZ ;  /* 0x00000022ff22723e */ /* 0x000fe400048070ff */
[----:B0-----:R-:W-:-:S05]  /*14630*/  @!P5 IADD3 R14, P6, R12, R14, RZ ;  /* 0x0000000e0c0ed210 */ /* 0x001fca0007fde0ff */
[----:B------:R-:W-:-:S05]  /*14640*/  @!P5 IMAD.X R15, R29, 0x1, R15, P6 ;  /* 0x000000011d0fd824 */ /* 0x000fca00030e060f */
[----:B------:R0:W-:Y:S01]  /*14650*/  @!P5 STG.E.U8 desc[UR46][R14.64], R34 ;  /* 0x000000220e00d986 */ /* 0x0001e2000c10112e */
[----:B------:R-:W-:Y:S02]  /*14660*/  ISETP.LT.OR P5, PT, R27, 0x2, !P1 ;  /* 0x000000021b00780c */ /* 0x000fe40004fa1670 */
[----:B0-----:R-:W-:-:S11]  /*14670*/  PRMT R34, RZ, 0x7610, R34 ;  /* 0x00007610ff227816 */ /* 0x001fd60000000022 */
[----:B------:R-:W0:Y:S01]  /*14680*/  @!P5 LDC.64 R14, c[0x0][0x5c0] ;  /* 0x00017000ff0edb82 */ /* 0x000e220000000a00 */
[----:B------:R-:W3:Y:S01]  /*14690*/  @!P5 LDG.E.U8 R34, desc[UR46][R24.64+0x1] ;  /* 0x0000012e1822d981 */ /* 0x000ee2000c1e1100 */
[----:B0-----:R-:W-:-:S05]  /*146a0*/  @!P5 IADD3 R14, P6, R12, R14, RZ ;  /* 0x0000000e0c0ed210 */ /* 0x001fca0007fde0ff */
[----:B------:R-:W-:Y:S01]  /*146b0*/  @!P5 IMAD.X R15, R29, 0x1, R15, P6 ;  /* 0x000000011d0fd824 */ /* 0x000fe200030e060f */
[----:B---3--:R-:W-:-:S04]  /*146c0*/  LOP3.LUT R34, R34, 0xff, RZ, 0xc0, !PT ;  /* 0x000000ff22227812 */ /* 0x008fc800078ec0ff */
[----:B------:R-:W-:-:S05]  /*146d0*/  F2FP.F16.E4M3.UNPACK_B R34, R34 ;  /* 0x00000022ff22723e */ /* 0x000fca00020006ff */
[----:B------:R-:W-:-:S05]  /*146e0*/  HADD2.F32 R34, -RZ, R34.H0_H0 ;  /* 0x20000022ff227230 */ /* 0x000fca0000004100 */
[----:B------:R-:W-:-:S04]  /*146f0*/  FMUL R34, R34, UR40 ;  /* 0x0000002822227c20 */ /* 0x000fc80008400000 */
[----:B------:R-:W-:-:S05]  /*14700*/  FFMA R16, R16, UR41, R34 ;  /* 0x0000002910107c23 */ /* 0x000fca0008000022 */
[----:B------:R-:W-:-:S05]  /*14710*/  F2FP.SATFINITE.E4M3.F32.PACK_AB_MERGE_C R16, RZ, R16, RZ ;  /* 0x00000010ff10723e */ /* 0x000fca00048070ff */
[----:B------:R0:W-:Y:S02]  /*14720*/  @!P5 STG.E.U8 desc[UR46][R14.64+0x1], R16 ;  /* 0x000001100e00d986 */ /* 0x0001e4000c10112e */
[----:B0-----:R-:W-:-:S05]  /*14730*/  IADD3 R14, P5, R31, 0x8, RZ ;  /* 0x000000081f0e7810 */ /* 0x001fca0007fbe0ff */
[----:B------:R-:W-:-:S04]  /*14740*/  IMAD.X R16, RZ, RZ, R73, P5 ;  /* 0x000000ffff107224 */ /* 0x000fc800028e0649 */
[----:B------:R-:W-:-:S04]  /*14750*/  IMAD R16, R16, UR12, RZ ;  /* 0x0000000c10107c24 */ /* 0x000fc8000f8e02ff */
[C---:B------:R-:W-:Y:S02]  /*14760*/  IMAD R16, R14.reuse, UR13, R16 ;  /* 0x0000000d0e107c24 */ /* 0x040fe4000f8e0210 */
[----:B------:R-:W-:-:S03]  /*14770*/  IMAD.WIDE.U32 R14, R14, UR12, R32 ;  /* 0x0000000c0e0e7c25 */ /* 0x000fc6000f8e0020 */
[----:B------:R-:W-:-:S04]  /*14780*/  IADD3 R14, P5, R14, UR14, RZ ;  /* 0x0000000e0e0e7c10 */ /* 0x000fc8000ffbe0ff */
[--C-:B------:R-:W-:Y:S02]  /*14790*/  IADD3.X R15, R15, UR15, R16.reuse, P5, !PT ;  /* 0x0000000f0f0f7c10 */ /* 0x100fe4000affe410 */
[----:B------:R-:W-:-:S06]  /*147a0*/  PRMT R16, RZ, 0x7610, R16 ;  /* 0x00007610ff107816 */ /* 0x000fcc0000000010 */
[----:B------:R-:W3:Y:S01]  /*147b0*/  @!P0 LDG.E.U8 R16, desc[UR46][R14.64] ;  /* 0x0000002e0e108981 */ /* 0x000ee2000c1e1100 */
[----:B------:R-:W-:-:S13]  /*147c0*/  ISETP.LT.OR P1, PT, R27, 0x11, !P2 ;  /* 0x000000111b00780c */ /* 0x000fda0005721670 */
[----:B------:R-:W-:Y:S02]  /*147d0*/  @P1 LOP3.LUT R0, R0, 0x1, RZ, 0xfc, !PT ;  /* 0x0000000100001812 */ /* 0x000fe400078efcff */
[----:B---3--:R-:W-:-:S04]  /*147e0*/  LOP3.LUT R16, R16, 0xff, RZ, 0xc0, !PT ;  /* 0x000000ff10107812 */ /* 0x008fc800078ec0ff */
[----:B------:R-:W-:-:S05]  /*147f0*/  F2FP.F16.E4M3.UNPACK_B R16, R16 ;  /* 0x00000010ff10723e */ /* 0x000fca00020006ff */
[----:B------:R-:W-:-:S05]  /*14800*/  HADD2.F32 R16, -RZ, R16.H0_H0 ;  /* 0x20000010ff107230 */ /* 0x000fca0000004100 */
[----:B------:R-:W-:-:S04]  /*14810*/  FMUL R16, R16, UR40 ;  /* 0x0000002810107c20 */ /* 0x000fc80008400000 */
[----:B------:R-:W-:Y:S02]  /*14820*/  FFMA R34, R17, UR41, R16 ;  /* 0x0000002911227c23 */ /* 0x000fe40008000010 */
[----:B------:R-:W0:Y:S03]  /*14830*/  @!P1 LDC.64 R16, c[0x0][0x5c0] ;  /* 0x00017000ff109b82 */ /* 0x000e260000000a00 */
[----:B------:R-:W-:-:S05]  /*14840*/  F2FP.SATFINITE.E4M3.F32.PACK_AB_MERGE_C R34, RZ, R34, RZ ;  /* 0x00000022ff22723e */ /* 0x000fca00048070ff */
[----:B------:R1:W-:Y:S01]  /*14850*/  @!P0 STG.E.U8 desc[UR46][R36.64], R34 ;  /* 0x0000002224008986 */ /* 0x0003e2000c10112e */
[----:B------:R-:W-:Y:S02]  /*14860*/  ISETP.LT.OR P0, PT, R27, 0x12, !P2 ;  /* 0x000000121b00780c */ /* 0x000fe40005701670 */
[----:B0-----:R-:W-:-:S04]  /*14870*/  @!P1 IADD3 R40, P5, P6, R12, R16, R3 ;  /* 0x000000100c289210 */ /* 0x001fc80007ebe003 */
[----:B------:R-:W-:-:S07]  /*14880*/  @!P1 IADD3.X R41, R29, R17, R4, P5, P6 ;  /* 0x000000111d299210 */ /* 0x000fce0002fec404 */
[----:B------:R-:W1:Y:S01]  /*14890*/  @!P0 LDC.64 R16, c[0x0][0x5c0] ;  /* 0x00017000ff108b82 */ /* 0x000e620000000a00 */
[----:B------:R-:W-:Y:S02]  /*148a0*/  LOP3.LUT P1, RZ, R30, 0x2, RZ, 0xc0, !PT ;  /* 0x000000021eff7812 */ /* 0x000fe4000782c0ff */
[----:B-1----:R-:W-:Y:S02]  /*148b0*/  @!P0 IADD3 R36, P5, P6, R12, R16, R3 ;  /* 0x000000100c248210 */ /* 0x002fe40007ebe003 */
[----:B------:R-:W-:-:S09]  /*148c0*/  PRMT R16, RZ, 0x7610, R16 ;  /* 0x00007610ff107816 */ /* 0x000fd20000000010 */
[----:B------:R-:W3:Y:S01]  /*148d0*/  @!P1 LDG.E.U8 R16, desc[UR46][R14.64+0x1] ;  /* 0x0000012e0e109981 */ /* 0x000ee2000c1e1100 */
[----:B------:R-:W-:Y:S02]  /*148e0*/  LOP3.LUT R30, R30, 0xfffffffe, RZ, 0xc0, !PT ;  /* 0xfffffffe1e1e7812 */ /* 0x000fe400078ec0ff */
[----:B------:R-:W-:Y:S02]  /*148f0*/  @!P0 IADD3.X R37, R29, R17, R4, P5, P6 ;  /* 0x000000111d258210 */ /* 0x000fe40002fec404 */
[----:B------:R-:W-:Y:S02]  /*14900*/  @P0 LOP3.LUT R30, R30, 0x1, RZ, 0xfc, !PT ;  /* 0x000000011e1e0812 */ /* 0x000fe400078efcff */
[----:B------:R-:W-:Y:S02]  /*14910*/  ISETP.LT.OR P0, PT, R27, 0x19, !P2 ;  /* 0x000000191b00780c */ /* 0x000fe40005701670 */
[----:B------:R-:W-:Y:S02]  /*14920*/  ISETP.GE.AND P6, PT, R26, 0x1, PT ;  /* 0x000000011a00780c */ /* 0x000fe40003fc6270 */
        /* <DEDUP_REMOVED lines=8> */
[----:B0-----:R-:W-:-:S04]  /*149b0*/  @!P0 IADD3 R46, P1, P5, R12, R16, R3 ;  /* 0x000000100c2e8210 */ /* 0x001fc80007d3e003 */
[----:B------:R-:W-:Y:S02]  /*149c0*/  @!P0 IADD3.X R47, R29, R17, R4, P1, P5 ;  /* 0x000000111d2f8210 */ /* 0x000fe40000fea404 */
[----:B------:R-:W-:Y:S02]  /*149d0*/  ISETP.LT.OR P1, PT, R27, 0x9, !P6 ;  /* 0x000000091b00780c */ /* 0x000fe40007721670 */
[----:B------:R-:W-:-:S11]  /*149e0*/  PRMT R16, RZ, 0x7610, R16 ;  /* 0x00007610ff107816 */ /* 0x000fd60000000010 */
[----:B------:R-:W3:Y:S01]  /*149f0*/  @!P1 LDG.E.U8 R16, desc[UR46][R24.64+0x8] ;  /* 0x0000082e18109981 */ /* 0x000ee2000c1e1100 */
[----:B-1----:R-:W-:Y:S02]  /*14a00*/  PRMT R18, RZ, 0x7610, R18 ;  /* 0x00007610ff127816 */ /* 0x002fe40000000012 */
        /* <DEDUP_REMOVED lines=10> */
[----:B------:R-:W-:-:S13]  /*14ab0*/  ISETP.LT.OR P1, PT, R27, 0xa, !P6 ;  /* 0x0000000a1b00780c */ /* 0x000fda0007721670 */
[----:B------:R-:W3:Y:S01]  /*14ac0*/  @!P1 LDG.E.U8 R18, desc[UR46][R24.64+0x9] ;  /* 0x0000092e18129981 */ /* 0x000ee2000c1e1100 */
[----:B0-----:R-:W0:Y:S01]  /*14ad0*/  @!P1 LDC.64 R16, c[0x0][0x5c0] ;  /* 0x00017000ff109b82 */ /* 0x001e220000000a00 */
[----:B------:R-:W-:-:S04]  /*14ae0*/  LOP3.LUT R0, R0, 0xfffffffb, RZ, 0xc0, !PT ;  /* 0xfffffffb00007812 */ /* 0x000fc800078ec0ff */
[----:B------:R-:W-:Y:S02]  /*14af0*/  @P0 LOP3.LUT R0, R0, 0x4, RZ, 0xfc, !PT ;  /* 0x0000000400000812 */ /* 0x000fe400078efcff */
[----:B------:R-:W-:Y:S02]  /*14b00*/  ISETP.LT.OR P0, PT, R27, 0x1a, !P2 ;  /* 0x0000001a1b00780c */ /* 0x000fe40005701670 */
        /* <DEDUP_REMOVED lines=9> */
[----:B0-----:R-:W0:Y:S02]  /*14ba0*/  @!P0 LDC.64 R16, c[0x0][0x5c0] ;  /* 0x00017000ff108b82 */ /* 0x001e240000000a00 */
[----:B0-----:R-:W-:Y:S02]  /*14bb0*/  @!P0 IADD3 R34, P1, P5, R12, R16, R3 ;  /* 0x000000100c228210 */ /* 0x001fe40007d3e003 */
[----:B------:R-:W-:-:S06]  /*14bc0*/  PRMT R16, RZ, 0x7610, R16 ;  /* 0x00007610ff107816 */ /* 0x000fcc0000000010 */
[----:B------:R-:W3:Y:S01]  /*14bd0*/  @!P4 LDG.E.U8 R16, desc[UR46][R14.64+0x8] ;  /* 0x0000082e0e10c981 */ /* 0x000ee2000c1e1100 */
[----:B------:R-:W-:Y:S02]  /*14be0*/  LOP3.LUT R0, R0, 0xfffffffd, RZ, 0xc0, !PT ;  /* 0xfffffffd00007812 */ /* 0x000fe400078ec0ff */
[----:B------:R-:W-:Y:S02]  /*14bf0*/  @!P0 IADD3.X R35, R29, R17, R4, P1, P5 ;  /* 0x000000111d238210 */ /* 0x000fe40000fea404 */
[----:B------:R-:W-:Y:S02]  /*14c00*/  @P0 LOP3.LUT R0, R0, 0x2, RZ, 0xfc, !PT ;  /* 0x0000000200000812 */ /* 0x000fe400078efcff */
[----:B------:R-:W-:-:S04]  /*14c10*/  ISETP.GE.AND P0, PT, R26, 0x81, PT ;  /* 0x000000811a00780c */ /* 0x000fc80003f06270 */
[----:B------:R-:W-:Y:S02]  /*14c20*/  ISETP.LT.OR P1, PT, R27, 0x1, !P0 ;  /* 0x000000011b00780c */ /* 0x000fe40004721670 */
[----:B------:R-:W-:-:S04]  /*14c30*/  LOP3.LUT R28, R28, 0xefffffff, RZ, 0xc0, !PT ;  /* 0xefffffff1c1c7812 */ /* 0x000fc800078ec0ff */
[----:B------:R-:W-:-:S04]  /*14c40*/  @P2 LOP3.LUT R28, R28, 0x10000000, RZ, 0xfc, !PT ;  /* 0x100000001c1c2812 */ /* 0x000fc800078efcff */
[----:B------:R-:W-:-:S04]  /*14c50*/  LOP3.LUT R28, R28, 0x7fffffff, RZ, 0xc0, !PT ;  /* 0x7fffffff1c1c7812 */ /* 0x000fc800078ec0ff */
        /* <DEDUP_REMOVED lines=11> */
[----:B------:R-:W-:-:S04]  /*14d10*/  ISETP.GE.AND P1, PT, R26, 0x81, PT ;  /* 0x000000811a00780c */ /* 0x000fc80003f26270 */
[----:B------:R-:W-:-:S13]  /*14d20*/  ISETP.LT.OR P4, PT, R27, 0x2, !P1 ;  /* 0x000000021b00780c */ /* 0x000fda0004f81670 */
[----:B------:R-:W0:Y:S02]  /*14d30*/  @!P4 LDC.64 R16, c[0x0][0x5c0] ;  /* 0x00017000ff10cb82 */ /* 0x000e240000000a00 */
[----:B0-----:R-:W-:Y:S02]  /*14d40*/  @!P4 IADD3 R20, P5, P6, R12, R16, R7 ;  /* 0x000000100c14c210 */ /* 0x001fe40007ebe007 */
[----:B------:R-:W-:-:S06]  /*14d50*/  PRMT R16, RZ, 0x7610, R16 ;  /* 0x00007610ff107816 */ /* 0x000fcc0000000010 */
[----:B------:R-:W3:Y:S01]  /*14d60*/  @!P3 LDG.E.U8 R16, desc[UR46][R14.64+0x9] ;  /* 0x0000092e0e10b981 */ /* 0x000ee2000c1e1100 */
[----:B------:R-:W-:Y:S02]  /*14d70*/  ISETP.LT.OR P2, PT, R27, 0x9, !P1 ;  /* 0x000000091b00780c */ /* 0x000fe40004f41670 */
[----:B-1----:R-:W-:Y:S02]  /*14d80*/  @!P4 IADD3.X R21, R29, R17, R6, P5, P6 ;  /* 0x000000111d15c210 */ /* 0x002fe40002fec406 */
[----:B------:R-:W-:-:S09]  /*14d90*/  LOP3.LUT R28, R28, 0xdfffffff, RZ, 0xc0, !PT ;  /* 0xdfffffff1c1c7812 */ /* 0x000fd200078ec0ff */
        /* <DEDUP_REMOVED lines=8> */
[----:B------:R-:W-:Y:S01]  /*14e20*/  @!P3 STG.E.U8 desc[UR46][R44.64+0x9], R22 ;  /* 0x000009162c00b986 */ /* 0x000fe2000c10112e */
[----:B0-----:R-:W-:-:S04]  /*14e30*/  @!P2 IADD3 R48, P3, P5, R12, R16, R7 ;  /* 0x000000100c30a210 */ /* 0x001fc80007d7e007 */
[----:B------:R-:W-:Y:S02]  /*14e40*/  @!P2 IADD3.X R49, R29, R17, R6, P3, P5 ;  /* 0x000000111d31a210 */ /* 0x000fe40001fea406 */
[----:B------:R-:W-:-:S04]  /*14e50*/  ISETP.GE.AND P2, PT, R26, 0x1, PT ;  /* 0x000000011a00780c */ /* 0x000fc80003f46270 */
[----:B------:R-:W-:Y:S02]  /*14e60*/  ISETP.LT.OR P3, PT, R27, 0x11, !P2 ;  /* 0x000000111b00780c */ /* 0x000fe40005761670 */
[----:B------:R-:W-:-:S11]  /*14e70*/  PRMT R16, RZ, 0x7610, R16 ;  /* 0x00007610ff107816 */ /* 0x000fd60000000010 */
[----:B------:R-:W3:Y:S01]  /*14e80*/  @!P3 LDG.E.U8 R16, desc[UR46][R24.64+0x10] ;  /* 0x0000102e1810b981 */ /* 0x000ee2000c1e1100 */
[----:B------:R-:W-:Y:S02]  /*14e90*/  PRMT R18, RZ, 0x7610, R18 ;  /* 0x00007610ff127816 */ /* 0x000fe40000000012 */
        /* <DEDUP_REMOVED lines=12> */
[----:B0-----:R-:W0:Y:S02]  /*14f60*/  @!P3 LDC.64 R16, c[0x0][0x5c0] ;  /* 0x00017000ff10bb82 */ /* 0x001e240000000a00 */
[----:B0-----:R-:W-:-:S05]  /*14f70*/  @!P3 IADD3 R16, P5, R12, R16, RZ ;  /* 0x000000100c10b210 */ /* 0x001fca0007fbe0ff */
[----:B------:R-:W-:Y:S01]  /*14f80*/  @!P3 IMAD.X R17, R29, 0x1, R17, P5 ;  /* 0x000000011d11b824 */ /* 0x000fe200028e0611 */
[----:B------:R-:W-:Y:S02]  /*14f90*/  LOP3.LUT R28, R28, 0xbfffffff, RZ, 0xc0, !PT ;  /* 0xbfffffff1c1c7812 */ /* 0x000fe400078ec0ff */
[----:B---3--:R-:W-:-:S04]  /*14fa0*/  LOP3.LUT R18, R18, 0xff, RZ, 0xc0, !PT ;  /* 0x000000ff12127812 */ /* 0x008fc800078ec0ff */
[----:B------:R-:W-:-:S05]  /*14fb0*/  F2FP.F16.E4M3.UNPACK_B R18, R18 ;  /* 0x00000012ff12723e */ /* 0x000fca00020006ff */
[----:B------:R-:W-:-:S05]  /*14fc0*/  HADD2.F32 R18, -RZ, R18.H0_H0 ;  /* 0x20000012ff127230 */ /* 0x000fca0000004100 */
[----:B------:R-:W-:-:S04]  /*14fd0*/  FMUL R18, R18, UR40 ;  /* 0x0000002812127c20 */ /* 0x000fc80008400000 */
[----:B------:R-:W-:-:S05]  /*14fe0*/  FFMA R232, R232, UR41, R18 ;  /* 0x00000029e8e87c23 */ /* 0x000fca0008000012 */
[----:B------:R-:W-:-:S05]  /*14ff0*/  F2FP.SATFINITE.E4M3.F32.PACK_AB_MERGE_C R232, RZ, R232, RZ ;  /* 0x000000e8ffe8723e */ /* 0x000fca00048070ff */
[----:B------:R0:W-:Y:S01]  /*15000*/  @!P3 STG.E.U8 desc[UR46][R16.64+0x11], R232 ;  /* 0x000011e81000b986 */ /* 0x0001e2000c10112e */
[----:B------:R-:W-:-:S13]  /*15010*/  ISETP.LT.OR P3, PT, R27, 0xa, !P1 ;  /* 0x0000000a1b00780c */ /* 0x000fda0004f61670 */
[----:B0-----:R-:W0:Y:S01]  /*15020*/  @!P3 LDC.64 R16, c[0x0][0x5c0] ;  /* 0x00017000ff10bb82 */ /* 0x001e220000000a00 */
[----:B------:R-:W-:Y:S02]  /*15030*/  @P3 LOP3.LUT R28, R28, 0x40000000, RZ, 0xfc, !PT ;  /* 0x400000001c1c3812 */ /* 0x000fe400078efcff */
[----:B0-----:R-:W-:-:S04]  /*15040*/  @!P3 IADD3 R42, P5, P6, R12, R16, R7 ;  /* 0x000000100c2ab210 */ /* 0x001fc80007ebe007 */
[----:B------:R-:W-:Y:S02]  /*15050*/  @!P3 IADD3.X R43, R29, R17, R6, P5, P6 ;  /* 0x000000111d2bb210 */ /* 0x000fe40002fec406 */
[----:B------:R-:W-:Y:S02]  /*15060*/  LOP3.LUT P3, RZ, R0, 0x1, RZ, 0xc0, !PT ;  /* 0x0000000100ff7812 */ /* 0x000fe4000786c0ff */
[----:B------:R-:W-:-:S11]  /*15070*/  PRMT R16, RZ, 0x7610, R16 ;  /* 0x00007610ff107816 */ /* 0x000fd60000000010 */
[----:B------:R-:W3:Y:S01]  /*15080*/  @!P3 LDG.E.U8 R16, desc[UR46][R14.64+0x10] ;  /* 0x0000102e0e10b981 */ /* 0x000ee2000c1e1100 */
[----:B------:R-:W-:Y:S02]  /*15090*/  ISETP.LT.OR P0, PT, R27, 0x11, !P1 ;  /* 0x000000111b00780c */ /* 0x000fe40004f01670 */
[----:B------:R-:W-:-:S11]  /*150a0*/  LOP3.LUT R0, R0, 0xffffffdf, RZ, 0xc0, !PT ;  /* 0xffffffdf00007812 */ /* 0x000fd600078ec0ff */
        /* <DEDUP_REMOVED lines=50> */
[----:B------:R-:W-:-:S04]  /*153d0*/  LOP3.LUT R0, R0, 0xffffffbf, RZ, 0xc0, !PT ;  /* 0xffffffbf00007812 */ /* 0x000fc800078ec0ff */
[----:B------:R-:W-:-:S04]  /*153e0*/  @P3 LOP3.LUT R0, R0, 0x40, RZ, 0xfc, !PT ;  /* 0x0000004000003812 */ /* 0x000fc800078efcff */
[----:B------:R-:W-:Y:S02]  /*153f0*/  LOP3.LUT P3, RZ, R0, 0x4, RZ, 0xc0, !PT ;  /* 0x0000000400ff7812 */ /* 0x000fe4000786c0ff */
        /* <DEDUP_REMOVED lines=17> */
[----:B------:R-:W-:Y:S02]  /*15510*/  LOP3.LUT P2, RZ, R0, 0x2, RZ, 0xc0, !PT ;  /* 0x0000000200ff7812 */ /* 0x000fe4000784c0ff */
        /* <DEDUP_REMOVED lines=11> */
[----:B------:R-:W1:Y:S02]  /*155d0*/  @!P3 LDC.64 R16, c[0x0][0x5c0] ;  /* 0x00017000ff10bb82 */ /* 0x000e640000000a00 */
[----:B-1----:R-:W-:Y:S02]  /*155e0*/  @!P3 IADD3 R46, P5, P6, R12, R16, R9 ;  /* 0x000000100c2eb210 */ /* 0x002fe40007ebe009 */
[----:B------:R-:W-:-:S06]  /*155f0*/  PRMT R16, RZ, 0x7610, R16 ;  /* 0x00007610ff107816 */ /* 0x000fcc0000000010 */
[----:B------:R-:W3:Y:S01]  /*15600*/  @!P2 LDG.E.U8 R16, desc[UR46][R14.64+0x19] ;  /* 0x0000192e0e10a981 */ /* 0x000ee2000c1e1100 */
[----:B------:R-:W-:Y:S02]  /*15610*/  @!P3 IADD3.X R47, R29, R17, R8, P5, P6 ;  /* 0x000000111d2fb210 */ /* 0x000fe40002fec408 */
[----:B------:R-:W-:-:S04]  /*15620*/  LOP3.LUT R0, R0, 0xffffff7f, RZ, 0xc0, !PT ;  /* 0xffffff7f00007812 */ /* 0x000fc800078ec0ff */
[----:B------:R-:W-:Y:S02]  /*15630*/  @P1 LOP3.LUT R0, R0, 0x80, RZ, 0xfc, !PT ;  /* 0x0000008000001812 */ /* 0x000fe400078efcff */
[----:B------:R-:W-:Y:S02]  /*15640*/  LOP3.LUT P1, RZ, R28, 0x80000000, RZ, 0xc0, !PT ;  /* 0x800000001cff7812 */ /* 0x000fe4000782c0ff */
[----:B---3--:R-:W-:-:S04]  /*15650*/  LOP3.LUT R16, R16, 0xff, RZ, 0xc0, !PT ;  /* 0x000000ff10107812 */ /* 0x008fc800078ec0ff */
[----:B------:R-:W-:-:S05]  /*15660*/  F2FP.F16.E4M3.UNPACK_B R16, R16 ;  /* 0x00000010ff10723e */ /* 0x000fca00020006ff */
[----:B------:R-:W-:-:S05]  /*15670*/  HADD2.F32 R16, -RZ, R16.H0_H0 ;  /* 0x20000010ff107230 */ /* 0x000fca0000004100 */
[----:B------:R-:W-:-:S04]  /*15680*/  FMUL R16, R16, UR40 ;  /* 0x0000002810107c20 */ /* 0x000fc80008400000 */
[----:B--2---:R-:W-:Y:S02]  /*15690*/  FFMA R16, R54, UR41, R16 ;  /* 0x0000002936107c23 */ /* 0x004fe40008000010 */
[----:B------:R-:W2:Y:S03]  /*156a0*/  LDL.LU R54, [R1+0x208] ;  /* 0x0002080001367983 */ /* 0x000ea60000300800 */
        /* <DEDUP_REMOVED lines=11> */
[----:B------:R-:W-:Y:S02]  /*15760*/  ISETP.LT.OR P2, PT, R27, 0x9, !P0 ;  /* 0x000000091b00780c */ /* 0x000fe40004741670 */
[----:B---3--:R-:W-:-:S04]  /*15770*/  LOP3.LUT R18, R18, 0xff, RZ, 0xc0, !PT ;  /* 0x000000ff12127812 */ /* 0x008fc800078ec0ff */
[----:B------:R-:W-:-:S05]  /*15780*/  F2FP.F16.E4M3.UNPACK_B R18, R18 ;  /* 0x00000012ff12723e */ /* 0x000fca00020006ff */
[----:B------:R-:W-:-:S05]  /*15790*/  HADD2.F32 R18, -RZ, R18.H0_H0 ;  /* 0x20000012ff127230 */ /* 0x000fca0000004100 */
[----:B------:R-:W-:-:S04]  /*157a0*/  FMUL R18, R18, UR40 ;  /* 0x0000002812127c20 */ /* 0x000fc80008400000 */
[----:B----4-:R-:W-:Y:S02]  /*157b0*/  FFMA R22, R55, UR41, R18 ;  /* 0x0000002937167c23 */ /* 0x010fe40008000012 */
[----:B------:R-:W0:Y:S01]  /*157c0*/  @!P2 LDC.64 R18, c[0x0][0x5c0] ;  /* 0x00017000ff12ab82 */ /* 0x000e220000000a00 */
[----:B------:R-:W-:Y:S01]  /*157d0*/  LOP3.LUT R0, R0, 0xfffffffb, RZ, 0xc0, !PT ;  /* 0xfffffffb00007812 */ /* 0x000fe200078ec0ff */
[----:B------:R-:W3:Y:S01]  /*157e0*/  LDL.LU R55, [R1+0x20c] ;  /* 0x00020c0001377983 */ /* 0x000ee20000300800 */
[----:B------:R-:W-:-:S05]  /*157f0*/  F2FP.SATFINITE.E4M3.F32.PACK_AB_MERGE_C R22, RZ, R22, RZ ;  /* 0x00000016ff16723e */ /* 0x000fca00048070ff */
[----:B------:R1:W-:Y:S01]  /*15800*/  @!P1 STG.E.U8 desc[UR46][R38.64], R22 ;  /* 0x0000001626009986 */ /* 0x0003e2000c10112e */
[----:B0-----:R-:W-:Y:S02]  /*15810*/  @!P2 IADD3 R56, P5, P6, R12, R18, R9 ;  /* 0x000000120c38a210 */ /* 0x001fe40007ebe009 */
[----:B------:R-:W-:-:S06]  /*15820*/  PRMT R18, RZ, 0x7610, R18 ;  /* 0x00007610ff127816 */ /* 0x000fcc0000000012 */
[----:B------:R-:W4:Y:S01]  /*15830*/  @!P4 LDG.E.U8 R18, desc[UR46][R16.64+0x1] ;  /* 0x0000012e1012c981 */ /* 0x000f22000c1e1100 */
[----:B------:R-:W-:Y:S02]  /*15840*/  ISETP.GE.AND P1, PT, R26, 0x89, PT ;  /* 0x000000891a00780c */ /* 0x000fe40003f26270 */
[----:B------:R-:W-:Y:S02]  /*15850*/  @!P2 IADD3.X R57, R29, R19, R8, P5, P6 ;  /* 0x000000131d39a210 */ /* 0x000fe40002fec408 */
[----:B------:R-:W-:Y:S02]  /*15860*/  ISETP.LT.OR P5, PT, R27, 0x1, !P1 ;  /* 0x000000011b00780c */ /* 0x000fe40004fa1670 */
[----:B------:R-:W-:-:S04]  /*15870*/  @P3 LOP3.LUT R0, R0, 0x4, RZ, 0xfc, !PT ;  /* 0x0000000400003812 */ /* 0x000fc800078efcff */
[----:B------:R-:W-:-:S04]  /*15880*/  LOP3.LUT R0, R0, 0xfffffdff, RZ, 0xc0, !PT ;  /* 0xfffffdff00007812 */ /* 0x000fc800078ec0ff */
[----:B------:R-:W-:-:S03]  /*15890*/  @P2 LOP3.LUT R0, R0, 0x200, RZ, 0xfc, !PT ;  /* 0x0000020000002812 */ /* 0x000fc600078efcff */
[----:B-1----:R-:W-:Y:S02]  /*158a0*/  @!P5 IADD3 R22, P2, P6, R3, R12, R7 ;  /* 0x0000000c0316d210 */ /* 0x002fe40007e5e007 */
[----:B----4-:R-:W-:-:S04]  /*158b0*/  LOP3.LUT R18, R18, 0xff, RZ, 0xc0, !PT ;  /* 0x000000ff12127812 */ /* 0x010fc800078ec0ff */
[----:B------:R-:W-:-:S05]  /*158c0*/  F2FP.F16.E4M3.UNPACK_B R18, R18 ;  /* 0x00000012ff12723e */ /* 0x000fca00020006ff */
[----:B------:R-:W-:-:S05]  /*158d0*/  HADD2.F32 R18, -RZ, R18.H0_H0 ;  /* 0x20000012ff127230 */ /* 0x000fca0000004100 */
[----:B------:R-:W-:-:S04]  /*158e0*/  FMUL R18, R18, UR40 ;  /* 0x0000002812127c20 */ /* 0x000fc80008400000 */
[----:B--2---:R-:W-:Y:S01]  /*158f0*/  FFMA R18, R54, UR41, R18 ;  /* 0x0000002936127c23 */ /* 0x004fe20008000012 */
[----:B------:R-:W-:Y:S01]  /*15900*/  ISETP.LT.OR P3, PT, R27, 0xa, !P0 ;  /* 0x0000000a1b00780c */ /* 0x000fe20004761670 */
[----:B------:R-:W2:Y:S03]  /*15910*/  LDL.LU R54, [R1+0x210] ;  /* 0x0002100001367983 */ /* 0x000ea60000300800 */
[----:B------:R-:W-:Y:S01]  /*15920*/  F2FP.SATFINITE.E4M3.F32.PACK_AB_MERGE_C R18, RZ, R18, RZ ;  /* 0x00000012ff12723e */ /* 0x000fe200048070ff */
[----:B------:R-:W4:Y:S04]  /*15930*/  LDL.LU R58, [R1+0x214] ;  /* 0x00021400013a7983 */ /* 0x000f280000300800 */
[----:B------:R0:W-:Y:S01]  /*15940*/  @!P4 STG.E.U8 desc[UR46][R20.64+0x1], R18 ;  /* 0x000001121400c986 */ /* 0x0001e2000c10112e */
[----:B------:R-:W-:-:S02]  /*15950*/  @!P5 IADD3.X R23, R4, R29, R6, P2, P6 ;  /* 0x0000001d0417d210 */ /* 0x000fc400017ec406 */
[----:B------:R-:W-:Y:S01]  /*15960*/  LOP3.LUT R0, R0, 0xfffffffd, RZ, 0xc0, !PT ;  /* 0xfffffffd00007812 */ /* 0x000fe200078ec0ff */
[----:B------:R-:W4:Y:S01]  /*15970*/  LDL.LU R59, [R1+0x218] ;  /* 0x00021800013b7983 */ /* 0x000f220000300800 */
[----:B0-----:R-:W-:-:S05]  /*15980*/  IADD3 R18, P4, R31, 0x88, RZ ;  /* 0x000000881f127810 */ /* 0x001fca0007f9e0ff */
[----:B------:R-:W-:-:S04]  /*15990*/  IMAD.X R20, RZ, RZ, R73, P4 ;  /* 0x000000ffff147224 */ /* 0x000fc800020e0649 */
[----:B------:R-:W-:-:S04]  /*159a0*/  IMAD R20, R20, UR12, RZ ;  /* 0x0000000c14147c24 */ /* 0x000fc8000f8e02ff */
[C---:B------:R-:W-:Y:S02]  /*159b0*/  IMAD R20, R18.reuse, UR13, R20 ;  /* 0x0000000d12147c24 */ /* 0x040fe4000f8e0214 */
[----:B------:R-:W-:-:S03]  /*159c0*/  IMAD.WIDE.U32 R18, R18, UR12, R32 ;  /* 0x0000000c12127c25 */ /* 0x000fc6000f8e0020 */
[----:B------:R-:W-:-:S04]  /*159d0*/  IADD3 R18, P4, R18, UR14, RZ ;  /* 0x0000000e12127c10 */ /* 0x000fc8000ff9e0ff */
[----:B------:R-:W-:Y:S02]  /*159e0*/  IADD3.X R19, R19, UR15, R20, P4, !PT ;  /* 0x0000000f13137c10 */ /* 0x000fe4000a7fe414 */
[----:B------:R-:W0:Y:S02]  /*159f0*/  @!P5 LDC.64 R20, c[0x0][0x5c0] ;  /* 0x00017000ff14db82 */ /* 0x000e240000000a00 */
[----:B0-----:R-:W-:Y:S02]  /*15a00*/  @!P5 IADD3 R20, P4, R22, R20, RZ ;  /* 0x000000141614d210 */ /* 0x001fe40007f9e0ff */
[----:B------:R-:W-:-:S06]  /*15a10*/  PRMT R22, RZ, 0x7610, R22 ;  /* 0x00007610ff167816 */ /* 0x000fcc0000000016 */
[----:B------:R-:W3:Y:S01]  /*15a20*/  @!P5 LDG.E.U8 R22, desc[UR46][R18.64] ;  /* 0x0000002e1216d981 */ /* 0x000ee2000c1e1100 */
[----:B------:R-:W-:Y:S01]  /*15a30*/  @!P5 IMAD.X R21, R23, 0x1, R21, P4 ;  /* 0x000000011715d824 */ /* 0x000fe200020e0615 */
[----:B------:R-:W-:-:S13]  /*15a40*/  ISETP.LT.OR P4, PT, R27, 0x2, !P1 ;  /* 0x000000021b00780c */ /* 0x000fda0004f81670 */
[----:B------:R-:W-:-:S04]  /*15a50*/  @!P4 IADD3 R30, P2, P6, R3, R12, R7 ;  /* 0x0000000c031ec210 */ /* 0x000fc80007e5e007 */
[----:B------:R-:W-:Y:S02]  /*15a60*/  @!P4 IADD3.X R38, R4, R29, R6, P2, P6 ;  /* 0x0000001d0426c210 */ /* 0x000fe400017ec406 */
[----:B---3--:R-:W-:-:S04]  /*15a70*/  LOP3.LUT R22, R22, 0xff, RZ, 0xc0, !PT ;  /* 0x000000ff16167812 */ /* 0x008fc800078ec0ff */
[----:B------:R-:W-:-:S05]  /*15a80*/  F2FP.F16.E4M3.UNPACK_B R22, R22 ;  /* 0x00000016ff16723e */ /* 0x000fca00020006ff */
[----:B------:R-:W-:-:S05]  /*15a90*/  HADD2.F32 R22, -RZ, R22.H0_H0 ;  /* 0x20000016ff167230 */ /* 0x000fca0000004100 */
[----:B------:R-:W-:-:S04]  /*15aa0*/  FMUL R22, R22, UR40 ;  /* 0x0000002816167c20 */ /* 0x000fc80008400000 */
[----:B------:R-:W-:-:S05]  /*15ab0*/  FFMA R22, R55, UR41, R22 ;  /* 0x0000002937167c23 */ /* 0x000fca0008000016 */
[----:B------:R-:W-:-:S05]  /*15ac0*/  F2FP.SATFINITE.E4M3.F32.PACK_AB_MERGE_C R22, RZ, R22, RZ ;  /* 0x00000016ff16723e */ /* 0x000fca00048070ff */
[----:B------:R0:W-:Y:S02]  /*15ad0*/  @!P5 STG.E.U8 desc[UR46][R20.64], R22 ;  /* 0x000000161400d986 */ /* 0x0001e4000c10112e */
[----:B0-----:R-:W0:Y:S08]  /*15ae0*/  @!P3 LDC.64 R20, c[0x0][0x5c0] ;  /* 0x00017000ff14bb82 */ /* 0x001e300000000a00 */
[----:B------:R-:W1:Y:S01]  /*15af0*/  @!P4 LDC.64 R22, c[0x0][0x5c0] ;  /* 0x00017000ff16cb82 */ /* 0x000e620000000a00 */
[----:B0-----:R-:W-:-:S02]  /*15b00*/  @!P3 IADD3 R34, P5, P6, R12, R20, R9 ;  /* 0x000000140c22b210 */ /* 0x001fc40007ebe009 */
[----:B------:R-:W-:-:S06]  /*15b10*/  PRMT R20, RZ, 0x7610, R20 ;  /* 0x00007610ff147816 */ /* 0x000fcc0000000014 */
[----:B------:R-:W3:Y:S01]  /*15b20*/  @!P4 LDG.E.U8 R20, desc[UR46][R18.64+0x1] ;  /* 0x0000012e1214c981 */ /* 0x000ee2000c1e1100 */
[----:B------:R-:W-:Y:S02]  /*15b30*/  @!P3 IADD3.X R35, R29, R21, R8, P5, P6 ;  /* 0x000000151d23b210 */ /* 0x000fe40002fec408 */
[----:B------:R-:W-:Y:S02]  /*15b40*/  ISETP.LT.OR P6, PT, R27, 0x11, !P0 ;  /* 0x000000111b00780c */ /* 0x000fe400047c1670 */
[----:B-1----:R-:W-:-:S05]  /*15b50*/  @!P4 IADD3 R22, P2, R30, R22, RZ ;  /* 0x000000161e16c210 */ /* 0x002fca0007f5e0ff */
[----:B------:R-:W-:Y:S01]  /*15b60*/  @!P4 IMAD.X R23, R38, 0x1, R23, P2 ;  /* 0x000000012617c824 */ /* 0x000fe200010e0617 */
[----:B------:R-:W-:Y:S02]  /*15b70*/  LOP3.LUT P2, RZ, R28, 0x20000000, RZ, 0xc0, !PT ;  /* 0x200000001cff7812 */ /* 0x000fe4000784c0ff */
[----:B---3--:R-:W-:-:S04]  /*15b80*/  LOP3.LUT R20, R20, 0xff, RZ, 0xc0, !PT ;  /* 0x000000ff14147812 */ /* 0x008fc800078ec0ff */
[----:B------:R-:W-:-:S05]  /*15b90*/  F2FP.F16.E4M3.UNPACK_B R20, R20 ;  /* 0x00000014ff14723e */ /* 0x000fca00020006ff */
[----:B------:R-:W-:-:S05]  /*15ba0*/  HADD2.F32 R20, -RZ, R20.H0_H0 ;  /* 0x20000014ff147230 */ /* 0x000fca0000004100 */
[----:B------:R-:W-:-:S04]  /*15bb0*/  FMUL R20, R20, UR40 ;  /* 0x0000002814147c20 */ /* 0x000fc80008400000 */
[----:B--2---:R-:W-:-:S05]  /*15bc0*/  FFMA R20, R54, UR41, R20 ;  /* 0x0000002936147c23 */ /* 0x004fca0008000014 */
[----:B------:R-:W-:-:S05]  /*15bd0*/  F2FP.SATFINITE.E4M3.F32.PACK_AB_MERGE_C R20, RZ, R20, RZ ;  /* 0x00000014ff14723e */ /* 0x000fca00048070ff */
[----:B------:R0:W-:Y:S02]  /*15be0*/  @!P4 STG.E.U8 desc[UR46][R22.64+0x1], R20 ;  /* 0x000001141600c986 */ /* 0x0001e4000c10112e */
[----:B0-----:R-:W0:Y:S02]  /*15bf0*/  @!P6 LDC.64 R20, c[0x0][0x5c0] ;  /* 0x00017000ff14eb82 */ /* 0x001e240000000a00 */
[----:B0-----:R-:W-:Y:S02]  /*15c00*/  @!P6 IADD3 R54, P4, P5, R12, R20, R9 ;  /* 0x000000140c36e210 */ /* 0x001fe40007d9e009 */
[----:B------:R-:W-:-:S06]  /*15c10*/  PRMT R20, RZ, 0x7610, R20 ;  /* 0x00007610ff147816 */ /* 0x000fcc0000000014 */
[----:B------:R-:W2:Y:S01]  /*15c20*/  @!P2 LDG.E.U8 R20, desc[UR46][R16.64+0x8] ;  /* 0x0000082e1014a981 */ /* 0x000ea2000c1e1100 */
[----:B------:R-:W-:-:S04]  /*15c30*/  @P3 LOP3.LUT R0, R0, 0x2, RZ, 0xfc, !PT ;  /* 0x0000000200003812 */ /* 0x000fc800078efcff */
[----:B------:R-:W-:Y:S02]  /*15c40*/  LOP3.LUT R0, R0, 0xfffffeff, RZ, 0xc0, !PT ;  /* 0xfffffeff00007812 */ /* 0x000fe400078ec0ff */
[----:B------:R-:W-:Y:S02]  /*15c50*/  @!P6 IADD3.X R55, R29, R21, R8, P4, P5 ;  /* 0x000000151d37e210 */ /* 0x000fe400027ea408 */
[----:B------:R-:W-:Y:S02]  /*15c60*/  @P6 LOP3.LUT R0, R0, 0x100, RZ, 0xfc, !PT ;  /* 0x0000010000006812 */ /* 0x000fe400078efcff */
[----:B------:R-:W-:Y:S02]  /*15c70*/  ISETP.LT.OR P6, PT, R27, 0x12, !P0 ;  /* 0x000000121b00780c */ /* 0x000fe400047c1670 */
[----:B------:R-:W-:-:S11]  /*15c80*/  LOP3.LUT R0, R0, 0xfffffffe, RZ, 0xc0, !PT ;  /* 0xfffffffe00007812 */ /* 0x000fd600078ec0ff */
[----:B------:R-:W-:Y:S02]  /*15c90*/  @P6 LOP3.LUT R0, R0, 0x1, RZ, 0xfc, !PT ;  /* 0x0000000100006812 */ /* 0x000fe400078efcff */
[----:B------:R-:W-:Y:S02]  /*15ca0*/  LOP3.LUT P3, RZ, R28, 0x40000000, RZ, 0xc0, !PT ;  /* 0x400000001cff7812 */ /* 0x000fe4000786c0ff */
[----:B--2---:R-:W-:-:S04]  /*15cb0*/  LOP3.LUT R20, R20, 0xff, RZ, 0xc0, !PT ;  /* 0x000000ff14147812 */ /* 0x004fc800078ec0ff */
[----:B------:R-:W-:-:S05]  /*15cc0*/  F2FP.F16.E4M3.UNPACK_B R20, R20 ;  /* 0x00000014ff14723e */ /* 0x000fca00020006ff */
[----:B------:R-:W-:-:S05]  /*15cd0*/  HADD2.F32 R20, -RZ, R20.H0_H0 ;  /* 0x20000014ff147230 */ /* 0x000fca0000004100 */
[----:B------:R-:W-:-:S04]  /*15ce0*/  FMUL R20, R20, UR40 ;  /* 0x0000002814147c20 */ /* 0x000fc80008400000 */
[----:B----4-:R-:W-:Y:S02]  /*15cf0*/  FFMA R22, R58, UR41, R20 ;  /* 0x000000293a167c23 */ /* 0x010fe40008000014 */
[----:B------:R-:W0:Y:S01]  /*15d00*/  @!P6 LDC.64 R20, c[0x0][0x5c0] ;  /* 0x00017000ff14eb82 */ /* 0x000e220000000a00 */
[----:B------:R-:W2:Y:S02]  /*15d10*/  LDL.LU R58, [R1+0x21c] ;  /* 0x00021c00013a7983 */ /* 0x000ea40000300800 */
[----:B------:R-:W-:Y:S02]  /*15d20*/  F2FP.SATFINITE.E4M3.F32.PACK_AB_MERGE_C R22, RZ, R22, RZ ;  /* 0x00000016ff16723e */ /* 0x000fe400048070ff */
[----:B------:R-:W-:Y:S01]  /*15d30*/  LOP3.LUT R0, R0, 0xfffffbff, RZ, 0xc0, !PT ;  /* 0xfffffbff00007812 */ /* 0x000fe200078ec0ff */
[----:B------:R-:W3:Y:S01]  /*15d40*/  LDL.LU R60, [R1+0x220] ;  /* 0x00022000013c7983 */ /* 0x000ee20000300800 */
[----:B0-----:R-:W-:-:S04]  /*15d50*/  @!P6 IADD3 R38, P4, P5, R12, R20, R9 ;  /* 0x000000140c26e210 */ /* 0x001fc80007d9e009 */
[----:B------:R-:W-:Y:S02]  /*15d60*/  @!P6 IADD3.X R39, R29, R21, R8, P4, P5 ;  /* 0x000000151d27e210 */ /* 0x000fe400027ea408 */
[----:B------:R-:W-:-:S13]  /*15d70*/  ISETP.LT.OR P6, PT, R27, 0x19, !P0 ;  /* 0x000000191b00780c */ /* 0x000fda00047c1670 */
[----:B------:R-:W0:Y:S01]  /*15d80*/  @!P6 LDC.64 R20, c[0x0][0x5c0] ;  /* 0x00017000ff14eb82 */ /* 0x000e220000000a00 */
[----:B------:R0:W-:Y:S02]  /*15d90*/  @!P2 STG.E.U8 desc[UR46][R48.64+0x8], R22 ;  /* 0x000008163000a986 */ /* 0x0001e4000c10112e */
[----:B0-----:R-:W-:Y:S02]  /*15da0*/  @!P6 IADD3 R48, P4, P5, R12, R20, R9 ;  /* 0x000000140c30e210 */ /* 0x001fe40007d9e009 */
[----:B------:R-:W-:-:S06]  /*15db0*/  PRMT R20, RZ, 0x7610, R20 ;  /* 0x00007610ff147816 */ /* 0x000fcc0000000014 */
[----:B------:R-:W4:Y:S01]  /*15dc0*/  @!P3 LDG.E.U8 R20, desc[UR46][R16.64+0x9] ;  /* 0x0000092e1014b981 */ /* 0x000f22000c1e1100 */
[----:B------:R-:W-:Y:S02]  /*15dd0*/  @!P6 IADD3.X R49, R29, R21, R8, P4, P5 ;  /* 0x000000151d31e210 */ /* 0x000fe400027ea408 */
[----:B------:R-:W-:Y:S02]  /*15de0*/  ISETP.LT.OR P4, PT, R27, 0x9, !P1 ;  /* 0x000000091b00780c */ /* 0x000fe40004f81670 */
[----:B----4-:R-:W-:-:S04]  /*15df0*/  LOP3.LUT R20, R20, 0xff, RZ, 0xc0, !PT ;  /* 0x000000ff14147812 */ /* 0x010fc800078ec0ff */
[----:B------:R-:W-:-:S05]  /*15e00*/  F2FP.F16.E4M3.UNPACK_B R20, R20 ;  /* 0x00000014ff14723e */ /* 0x000fca00020006ff */
[----:B------:R-:W-:-:S05]  /*15e10*/  HADD2.F32 R20, -RZ, R20.H0_H0 ;  /* 0x20000014ff147230 */ /* 0x000fca0000004100 */
[----:B------:R-:W-:-:S04]  /*15e20*/  FMUL R20, R20, UR40 ;  /* 0x0000002814147c20 */ /* 0x000fc80008400000 */
[----:B------:R-:W-:Y:S01]  /*15e30*/  FFMA R20, R59, UR41, R20 ;  /* 0x000000293b147c23 */ /* 0x000fe20008000014 */
[----:B------:R-:W-:Y:S01]  /*15e40*/  ISETP.LT.OR P0, PT, R27, 0x1a, !P0 ;  /* 0x0000001a1b00780c */ /* 0x000fe20004701670 */
[----:B------:R-:W4:Y:S03]  /*15e50*/  LDL.LU R59, [R1+0x224] ;  /* 0x00022400013b7983 */ /* 0x000f260000300800 */
[----:B------:R-:W-:Y:S01]  /*15e60*/  F2FP.SATFINITE.E4M3.F32.PACK_AB_MERGE_C R20, RZ, R20, RZ ;  /* 0x00000014ff14723e */ /* 0x000fe200048070ff */
[----:B------:R-:W4:Y:S04]  /*15e70*/  LDL.LU R63, [R1+0x228] ;  /* 0x00022800013f7983 */ /* 0x000f280000300800 */
[----:B------:R0:W-:Y:S01]  /*15e80*/  @!P3 STG.E.U8 desc[UR46][R42.64+0x9], R20 ;  /* 0x000009142a00b986 */ /* 0x0001e2000c10112e */
[----:B------:R-:W-:-:S02]  /*15e90*/  @P6 LOP3.LUT R0, R0, 0x400, RZ, 0xfc, !PT ;  /* 0x0000040000006812 */ /* 0x000fc400078efcff */
[----:B------:R-:W-:Y:S01]  /*15ea0*/  LOP3.LUT P2, RZ, R28, 0x10000000, RZ, 0xc0, !PT ;  /* 0x100000001cff7812 */ /* 0x000fe2000784c0ff */
[----:B------:R-:W4:Y:S01]  /*15eb0*/  LDL.LU R62, [R1+0x22c] ;  /* 0x00022c00013e7983 */ /* 0x000f220000300800 */
[----:B0-----:R-:W0:Y:S01]  /*15ec0*/  @!P4 LDC.64 R20, c[0x0][0x5c0] ;  /* 0x00017000ff14cb82 */ /* 0x001e220000000a00 */
[----:B------:R-:W-:-:S04]  /*15ed0*/  @!P4 IADD3 R22, P3, P5, R3, R12, R7 ;  /* 0x0000000c0316c210 */ /* 0x000fc80007d7e007 */
[----:B------:R-:W-:Y:S02]  /*15ee0*/  @!P4 IADD3.X R23, R4, R29, R6, P3, P5 ;  /* 0x0000001d0417c210 */ /* 0x000fe40001fea406 */
[----:B0-----:R-:W-:Y:S02]  /*15ef0*/  @!P4 IADD3 R20, P3, R22, R20, RZ ;  /* 0x000000141614c210 */ /* 0x001fe40007f7e0ff */
[----:B------:R-:W-:-:S06]  /*15f00*/  PRMT R22, RZ, 0x7610, R22 ;  /* 0x00007610ff167816 */ /* 0x000fcc0000000016 */
[----:B------:R-:W2:Y:S01]  /*15f10*/  @!P4 LDG.E.U8 R22, desc[UR46][R18.64+0x8] ;  /* 0x0000082e1216c981 */ /* 0x000ea2000c1e1100 */
[----:B------:R-:W-:Y:S01]  /*15f20*/  @!P4 IMAD.X R21, R23, 0x1, R21, P3 ;  /* 0x000000011715c824 */ /* 0x000fe200018e0615 */
[----:B------:R-:W-:-:S13]  /*15f30*/  ISETP.LT.OR P3, PT, R27, 0xa, !P1 ;  /* 0x0000000a1b00780c */ /* 0x000fda0004f61670 */
[----:B------:R-:W-:Y:S02]  /*15f40*/  @!P3 IADD3 R30, P5, P6, R3, R12, R7 ;  /* 0x0000000c031eb210 */ /* 0x000fe40007ebe007 */
[----:B--2---:R-:W-:-:S04]  /*15f50*/  LOP3.LUT R22, R22, 0xff, RZ, 0xc0, !PT ;  /* 0x000000ff16167812 */ /* 0x004fc800078ec0ff */
[----:B------:R-:W-:-:S05]  /*15f60*/  F2FP.F16.E4M3.UNPACK_B R22, R22 ;  /* 0x00000016ff16723e */ /* 0x000fca00020006ff */
[----:B------:R-:W-:-:S05]  /*15f70*/  HADD2.F32 R22, -RZ, R22.H0_H0 ;  /* 0x20000016ff167230 */ /* 0x000fca0000004100 */
[----:B------:R-:W-:-:S04]  /*15f80*/  FMUL R22, R22, UR40 ;  /* 0x0000002816167c20 */ /* 0x000fc80008400000 */
[----:B------:R-:W-:-:S05]  /*15f90*/  FFMA R22, R58, UR41, R22 ;  /* 0x000000293a167c23 */ /* 0x000fca0008000016 */
[----:B------:R-:W-:-:S05]  /*15fa0*/  F2FP.SATFINITE.E4M3.F32.PACK_AB_MERGE_C R22, RZ, R22, RZ ;  /* 0x00000016ff16723e */ /* 0x000fca00048070ff */
[----:B------:R0:W-:Y:S02]  /*15fb0*/  @!P4 STG.E.U8 desc[UR46][R20.64+0x8], R22 ;  /* 0x000008161400c986 */ /* 0x0001e4000c10112e */
[----:B0-----:R-:W0:Y:S01]  /*15fc0*/  @!P0 LDC.64 R20, c[0x0][0x5c0] ;  /* 0x00017000ff148b82 */ /* 0x001e220000000a00 */
[----:B------:R-:W-:-:S07]  /*15fd0*/  @!P3 IADD3.X R58, R4, R29, R6, P5, P6 ;  /* 0x0000001d043ab210 */ /* 0x000fce0002fec406 */
[----:B------:R-:W1:Y:S01]  /*15fe0*/  @!P3 LDC.64 R22, c[0x0][0x5c0] ;  /* 0x00017000ff16bb82 */ /* 0x000e620000000a00 */
[----:B0-----:R-:W-:Y:S02]  /*15ff0*/  @!P0 IADD3 R42, P5, P6, R12, R20, R9 ;  /* 0x000000140c2a8210 */ /* 0x001fe40007ebe009 */
[----:B------:R-:W-:-:S06]  /*16000*/  PRMT R20, RZ, 0x7610, R20 ;  /* 0x00007610ff147816 */ /* 0x000fcc0000000014 */
[----:B------:R-:W2:Y:S01]  /*16010*/  @!P3 LDG.E.U8 R20, desc[UR46][R18.64+0x9] ;  /* 0x0000092e1214b981 */ /* 0x000ea2000c1e1100 */
[----:B------:R-:W-:Y:S02]  /*16020*/  @!P0 IADD3.X R43, R29, R21, R8, P5, P6 ;  /* 0x000000151d2b8210 */ /* 0x000fe40002fec408 */
[----:B------:R-:W-:Y:S02]  /*16030*/  ISETP.LT.OR P5, PT, R27, 0x21, !P2 ;  /* 0x000000211b00780c */ /* 0x000fe400057a1670 */
[----:B-1----:R-:W-:-:S05]  /*16040*/  @!P3 IADD3 R22, P4, R30, R22, RZ ;  /* 0x000000161e16b210 */ /* 0x002fca0007f9e0ff */
[----:B------:R-:W-:Y:S01]  /*16050*/  @!P3 IMAD.X R23, R58, 0x1, R23, P4 ;  /* 0x000000013a17b824 */ /* 0x000fe200020e0617 */
[----:B------:R-:W-:-:S04]  /*16060*/  LOP3.LUT R0, R0, 0xffffffef, RZ, 0xc0, !PT ;  /* 0xffffffef00007812 */ /* 0x000fc800078ec0ff */
[----:B------:R-:W-:-:S04]  /*16070*/  @P0 LOP3.LUT R0, R0, 0x10, RZ, 0xfc, !PT ;  /* 0x0000001000000812 */ /* 0x000fc800078efcff */
[----:B------:R-:W-:Y:S02]  /*16080*/  LOP3.LUT P6, RZ, R0, 0x20, RZ, 0xc0, !PT ;  /* 0x0000002000ff7812 */ /* 0x000fe400078cc0ff */
[----:B--2---:R-:W-:-:S04]  /*16090*/  LOP3.LUT R20, R20, 0xff, RZ, 0xc0, !PT ;  /* 0x000000ff14147812 */ /* 0x004fc800078ec0ff */
[----:B------:R-:W-:-:S05]  /*160a0*/  F2FP.F16.E4M3.UNPACK_B R20, R20 ;  /* 0x00000014ff14723e */ /* 0x000fca00020006ff */
[----:B------:R-:W-:-:S05]  /*160b0*/  HADD2.F32 R20, -RZ, R20.H0_H0 ;  /* 0x20000014ff147230 */ /* 0x000fca0000004100 */
[----:B------:R-:W-:-:S04]  /*160c0*/  FMUL R20, R20, UR40 ;  /* 0x0000002814147c20 */ /* 0x000fc80008400000 */
[----:B---3--:R-:W-:-:S05]  /*160d0*/  FFMA R20, R60, UR41, R20 ;  /* 0x000000293c147c23 */ /* 0x008fca0008000014 */
[----:B------:R-:W-:-:S05]  /*160e0*/  F2FP.SATFINITE.E4M3.F32.PACK_AB_MERGE_C R20, RZ, R20, RZ ;  /* 0x00000014ff14723e */ /* 0x000fca00048070ff */
[----:B------:R0:W-:Y:S02]  /*160f0*/  @!P3 STG.E.U8 desc[UR46][R22.64+0x9], R20 ;  /* 0x000009141600b986 */ /* 0x0001e4000c10112e */
[----:B0-----:R-:W0:Y:S02]  /*16100*/  @!P5 LDC.64 R20, c[0x0][0x5c0] ;  /* 0x00017000ff14db82 */ /* 0x001e240000000a00 */
[----:B0-----:R-:W-:Y:S02]  /*16110*/  @!P5 IADD3 R60, P3, P4, R12, R20, R3 ;  /* 0x000000140c3cd210 */ /* 0x001fe40007c7e003 */
[----:B------:R-:W-:-:S06]  /*16120*/  PRMT R20, RZ, 0x7610, R20 ;  /* 0x00007610ff147816 */ /* 0x000fcc0000000014 */
[----:B------:R-:W2:Y:S01]  /*16130*/  @!P6 LDG.E.U8 R20, desc[UR46][R16.64+0x10] ;  /* 0x0000102e1014e981 */ /* 0x000ea2000c1e1100 */
[----:B------:R-:W-:Y:S02]  /*16140*/  @!P5 IADD3.X R61, R29, R21, R4, P3, P4 ;  /* 0x000000151d3dd210 */ /* 0x000fe40001fe8404 */
[----:B------:R-:W-:Y:S02]  /*16150*/  ISETP.LT.OR P5, PT, R27, 0x22, !P2 ;  /* 0x000000221b00780c */ /* 0x000fe400057a1670 */
[----:B------:R-:W-:Y:S02]  /*16160*/  LOP3.LUT P0, RZ, R0, 0x8, RZ, 0xc0, !PT ;  /* 0x0000000800ff7812 */ /* 0x000fe4000780c0ff */
[----:B--2---:R-:W-:-:S04]  /*16170*/  LOP3.LUT R20, R20, 0xff, RZ, 0xc0, !PT ;  /* 0x000000ff14147812 */ /* 0x004fc800078ec0ff */
[----:B------:R-:W-:-:S05]  /*16180*/  F2FP.F16.E4M3.UNPACK_B R20, R20 ;  /* 0x00000014ff14723e */ /* 0x000fca00020006ff */
[----:B------:R-:W-:-:S05]  /*16190*/  HADD2.F32 R20, -RZ, R20.H0_H0 ;  /* 0x20000014ff147230 */ /* 0x000fca0000004100 */
[----:B------:R-:W-:-:S04]  /*161a0*/  FMUL R20, R20, UR40 ;  /* 0x0000002814147c20 */ /* 0x000fc80008400000 */
[----:B----4-:R-:W-:Y:S02]  /*161b0*/  FFMA R22, R59, UR41, R20 ;  /* 0x000000293b167c23 */ /* 0x010fe40008000014 */
[----:B------:R-:W0:Y:S02]  /*161c0*/  @!P5 LDC.64 R20, c[0x0][0x5c0] ;  /* 0x00017000ff14db82 */ /* 0x000e240000000a00 */
[----:B0-----:R-:W-:-:S04]  /*161d0*/  @!P5 IADD3 R58, P3, P4, R12, R20, R3 ;  /* 0x000000140c3ad210 */ /* 0x001fc80007c7e003 */
[----:B------:R-:W-:Y:S02]  /*161e0*/  @!P5 IADD3.X R59, R29, R21, R4, P3, P4 ;  /* 0x000000151d3bd210 */ /* 0x000fe40001fe8404 */
[----:B------:R-:W-:-:S13]  /*161f0*/  ISETP.LT.OR P5, PT, R27, 0x29, !P2 ;  /* 0x000000291b00780c */ /* 0x000fda00057a1670 */
[----:B------:R-:W0:Y:S01]  /*16200*/  @!P5 LDC.64 R20, c[0x0][0x5c0] ;  /* 0x00017000ff14db82 */ /* 0x000e220000000a00 */
[----:B------:R-:W-:-:S05]  /*16210*/  F2FP.SATFINITE.E4M3.F32.PACK_AB_MERGE_C R22, RZ, R22, RZ ;  /* 0x00000016ff16723e */ /* 0x000fca00048070ff */
[----:B------:R1:W-:Y:S01]  /*16220*/  @!P6 STG.E.U8 desc[UR46][R44.64+0x10], R22 ;  /* 0x000010162c00e986 */ /* 0x0003e2000c10112e */
[----:B0-----:R-:W-:Y:S02]  /*16230*/  @!P5 IADD3 R66, P3, P4, R12, R20, R3 ;  /* 0x000000140c42d210 */ /* 0x001fe40007c7e003 */
[----:B------:R-:W-:-:S06]  /*16240*/  PRMT R20, RZ, 0x7610, R20 ;  /* 0x00007610ff147816 */ /* 0x000fcc0000000014 */
[----:B------:R-:W2:Y:S01]  /*16250*/  @!P0 LDG.E.U8 R20, desc[UR46][R16.64+0x11] ;  /* 0x0000112e10148981 */ /* 0x000ea2000c1e1100 */
[----:B------:R-:W-:Y:S02]  /*16260*/  @!P5 IADD3.X R67, R29, R21, R4, P3, P4 ;  /* 0x000000151d43d210 */ /* 0x000fe40001fe8404 */
[----:B------:R-:W-:-:S13]  /*16270*/  ISETP.LT.OR P4, PT, R27, 0x11, !P1 ;  /* 0x000000111b00780c */ /* 0x000fda0004f81670 */
[----:B-1----:R-:W-:-:S04]  /*16280*/  @!P4 IADD3 R22, P3, P5, R3, R12, R7 ;  /* 0x0000000c0316c210 */ /* 0x002fc80007d7e007 */
[----:B------:R-:W-:Y:S02]  /*16290*/  @!P4 IADD3.X R23, R4, R29, R6, P3, P5 ;  /* 0x0000001d0417c210 */ /* 0x000fe40001fea406 */
[----:B--2---:R-:W-:-:S04]  /*162a0*/  LOP3.LUT R20, R20, 0xff, RZ, 0xc0, !PT ;  /* 0x000000ff14147812 */ /* 0x004fc800078ec0ff */
[----:B------:R-:W-:-:S05]  /*162b0*/  F2FP.F16.E4M3.UNPACK_B R20, R20 ;  /* 0x00000014ff14723e */ /* 0x000fca00020006ff */
[----:B------:R-:W-:-:S05]  /*162c0*/  HADD2.F32 R20, -RZ, R20.H0_H0 ;  /* 0x20000014ff147230 */ /* 0x000fca0000004100 */
[----:B------:R-:W-:-:S04]  /*162d0*/  FMUL R20, R20, UR40 ;  /* 0x0000002814147c20 */ /* 0x000fc80008400000 */
[----:B------:R-:W-:Y:S02]  /*162e0*/  FFMA R20, R63, UR41, R20 ;  /* 0x000000293f147c23 */ /* 0x000fe40008000014 */
[----:B------:R-:W2:Y:S03]  /*162f0*/  LDL.LU R63, [R1+0x230] ;  /* 0x00023000013f7983 */ /* 0x000ea60000300800 */
[----:B------:R-:W-:-:S05]  /*16300*/  F2FP.SATFINITE.E4M3.F32.PACK_AB_MERGE_C R20, RZ, R20, RZ ;  /* 0x00000014ff14723e */ /* 0x000fca00048070ff */
[----:B------:R0:W-:Y:S02]  /*16310*/  @!P0 STG.E.U8 desc[UR46][R40.64+0x11], R20 ;  /* 0x0000111428008986 */ /* 0x0001e4000c10112e */
[----:B0-----:R-:W0:Y:S02]  /*16320*/  @!P4 LDC.64 R20, c[0x0][0x5c0] ;  /* 0x00017000ff14cb82 */ /* 0x001e240000000a00 */
[----:B0-----:R-:W-:Y:S02]  /*16330*/  @!P4 IADD3 R20, P3, R22, R20, RZ ;  /* 0x000000141614c210 */ /* 0x001fe40007f7e0ff */
[----:B------:R-:W-:-:S06]  /*16340*/  PRMT R22, RZ, 0x7610, R22 ;  /* 0x00007610ff167816 */ /* 0x000fcc0000000016 */
[----:B------:R-:W3:Y:S01]  /*16350*/  @!P4 LDG.E.U8 R22, desc[UR46][R18.64+0x10] ;  /* 0x0000102e1216c981 */ /* 0x000ee2000c1e1100 */
[----:B------:R-:W-:Y:S01]  /*16360*/  ISETP.LT.OR P0, PT, R27, 0x2a, !P2 ;  /* 0x0000002a1b00780c */ /* 0x000fe20005701670 */
        /* <DEDUP_REMOVED lines=8> */
[----:B------:R-:W-:Y:S01]  /*163f0*/  FFMA R22, R62, UR41, R22 ;  /* 0x000000293e167c23 */ /* 0x000fe20008000016 */
[----:B------:R-:W-:Y:S01]  /*16400*/  LOP3.LUT R0, R0, 0xfffffff7, RZ, 0xc0, !PT ;  /* 0xfffffff700007812 */ /* 0x000fe200078ec0ff */
[----:B------:R-:W3:Y:S03]  /*16410*/  LDL.LU R62, [R1+0x234] ;  /* 0x00023400013e7983 */ /* 0x000ee60000300800 */
[----:B------:R-:W-:Y:S01]  /*16420*/  F2FP.SATFINITE.E4M3.F32.PACK_AB_MERGE_C R22, RZ, R22, RZ ;  /* 0x00000016ff16723e */ /* 0x000fe200048070ff */
[----:B------:R-:W4:Y:S04]  /*16430*/  LDL.LU R69, [R1+0x238] ;  /* 0x0002380001457983 */ /* 0x000f280000300800 */
[----:B------:R0:W-:Y:S01]  /*16440*/  @!P4 STG.E.U8 desc[UR46][R20.64+0x10], R22 ;  /* 0x000010161400c986 */ /* 0x0001e2000c10112e */
[----:B------:R-:W-:-:S03]  /*16450*/  @P0 LOP3.LUT R0, R0, 0x8, RZ, 0xfc, !PT ;  /* 0x0000000800000812 */ /* 0x000fc600078efcff */
[----:B------:R-:W4:Y:S04]  /*16460*/  LDL.LU R68, [R1+0x23c] ;  /* 0x00023c0001447983 */ /* 0x000f280000300800 */
[----:B------:R-:W4:Y:S01]  /*16470*/  LDL.LU R74, [R1+0x240] ;  /* 0x00024000014a7983 */ /* 0x000f220000300800 */
[----:B0-----:R-:W0:Y:S03]  /*16480*/  @!P0 LDC.64 R20, c[0x0][0x5c0] ;  /* 0x00017000ff148b82 */ /* 0x001e260000000a00 */
[----:B------:R-:W4:Y:S05]  /*16490*/  LDL.LU R75, [R1+0x244] ;  /* 0x00024400014b7983 */ /* 0x000f2a0000300800 */
[----:B------:R-:W1:Y:S01]  /*164a0*/  @!P3 LDC.64 R22, c[0x0][0x5c0] ;  /* 0x00017000ff16bb82 */ /* 0x000e620000000a00 */
[----:B0-----:R-:W-:-:S02]  /*164b0*/  @!P0 IADD3 R44, P5, P6, R12, R20, R3 ;  /* 0x000000140c2c8210 */ /* 0x001fc40007ebe003 */
[----:B------:R-:W-:-:S06]  /*164c0*/  PRMT R20, RZ, 0x7610, R20 ;  /* 0x00007610ff147816 */ /* 0x000fcc0000000014 */
[----:B------:R-:W2:Y:S01]  /*164d0*/  @!P3 LDG.E.U8 R20, desc[UR46][R18.64+0x11] ;  /* 0x0000112e1214b981 */ /* 0x000ea2000c1e1100 */
[----:B------:R-:W-:Y:S02]  /*164e0*/  @!P0 IADD3.X R45, R29, R21, R4, P5, P6 ;  /* 0x000000151d2d8210 */ /* 0x000fe40002fec404 */
[----:B------:R-:W-:Y:S02]  /*164f0*/  ISETP.LT.OR P5, PT, R27, 0x31, !P2 ;  /* 0x000000311b00780c */ /* 0x000fe400057a1670 */
[----:B-1----:R-:W-:-:S05]  /*16500*/  @!P3 IADD3 R22, P4, R30, R22, RZ ;  /* 0x000000161e16b210 */ /* 0x002fca0007f9e0ff */
[----:B------:R-:W-:Y:S01]  /*16510*/  @!P3 IMAD.X R23, R40, 0x1, R23, P4 ;  /* 0x000000012817b824 */ /* 0x000fe200020e0617 */
[----:B------:R-:W-:Y:S02]  /*16520*/  LOP3.LUT P6, RZ, R0, 0x40, RZ, 0xc0, !PT ;  /* 0x0000004000ff7812 */ /* 0x000fe400078cc0ff */
[----:B--2---:R-:W-:-:S04]  /*16530*/  LOP3.LUT R20, R20, 0xff, RZ, 0xc0, !PT ;  /* 0x000000ff14147812 */ /* 0x004fc800078ec0ff */
        /* <DEDUP_REMOVED lines=9> */
[----:B------:R-:W2:Y:S01]  /*165d0*/  @!P6 LDG.E.U8 R20, desc[UR46][R16.64+0x18] ;  /* 0x0000182e1014e981 */ /* 0x000ea2000c1e1100 */
        /* <DEDUP_REMOVED lines=11> */
[----:B---3--:R-:W-:Y:S02]  /*16690*/  FFMA R22, R62, UR41, R20 ;  /* 0x000000293e167c23 */ /* 0x008fe40008000014 */
[----:B------:R-:W0:Y:S02]  /*166a0*/  @!P5 LDC.64 R20, c[0x0][0x5c0] ;  /* 0x00017000ff14db82 */ /* 0x000e240000000a00 */
[----:B0-----:R-:W-:-:S04]  /*166b0*/  @!P5 IADD3 R62, P3, P4, R12, R20, R3 ;  /* 0x000000140c3ed210 */ /* 0x001fc80007c7e003 */
[----:B------:R-:W-:Y:S02]  /*166c0*/  @!P5 IADD3.X R63, R29, R21, R4, P3, P4 ;  /* 0x000000151d3fd210 */ /* 0x000fe40001fe8404 */
[----:B------:R-:W-:-:S13]  /*166d0*/  ISETP.LT.OR P5, PT, R27, 0x39, !P2 ;  /* 0x000000391b00780c */ /* 0x000fda00057a1670 */
[----:B------:R-:W0:Y:S01]  /*166e0*/  @!P5 LDC.64 R20, c[0x0][0x5c0] ;  /* 0x00017000ff14db82 */ /* 0x000e220000000a00 */
[----:B------:R-:W-:-:S05]  /*166f0*/  F2FP.SATFINITE.E4M3.F32.PACK_AB_MERGE_C R22, RZ, R22, RZ ;  /* 0x00000016ff16723e */ /* 0x000fca00048070ff */
[----:B------:R-:W-:Y:S01]  /*16700*/  @!P6 STG.E.U8 desc[UR46][R50.64+0x18], R22 ;  /* 0x000018163200e986 */ /* 0x000fe2000c10112e */
[----:B0-----:R-:W-:Y:S02]  /*16710*/  @!P5 IADD3 R70, P3, P4, R12, R20, R3 ;  /* 0x000000140c46d210 */ /* 0x001fe40007c7e003 */
[----:B------:R-:W-:-:S06]  /*16720*/  PRMT R20, RZ, 0x7610, R20 ;  /* 0x00007610ff147816 */ /* 0x000fcc0000000014 */
[----:B------:R-:W2:Y:S01]  /*16730*/  @!P0 LDG.E.U8 R20, desc[UR46][R16.64+0x19] ;  /* 0x0000192e10148981 */ /* 0x000ea2000c1e1100 */
[----:B------:R-:W-:Y:S02]  /*16740*/  @!P5 IADD3.X R71, R29, R21, R4, P3, P4 ;  /* 0x000000151d47d210 */ /* 0x000fe40001fe8404 */
[----:B------:R-:W-:Y:S02]  /*16750*/  ISETP.LT.OR P3, PT, R27, 0x19, !P1 ;  /* 0x000000191b00780c */ /* 0x000fe40004f61670 */
[----:B--2---:R-:W-:-:S04]  /*16760*/  LOP3.LUT R20, R20, 0xff, RZ, 0xc0, !PT ;  /* 0x000000ff14147812 */ /* 0x004fc800078ec0ff */
[----:B------:R-:W-:-:S05]  /*16770*/  F2FP.F16.E4M3.UNPACK_B R20, R20 ;  /* 0x00000014ff14723e */ /* 0x000fca00020006ff */
[----:B------:R-:W-:-:S05]  /*16780*/  HADD2.F32 R20, -RZ, R20.H0_H0 ;  /* 0x20000014ff147230 */ /* 0x000fca0000004100 */
[----:B------:R-:W-:-:S04]  /*16790*/  FMUL R20, R20, UR40 ;  /* 0x0000002814147c20 */ /* 0x000fc80008400000 */
[----:B----4-:R-:W-:-:S05]  /*167a0*/  FFMA R20, R69, UR41, R20 ;  /* 0x0000002945147c23 */ /* 0x010fca0008000014 */
[----:B------:R-:W-:-:S05]  /*167b0*/  F2FP.SATFINITE.E4M3.F32.PACK_AB_MERGE_C R20, RZ, R20, RZ ;  /* 0x00000014ff14723e */ /* 0x000fca00048070ff */
[----:B------:R0:W-:Y:S02]  /*167c0*/  @!P0 STG.E.U8 desc[UR46][R36.64+0x19], R20 ;  /* 0x0000191424008986 */ /* 0x0001e4000c10112e */
[----:B0-----:R-:W0:Y:S01]  /*167d0*/  @!P3 LDC.64 R20, c[0x0][0x5c0] ;  /* 0x00017000ff14bb82 */ /* 0x001e220000000a00 */
[----:B------:R-:W-:-:S04]  /*167e0*/  @!P3 IADD3 R22, P0, P4, R3, R12, R7 ;  /* 0x0000000c0316b210 */ /* 0x000fc80007c1e007 */
[----:B------:R-:W-:Y:S02]  /*167f0*/  @!P3 IADD3.X R23, R4, R29, R6, P0, P4 ;  /* 0x0000001d0417b210 */ /* 0x000fe400007e8406 */
[----:B0-----:R-:W-:Y:S02]  /*16800*/  @!P3 IADD3 R20, P0, R22, R20, RZ ;  /* 0x000000141614b210 */ /* 0x001fe40007f1e0ff */
[----:B------:R-:W-:-:S06]  /*16810*/  PRMT R22, RZ, 0x7610, R22 ;  /* 0x00007610ff167816 */ /* 0x000fcc0000000016 */
[----:B------:R-:W2:Y:S01]  /*16820*/  @!P3 LDG.E.U8 R22, desc[UR46][R18.64+0x18] ;  /* 0x0000182e1216b981 */ /* 0x000ea2000c1e1100 */
[----:B------:R-:W-:Y:S01]  /*16830*/  ISETP.LT.OR P6, PT, R27, 0x3a, !P2 ;  /* 0x0000003a1b00780c */ /* 0x000fe200057c1670 */
[----:B------:R-:W-:Y:S01]  /*16840*/  @!P3 IMAD.X R21, R23, 0x1, R21, P0 ;  /* 0x000000011715b824 */ /* 0x000fe200000e0615 */
[----:B------:R-:W-:Y:S02]  /*16850*/  ISETP.LT.OR P0, PT, R27, 0x1a, !P1 ;  /* 0x0000001a1b00780c */ /* 0x000fe40004f01670 */
[----:B------:R-:W-:-:S04]  /*16860*/  LOP3.LUT R0, R0, 0xfffdffff, RZ, 0xc0, !PT ;  /* 0xfffdffff00007812 */ /* 0x000fc800078ec0ff */
[----:B------:R-:W-:-:S07]  /*16870*/  @P5 LOP3.LUT R0, R0, 0x20000, RZ, 0xfc, !PT ;  /* 0x0002000000005812 */ /* 0x000fce00078efcff */
[----:B------:R-:W-:-:S04]  /*16880*/  @!P0 IADD3 R30, P4, P5, R3, R12, R7 ;  /* 0x0000000c031e8210 */ /* 0x000fc80007d9e007 */
[----:B------:R-:W-:Y:S02]  /*16890*/  @!P0 IADD3.X R36, R4, R29, R6, P4, P5 ;  /* 0x0000001d04248210 */ /* 0x000fe400027ea406 */
[----:B--2---:R-:W-:-:S04]  /*168a0*/  LOP3.LUT R22, R22, 0xff, RZ, 0xc0, !PT ;  /* 0x000000ff16167812 */ /* 0x004fc800078ec0ff */
        /* <DEDUP_REMOVED lines=10> */
[----:B------:R-:W2:Y:S01]  /*16950*/  @!P0 LDG.E.U8 R20, desc[UR46][R18.64+0x19] ;  /* 0x0000192e12148981 */ /* 0x000ea2000c1e1100 */
[----:B-1----:R-:W-:-:S05]  /*16960*/  @!P0 IADD3 R22, P3, R30, R22, RZ ;  /* 0x000000161e168210 */ /* 0x002fca0007f7e0ff */
[----:B------:R-:W-:Y:S01]  /*16970*/  @!P0 IMAD.X R23, R36, 0x1, R23, P3 ;  /* 0x0000000124178824 */ /* 0x000fe200018e0617 */
[----:B------:R-:W-:-:S04]  /*16980*/  LOP3.LUT R28, R28, 0xff7fffff, RZ, 0xc0, !PT ;  /* 0xff7fffff1c1c7812 */ /* 0x000fc800078ec0ff */
[----:B------:R-:W-:Y:S02]  /*16990*/  @P1 LOP3.LUT R28, R28, 0x800000, RZ, 0xfc, !PT ;  /* 0x008000001c1c1812 */ /* 0x000fe400078efcff */
[----:B------:R-:W-:Y:S02]  /*169a0*/  @!P6 IADD3.X R69, R29, R21, R4, P4, P5 ;  /* 0x000000151d45e210 */ /* 0x000fe400027ea404 */
[----:B------:R-:W-:-:S04]  /*169b0*/  LOP3.LUT R28, R28, 0xfbffffff, RZ, 0xc0, !PT ;  /* 0xfbffffff1c1c7812 */ /* 0x000fc800078ec0ff */
[----:B------:R-:W-:Y:S02]  /*169c0*/  @P2 LOP3.LUT R28, R28, 0x4000000, RZ, 0xfc, !PT ;  /* 0x040000001c1c2812 */ /* 0x000fe400078efcff */
[----:B------:R-:W-:Y:S02]  /*169d0*/  LOP3.LUT P2, RZ, R0, 0x80, RZ, 0xc0, !PT ;  /* 0x0000008000ff7812 */ /* 0x000fe4000784c0ff */
[----:B--2---:R-:W-:-:S04]  /*169e0*/  LOP3.LUT R20, R20, 0xff, RZ, 0xc0, !PT ;  /* 0x000000ff14147812 */ /* 0x004fc800078ec0ff */
[----:B------:R-:W-:-:S05]  /*169f0*/  F2FP.F16.E4M3.UNPACK_B R20, R20 ;  /* 0x00000014ff14723e */ /* 0x000fca00020006ff */
[----:B------:R-:W-:-:S05]  /*16a00*/  HADD2.F32 R20, -RZ, R20.H0_H0 ;  /* 0x20000014ff147230 */ /* 0x000fca0000004100 */
[----:B------:R-:W-:-:S04]  /*16a10*/  FMUL R20, R20, UR40 ;  /* 0x0000002814147c20 */ /* 0x000fc80008400000 */
[----:B------:R-:W-:Y:S01]  /*16a20*/  FFMA R20, R74, UR41, R20 ;  /* 0x000000294a147c23 */ /* 0x000fe20008000014 */
[----:B------:R-:W-:Y:S01]  /*16a30*/  ISETP.GE.AND P1, PT, R26, 0x81, PT ;  /* 0x000000811a00780c */ /* 0x000fe20003f26270 */
        /* <DEDUP_REMOVED lines=13> */
[----:B------:R-:W-:-:S11]  /*16b10*/  LOP3.LUT R28, R28, 0xfeffffff, RZ, 0xc0, !PT ;  /* 0xfeffffff1c1c7812 */ /* 0x000fd600078ec0ff */
[----:B------:R-:W-:Y:S02]  /*16b20*/  @P1 LOP3.LUT R28, R28, 0x1000000, RZ, 0xfc, !PT ;  /* 0x010000001c1c1812 */ /* 0x000fe400078efcff */
[----:B------:R-:W-:-:S04]  /*16b30*/  LOP3.LUT R0, R0, 0xffffdfff, RZ, 0xc0, !PT ;  /* 0xffffdfff00007812 */ /* 0x000fc800078ec0ff */
[----:B------:R-:W-:-:S04]  /*16b40*/  @P6 LOP3.LUT R0, R0, 0x2000, RZ, 0xfc, !PT ;  /* 0x0000200000006812 */ /* 0x000fc800078efcff */
        /* <DEDUP_REMOVED lines=17> */
[----:B------:R-:W-:Y:S02]  /*16c60*/  LOP3.LUT R0, R0, 0xffffffdf, RZ, 0xc0, !PT ;  /* 0xffffffdf00007812 */ /* 0x000fe400078ec0ff */
[----:B------:R-:W-:Y:S02]  /*16c70*/  @!P2 IADD3.X R51, R29, R23, R6, P0, P3 ;  /* 0x000000171d33a210 */ /* 0x000fe400007e6406 */
[----:B------:R-:W-:Y:S02]  /*16c80*/  @P2 LOP3.LUT R0, R0, 0x20, RZ, 0xfc, !PT ;  /* 0x0000002000002812 */ /* 0x000fe400078efcff */
[----:B------:R-:W-:Y:S02]  /*16c90*/  ISETP.LT.OR P2, PT, R27, 0x29, !P1 ;  /* 0x000000291b00780c */ /* 0x000fe40004f41670 */
[----:B------:R-:W-:-:S11]  /*16ca0*/  LOP3.LUT R0, R0, 0xffffff7f, RZ, 0xc0, !PT ;  /* 0xffffff7f00007812 */ /* 0x000fd600078ec0ff */
[----:B------:R-:W-:Y:S02]  /*16cb0*/  @P2 LOP3.LUT R0, R0, 0x80, RZ, 0xfc, !PT ;  /* 0x0000008000002812 */ /* 0x000fe400078efcff */
[----:B---3--:R-:W-:-:S04]  /*16cc0*/  LOP3.LUT R22, R22, 0xff, RZ, 0xc0, !PT ;  /* 0x000000ff16167812 */ /* 0x008fc800078ec0ff */
[----:B------:R-:W-:-:S05]  /*16cd0*/  F2FP.F16.E4M3.UNPACK_B R22, R22 ;  /* 0x00000016ff16723e */ /* 0x000fca00020006ff */
[----:B------:R-:W-:-:S05]  /*16ce0*/  HADD2.F32 R22, -RZ, R22.H0_H0 ;  /* 0x20000016ff167230 */ /* 0x000fca0000004100 */
[----:B------:R-:W-:-:S04]  /*16cf0*/  FMUL R22, R22, UR40 ;  /* 0x0000002816167c20 */ /* 0x000fc80008400000 */
[----:B--2---:R-:W-:Y:S02]  /*16d00*/  FFMA R22, R74, UR41, R22 ;  /* 0x000000294a167c23 */ /* 0x004fe40008000016 */
[----:B------:R-:W2:Y:S03]  /*16d10*/  LDL.LU R74, [R1+0x24c] ;  /* 0x00024c00014a7983 */ /* 0x000ea60000300800 */
[----:B------:R-:W-:Y:S01]  /*16d20*/  F2FP.SATFINITE.E4M3.F32.PACK_AB_MERGE_C R22, RZ, R22, RZ ;  /* 0x00000016ff16723e */ /* 0x000fe200048070ff */
[----:B------:R-:W3:Y:S04]  /*16d30*/  LDL.LU R75, [R1+0x250] ;  /* 0x00025000014b7983 */ /* 0x000ee80000300800 */
[----:B------:R0:W-:Y:S02]  /*16d40*/  @!P6 STG.E.U8 desc[UR46][R46.64+0x1], R22 ;  /* 0x000001162e00e986 */ /* 0x0001e4000c10112e */
[----:B0-----:R-:W0:Y:S02]  /*16d50*/  @!P2 LDC.64 R22, c[0x0][0x5c0] ;  /* 0x00017000ff16ab82 */ /* 0x001e240000000a00 */
[----:B0-----:R-:W-:-:S04]  /*16d60*/  @!P2 IADD3 R46, P0, P3, R12, R22, R7 ;  /* 0x000000160c2ea210 */ /* 0x001fc80007b1e007 */
[----:B------:R-:W-:Y:S02]  /*16d70*/  @!P2 IADD3.X R47, R29, R23, R6, P0, P3 ;  /* 0x000000171d2fa210 */ /* 0x000fe400007e6406 */
[----:B------:R-:W-:-:S13]  /*16d80*/  ISETP.LT.OR P2, PT, R27, 0x2a, !P1 ;  /* 0x0000002a1b00780c */ /* 0x000fda0004f41670 */
[----:B------:R-:W0:Y:S02]  /*16d90*/  @!P2 LDC.64 R22, c[0x0][0x5c0] ;  /* 0x00017000ff16ab82 */ /* 0x000e240000000a00 */
[----:B0-----:R-:W-:-:S04]  /*16da0*/  @!P2 IADD3 R52, P0, P3, R12, R22, R7 ;  /* 0x000000160c34a210 */ /* 0x001fc80007b1e007 */
[----:B------:R-:W-:Y:S02]  /*16db0*/  @!P2 IADD3.X R53, R29, R23, R6, P0, P3 ;  /* 0x000000171d35a210 */ /* 0x000fe400007e6406 */
[----:B------:R-:W-:-:S05]  /*16dc0*/  IADD3 R31, P0, R31, 0x108, RZ ;  /* 0x000001081f1f7810 */ /* 0x000fca0007f1e0ff */
[----:B------:R-:W-:Y:S01]  /*16dd0*/  IMAD.X R22, RZ, RZ, R73, P0 ;  /* 0x000000ffff167224 */ /* 0x000fe200000e0649 */
[----:B------:R-:W-:-:S04]  /*16de0*/  ISETP.GE.AND P0, PT, R26, 0x109, PT ;  /* 0x000001091a00780c */ /* 0x000fc80003f06270 */
[----:B------:R-:W-:Y:S01]  /*16df0*/  ISETP.LT.OR P4, PT, R27, 0x1, !P0 ;  /* 0x000000011b00780c */ /* 0x000fe20004781670 */
[----:B------:R-:W-:Y:S02]  /*16e00*/  IMAD R22, R22, UR12, RZ ;  /* 0x0000000c16167c24 */ /* 0x000fe4000f8e02ff */
[----:B------:R-:W-:-:S04]  /*16e10*/  IMAD.WIDE.U32 R32, R31, UR12, R32 ;  /* 0x0000000c1f207c25 */ /* 0x000fc8000f8e0020 */
[----:B------:R-:W-:-:S06]  /*16e20*/  IMAD R31, R31, UR13, R22 ;  /* 0x0000000d1f1f7c24 */ /* 0x000fcc000f8e0216 */
[----:B------:R-:W-:-:S04]  /*16e30*/  @!P4 IADD3 R36, P3, P5, R3, R12, R9 ;  /* 0x0000000c0324c210 */ /* 0x000fc80007d7e009 */
[----:B------:R-:W-:Y:S02]  /*16e40*/  @!P4 IADD3.X R37, R4, R29, R8, P3, P5 ;  /* 0x0000001d0425c210 */ /* 0x000fe40001fea408 */
[----:B------:R-:W-:Y:S02]  /*16e50*/  IADD3 R22, P3, R32, UR14, RZ ;  /* 0x0000000e20167c10 */ /* 0x000fe4000ff7e0ff */
[----:B------:R-:W-:Y:S02]  /*16e60*/  PRMT R32, RZ, 0x7610, R32 ;  /* 0x00007610ff207816 */ /* 0x000fe40000000020 */
[----:B------:R-:W-:Y:S02]  /*16e70*/  IADD3.X R23, R33, UR15, R31, P3, !PT ;  /* 0x0000000f21177c10 */ /* 0x000fe40009ffe41f */
[----:B------:R-:W0:Y:S03]  /*16e80*/  @!P4 LDC.64 R30, c[0x0][0x5c0] ;  /* 0x00017000ff1ecb82 */ /* 0x000e260000000a00 */
[----:B------:R-:W4:Y:S01]  /*16e90*/  @!P4 LDG.E.U8 R32, desc[UR46][R22.64] ;  /* 0x0000002e1620c981 */ /* 0x000f22000c1e1100 */
[----:B------:R-:W-:-:S04]  /*16ea0*/  LOP3.LUT R0, R0, 0xfffffffb, RZ, 0xc0, !PT ;  /* 0xfffffffb00007812 */ /* 0x000fc800078ec0ff */
[----:B------:R-:W-:Y:S02]  /*16eb0*/  @P2 LOP3.LUT R0, R0, 0x4, RZ, 0xfc, !PT ;  /* 0x0000000400002812 */ /* 0x000fe400078efcff */
[----:B------:R-:W-:Y:S02]  /*16ec0*/  ISETP.LT.OR P2, PT, R27, 0x31, !P1 ;  /* 0x000000311b00780c */ /* 0x000fe40004f41670 */
[----:B0-----:R-:W-:-:S05]  /*16ed0*/  @!P4 IADD3 R30, P3, R36, R30, RZ ;  /* 0x0000001e241ec210 */ /* 0x001fca0007f7e0ff */
[----:B------:R-:W-:Y:S01]  /*16ee0*/  @!P4 IMAD.X R31, R37, 0x1, R31, P3 ;  /* 0x00000001251fc824 */ /* 0x000fe200018e061f */
[----:B------:R-:W-:-:S13]  /*16ef0*/  ISETP.LT.OR P3, PT, R27, 0x2, !P0 ;  /* 0x000000021b00780c */ /* 0x000fda0004761670 */
[----:B------:R-:W-:-:S04]  /*16f00*/  @!P3 IADD3 R36, P5, P6, R3, R12, R9 ;  /* 0x0000000c0324b210 */ /* 0x000fc80007ebe009 */
[----:B------:R-:W-:Y:S02]  /*16f10*/  @!P3 IADD3.X R37, R4, R29, R8, P5, P6 ;  /* 0x0000001d0425b210 */ /* 0x000fe40002fec408 */
[----:B----4-:R-:W-:-:S04]  /*16f20*/  LOP3.LUT R32, R32, 0xff, RZ, 0xc0, !PT ;  /* 0x000000ff20207812 */ /* 0x010fc800078ec0ff */
[----:B------:R-:W-:-:S05]  /*16f30*/  F2FP.F16.E4M3.UNPACK_B R32, R32 ;  /* 0x00000020ff20723e */ /* 0x000fca00020006ff */
[----:B------:R-:W-:-:S05]  /*16f40*/  HADD2.F32 R32, -RZ, R32.H0_H0 ;  /* 0x20000020ff207230 */ /* 0x000fca0000004100 */
[----:B------:R-:W-:-:S04]  /*16f50*/  FMUL R32, R32, UR40 ;  /* 0x0000002820207c20 */ /* 0x000fc80008400000 */
[----:B--2---:R-:W-:Y:S01]  /*16f60*/  FFMA R32, R74, UR41, R32 ;  /* 0x000000294a207c23 */ /* 0x004fe20008000020 */
[----:B------:R-:W-:Y:S01]  /*16f70*/  LOP3.LUT R0, R0, 0xfff7ffff, RZ, 0xc0, !PT ;  /* 0xfff7ffff00007812 */ /* 0x000fe200078ec0ff */
[----:B------:R-:W2:Y:S03]  /*16f80*/  LDL.LU R74, [R1+0x254] ;  /* 0x00025400014a7983 */ /* 0x000ea60000300800 */
[----:B------:R-:W-:Y:S01]  /*16f90*/  F2FP.SATFINITE.E4M3.F32.PACK_AB_MERGE_C R32, RZ, R32, RZ ;  /* 0x00000020ff20723e */ /* 0x000fe200048070ff */
[----:B------:R-:W4:Y:S04]  /*16fa0*/  LDL.LU R76, [R1+0x258] ;  /* 0x00025800014c7983 */ /* 0x000f280000300800 */
[----:B------:R0:W-:Y:S01]  /*16fb0*/  @!P4 STG.E.U8 desc[UR46][R30.64], R32 ;  /* 0x000000201e00c986 */ /* 0x0001e2000c10112e */
[----:B------:R-:W-:-:S03]  /*16fc0*/  @P2 LOP3.LUT R0, R0, 0x80000, RZ, 0xfc, !PT ;  /* 0x0008000000002812 */ /* 0x000fc600078efcff */
[----:B------:R-:W4:Y:S01]  /*16fd0*/  LDL.LU R77, [R1+0x25c] ;  /* 0x00025c00014d7983 */ /* 0x000f220000300800 */
        /* <DEDUP_REMOVED lines=21> */
[C---:B------:R-:W-:Y:S02]  /*17130*/  LOP3.LUT P2, RZ, R0.reuse, 0x2, RZ, 0xc0, !PT ;  /* 0x0000000200ff7812 */ /* 0x040fe4000784c0ff */
[----:B------:R-:W-:Y:S02]  /*17140*/  LOP3.LUT R0, R0, 0xfffbffff, RZ, 0xc0, !PT ;  /* 0xfffbffff00007812 */ /* 0x000fe400078ec0ff */
[----:B------:R-:W-:Y:S02]  /*17150*/  @!P5 IADD3.X R37, R29, R31, R6, P3, P4 ;  /* 0x0000001f1d25d210 */ /* 0x000fe40001fe8406 */
[----:B------:R-:W-:Y:S02]  /*17160*/  @P5 LOP3.LUT R0, R0, 0x40000, RZ, 0xfc, !PT ;  /* 0x0004000000005812 */ /* 0x000fe400078efcff */
[C---:B------:R-:W-:Y:S02]  /*17170*/  ISETP.LT.OR P5, PT, R27.reuse, 0x39, !P1 ;  /* 0x000000391b00780c */ /* 0x040fe40004fa1670 */
[----:B------:R-:W-:-:S02]  /*17180*/  ISETP.LT.OR P1, PT, R27, 0x3a, !P1 ;  /* 0x0000003a1b00780c */ /* 0x000fc40004f21670 */
[----:B---3--:R-:W-:-:S04]  /*17190*/  LOP3.LUT R30, R30, 0xff, RZ, 0xc0, !PT ;  /* 0x000000ff1e1e7812 */ /* 0x008fc800078ec0ff */
[----:B------:R-:W-:-:S05]  /*171a0*/  F2FP.F16.E4M3.UNPACK_B R30, R30 ;  /* 0x0000001eff1e723e */ /* 0x000fca00020006ff */
[----:B------:R-:W-:-:S05]  /*171b0*/  HADD2.F32 R30, -RZ, R30.H0_H0 ;  /* 0x2000001eff1e7230 */ /* 0x000fca0000004100 */
[----:B------:R-:W-:-:S04]  /*171c0*/  FMUL R30, R30, UR40 ;  /* 0x000000281e1e7c20 */ /* 0x000fc80008400000 */
[----:B--2---:R-:W-:Y:S02]  /*171d0*/  FFMA R32, R74, UR41, R30 ;  /* 0x000000294a207c23 */ /* 0x004fe4000800001e */
[----:B------:R-:W0:Y:S02]  /*171e0*/  @!P5 LDC.64 R30, c[0x0][0x5c0] ;  /* 0x00017000ff1edb82 */ /* 0x000e240000000a00 */
[----:B0-----:R-:W-:-:S04]  /*171f0*/  @!P5 IADD3 R74, P3, P4, R12, R30, R7 ;  /* 0x0000001e0c4ad210 */ /* 0x001fc80007c7e007 */
[----:B------:R-:W-:Y:S02]  /*17200*/  @!P5 IADD3.X R75, R29, R31, R6, P3, P4 ;  /* 0x0000001f1d4bd210 */ /* 0x000fe40001fe8406 */
[----:B------:R-:W0:Y:S01]  /*17210*/  @!P1 LDC.64 R30, c[0x0][0x5c0] ;  /* 0x00017000ff1e9b82 */ /* 0x000e220000000a00 */
[----:B------:R-:W-:-:S05]  /*17220*/  F2FP.SATFINITE.E4M3.F32.PACK_AB_MERGE_C R32, RZ, R32, RZ ;  /* 0x00000020ff20723e */ /* 0x000fca00048070ff */
[----:B------:R0:W-:Y:S02]  /*17230*/  @!P6 STG.E.U8 desc[UR46][R56.64+0x8], R32 ;  /* 0x000008203800e986 */ /* 0x0001e4000c10112e */
[----:B0-----:R-:W-:Y:S02]  /*17240*/  @!P1 IADD3 R56, P3, P4, R12, R30, R7 ;  /* 0x0000001e0c389210 */ /* 0x001fe40007c7e007 */
[----:B------:R-:W-:-:S06]  /*17250*/  PRMT R30, RZ, 0x7610, R30 ;  /* 0x00007610ff1e7816 */ /* 0x000fcc000000001e */
[----:B------:R-:W2:Y:S01]  /*17260*/  @!P2 LDG.E.U8 R30, desc[UR46][R20.64+0x9] ;  /* 0x0000092e141ea981 */ /* 0x000ea2000c1e1100 */
[----:B------:R-:W-:Y:S02]  /*17270*/  @!P1 IADD3.X R57, R29, R31, R6, P3, P4 ;  /* 0x0000001f1d399210 */ /* 0x000fe40001fe8406 */
        /* <DEDUP_REMOVED lines=9> */
[----:B----4-:R-:W-:Y:S01]  /*17310*/  FFMA R30, R76, UR41, R30 ;  /* 0x000000294c1e7c23 */ /* 0x010fe2000800001e */
[----:B------:R-:W-:Y:S01]  /*17320*/  LOP3.LUT R0, R0, 0xfffffdff, RZ, 0xc0, !PT ;  /* 0xfffffdff00007812 */ /* 0x000fe200078ec0ff */
[----:B------:R-:W2:Y:S03]  /*17330*/  LDL.LU R76, [R1+0x260] ;  /* 0x00026000014c7983 */ /* 0x000ea60000300800 */
[----:B------:R-:W-:Y:S01]  /*17340*/  F2FP.SATFINITE.E4M3.F32.PACK_AB_MERGE_C R30, RZ, R30, RZ ;  /* 0x0000001eff1e723e */ /* 0x000fe200048070ff */
[----:B------:R-:W3:Y:S04]  /*17350*/  LDL.LU R80, [R1+0x264] ;  /* 0x0002640001507983 */ /* 0x000ee80000300800 */
[----:B------:R0:W-:Y:S01]  /*17360*/  @!P2 STG.E.U8 desc[UR46][R34.64+0x9], R30 ;  /* 0x0000091e2200a986 */ /* 0x0001e2000c10112e */
[----:B------:R-:W-:-:S03]  /*17370*/  @P1 LOP3.LUT R0, R0, 0x200, RZ, 0xfc, !PT ;  /* 0x0000020000001812 */ /* 0x000fc600078efcff */
[----:B------:R-:W4:Y:S01]  /*17380*/  LDL.LU R83, [R1+0x268] ;  /* 0x0002680001537983 */ /* 0x000f220000300800 */
[----:B0-----:R-:W0:Y:S01]  /*17390*/  @!P4 LDC.64 R30, c[0x0][0x5c0] ;  /* 0x00017000ff1ecb82 */ /* 0x001e220000000a00 */
[----:B------:R-:W-:Y:S02]  /*173a0*/  ISETP.GE.AND P2, PT, R26, 0x101, PT ;  /* 0x000001011a00780c */ /* 0x000fe40003f46270 */
[----:B------:R-:W4:Y:S01]  /*173b0*/  LDL.LU R82, [R1+0x26c] ;  /* 0x00026c0001527983 */ /* 0x000f220000300800 */
[----:B0-----:R-:W-:-:S03]  /*173c0*/  @!P4 IADD3 R30, P3, R32, R30, RZ ;  /* 0x0000001e201ec210 */ /* 0x001fc60007f7e0ff */
[----:B------:R-:W4:Y:S01]  /*173d0*/  LDL.LU R85, [R1+0x270] ;  /* 0x0002700001557983 */ /* 0x000f220000300800 */
[----:B------:R-:W-:Y:S02]  /*173e0*/  PRMT R32, RZ, 0x7610, R32 ;  /* 0x00007610ff207816 */ /* 0x000fe40000000020 */
[----:B------:R-:W-:Y:S01]  /*173f0*/  ISETP.LT.OR P1, PT, R27, 0x21, !P2 ;  /* 0x000000211b00780c */ /* 0x000fe20005721670 */
[----:B------:R-:W-:Y:S01]  /*17400*/  @!P4 IMAD.X R31, R33, 0x1, R31, P3 ;  /* 0x00000001211fc824 */ /* 0x000fe200018e061f */
[----:B------:R-:W-:Y:S01]  /*17410*/  LOP3.LUT R0, R0, 0xffdfffff, RZ, 0xc0, !PT ;  /* 0xffdfffff00007812 */ /* 0x000fe200078ec0ff */
[----:B------:R-:W4:Y:S04]  /*17420*/  LDL.LU R84, [R1+0x274] ;  /* 0x0002740001547983 */ /* 0x000f280000300800 */
[----:B------:R-:W2:Y:S01]  /*17430*/  @!P4 LDG.E.U8 R32, desc[UR46][R22.64+0x8] ;  /* 0x0000082e1620c981 */ /* 0x000ea2000c1e1100 */
[----:B------:R-:W-:-:S03]  /*17440*/  ISETP.LT.OR P3, PT, R27, 0xa, !P0 ;  /* 0x0000000a1b00780c */ /* 0x000fc60004761670 */
[----:B------:R-:W4:Y:S02]  /*17450*/  LDL.LU R87, [R1+0x278] ;  /* 0x0002780001577983 */ /* 0x000f240000300800 */
[----:B------:R-:W-:Y:S02]  /*17460*/  @P1 LOP3.LUT R0, R0, 0x200000, RZ, 0xfc, !PT ;  /* 0x0020000000001812 */ /* 0x000fe400078efcff */
[----:B------:R-:W4:Y:S04]  /*17470*/  LDL.LU R86, [R1+0x27c] ;  /* 0x00027c0001567983 */ /* 0x000f280000300800 */
[----:B------:R-:W4:Y:S02]  /*17480*/  LDL.LU R88, [R1+0x280] ;  /* 0x0002800001587983 */ /* 0x000f240000300800 */
[----:B------:R-:W-:-:S02]  /*17490*/  @!P3 IADD3 R34, P5, P6, R3, R12, R9 ;  /* 0x0000000c0322b210 */ /* 0x000fc40007ebe009 */
[----:B------:R-:W4:Y:S02]  /*174a0*/  LDL.LU R89, [R1+0x284] ;  /* 0x0002840001597983 */ /* 0x000f240000300800 */
        /* <DEDUP_REMOVED lines=29> */
[C---:B------:R-:W-:Y:S02]  /*17680*/  LOP3.LUT P1, RZ, R0.reuse, 0x1, RZ, 0xc0, !PT ;  /* 0x0000000100ff7812 */ /* 0x040fe4000782c0ff */
[----:B------:R-:W-:Y:S02]  /*17690*/  LOP3.LUT R0, R0, 0xfffffffd, RZ, 0xc0, !PT ;  /* 0xfffffffd00007812 */ /* 0x000fe400078ec0ff */
[----:B------:R-:W-:Y:S02]  /*176a0*/  @!P5 IADD3.X R77, R29, R31, R8, P3, P4 ;  /* 0x0000001f1d4dd210 */ /* 0x000fe40001fe8408 */
[----:B------:R-:W-:Y:S02]  /*176b0*/  @P5 LOP3.LUT R0, R0, 0x2, RZ, 0xfc, !PT ;  /* 0x0000000200005812 */ /* 0x000fe400078efcff */
[----:B------:R-:W-:Y:S02]  /*176c0*/  ISETP.LT.OR P5, PT, R27, 0x29, !P2 ;  /* 0x000000291b00780c */ /* 0x000fe400057a1670 */
[----:B------:R-:W-:-:S11]  /*176d0*/  LOP3.LUT R0, R0, 0xffbfffff, RZ, 0xc0, !PT ;  /* 0xffbfffff00007812 */ /* 0x000fd600078ec0ff */
[----:B------:R-:W-:Y:S02]  /*176e0*/  @P5 LOP3.LUT R0, R0, 0x400000, RZ, 0xfc, !PT ;  /* 0x0040000000005812 */ /* 0x000fe400078efcff */
        /* <DEDUP_REMOVED lines=25> */
[----:B----4-:R-:W-:-:S05]  /*17880*/  FFMA R30, R83, UR41, R30 ;  /* 0x00000029531e7c23 */ /* 0x010fca000800001e */
[----:B------:R-:W-:-:S05]  /*17890*/  F2FP.SATFINITE.E4M3.F32.PACK_AB_MERGE_C R30, RZ, R30, RZ ;  /* 0x0000001eff1e723e */ /* 0x000fca00048070ff */
[----:B------:R0:W-:Y:S02]  /*178a0*/  @!P1 STG.E.U8 desc[UR46][R38.64+0x11], R30 ;  /* 0x0000111e26009986 */ /* 0x0001e4000c10112e */
[----:B0-----:R-:W0:Y:S02]  /*178b0*/  @!P4 LDC.64 R30, c[0x0][0x5c0] ;  /* 0x00017000ff1ecb82 */ /* 0x001e240000000a00 */
[----:B0-----:R-:W-:Y:S02]  /*178c0*/  @!P4 IADD3 R30, P3, R32, R30, RZ ;  /* 0x0000001e201ec210 */ /* 0x001fe40007f7e0ff */
[----:B------:R-:W-:-:S06]  /*178d0*/  PRMT R32, RZ, 0x7610, R32 ;  /* 0x00007610ff207816 */ /* 0x000fcc0000000020 */
[----:B------:R-:W2:Y:S01]  /*178e0*/  @!P4 LDG.E.U8 R32, desc[UR46][R22.64+0x10] ;  /* 0x0000102e1620c981 */ /* 0x000ea2000c1e1100 */
[----:B------:R-:W-:Y:S01]  /*178f0*/  ISETP.LT.OR P1, PT, R27, 0x31, !P2 ;  /* 0x000000311b00780c */ /* 0x000fe20005721670 */
[----:B------:R-:W-:Y:S01]  /*17900*/  @!P4 IMAD.X R31, R33, 0x1, R31, P3 ;  /* 0x00000001211fc824 */ /* 0x000fe200018e061f */
[----:B------:R-:W-:-:S13]  /*17910*/  ISETP.LT.OR P3, PT, R27, 0x12, !P0 ;  /* 0x000000121b00780c */ /* 0x000fda0004761670 */
        /* <DEDUP_REMOVED lines=15> */
[----:B------:R-:W-:Y:S02]  /*17a10*/  ISETP.GE.AND P6, PT, R26, 0x101, PT ;  /* 0x000001011a00780c */ /* 0x000fe40003fc6270 */
[----:B-1----:R-:W-:Y:S02]  /*17a20*/  @!P3 IADD3 R32, P4, R34, R32, RZ ;  /* 0x000000202220b210 */ /* 0x002fe40007f9e0ff */
[----:B------:R-:W-:-:S03]  /*17a30*/  ISETP.LT.OR P2, PT, R27, 0x32, !P6 ;  /* 0x000000321b00780c */ /* 0x000fc60007741670 */
        /* <DEDUP_REMOVED lines=20> */
[----:B--2---:R-:W-:-:S04]  /*17b80*/  LOP3.LUT R30, R30, 0xff, RZ, 0xc0, !PT ;  /* 0x000000ff1e1e7812 */ /* 0x004fc800078ec0ff */
        /* <DEDUP_REMOVED lines=13> */
[----:B------:R-:W2:Y:S01]  /*17c60*/  @!P1 LDG.E.U8 R30, desc[UR46][R20.64+0x19] ;  /* 0x0000192e141e9981 */ /* 0x000ea2000c1e1100 */
[----:B------:R-:W-:Y:S02]  /*17c70*/  @!P5 IADD3.X R49, R29, R31, R8, P3, P4 ;  /* 0x0000001f1d31d210 */ /* 0x000fe40001fe8408 */
[----:B------:R-:W-:Y:S02]  /*17c80*/  ISETP.LT.OR P4, PT, R27, 0x19, !P0 ;  /* 0x000000191b00780c */ /* 0x000fe40004781670 */
[----:B------:R-:W-:-:S04]  /*17c90*/  LOP3.LUT R0, R0, 0xfeffffff, RZ, 0xc0, !PT ;  /* 0xfeffffff00007812 */ /* 0x000fc800078ec0ff */
[----:B------:R-:W-:-:S04]  /*17ca0*/  @P2 LOP3.LUT R0, R0, 0x1000000, RZ, 0xfc, !PT ;  /* 0x0100000000002812 */ /* 0x000fc800078efcff */
[----:B------:R-:W-:-:S04]  /*17cb0*/  LOP3.LUT R0, R0, 0xfffffbff, RZ, 0xc0, !PT ;  /* 0xfffffbff00007812 */ /* 0x000fc800078ec0ff */
[----:B------:R-:W-:Y:S02]  /*17cc0*/  @P5 LOP3.LUT R0, R0, 0x400, RZ, 0xfc, !PT ;  /* 0x0000040000005812 */ /* 0x000fe400078efcff */
        /* <DEDUP_REMOVED lines=10> */
[----:B0-----:R-:W-:Y:S02]  /*17d70*/  @!P4 IADD3 R30, P3, R32, R30, RZ ;  /* 0x0000001e201ec210 */ /* 0x001fe40007f7e0ff */
[----:B------:R-:W-:-:S06]  /*17d80*/  PRMT R32, RZ, 0x7610, R32 ;  /* 0x00007610ff207816 */ /* 0x000fcc0000000020 */
[----:B------:R-:W2:Y:S01]  /*17d90*/  @!P4 LDG.E.U8 R32, desc[UR46][R22.64+0x18] ;  /* 0x0000182e1620c981 */ /* 0x000ea2000c1e1100 */
[----:B------:R-:W-:-:S04]  /*17da0*/  LOP3.LUT P2, RZ, R28, 0x4000000, RZ, 0xc0, !PT ;  /* 0x040000001cff7812 */ /* 0x000fc8000784c0ff */
        /* <DEDUP_REMOVED lines=17> */
[----:B------:R-:W-:-:S04]  /*17ec0*/  LOP3.LUT R28, R28, 0xffdfffff, RZ, 0xc0, !PT ;  /* 0xffdfffff1c1c7812 */ /* 0x000fc800078ec0ff */
[----:B------:R-:W-:Y:S02]  /*17ed0*/  @P0 LOP3.LUT R28, R28, 0x200000, RZ, 0xfc, !PT ;  /* 0x002000001c1c0812 */ /* 0x000fe400078efcff */
[----:B------:R-:W-:Y:S02]  /*17ee0*/  ISETP.LT.OR P0, PT, R27, 0x42, !P2 ;  /* 0x000000421b00780c */ /* 0x000fe40005701670 */
[----:B-1----:R-:W-:-:S05]  /*17ef0*/  @!P3 IADD3 R32, P4, R34, R32, RZ ;  /* 0x000000202220b210 */ /* 0x002fca0007f9e0ff */
[----:B------:R-:W-:Y:S01]  /*17f00*/  @!P3 IMAD.X R33, R35, 0x1, R33, P4 ;  /* 0x000000012321b824 */ /* 0x000fe200020e0621 */
[----:B------:R-:W-:Y:S02]  /*17f10*/  @!P1 IADD3.X R87, R29, R31, R4, P5, P6 ;  /* 0x0000001f1d579210 */ /* 0x000fe40002fec404 */
[----:B------:R-:W-:Y:S02]  /*17f20*/  ISETP.GE.AND P5, PT, R26, 0x1, PT ;  /* 0x000000011a00780c */ /* 0x000fe40003fa6270 */
[----:B--2---:R-:W-:-:S04]  /*17f30*/  LOP3.LUT R30, R30, 0xff, RZ, 0xc0, !PT ;  /* 0x000000ff1e1e7812 */ /* 0x004fc800078ec0ff */
[----:B------:R-:W-:-:S05]  /*17f40*/  F2FP.F16.E4M3.UNPACK_B R30, R30 ;  /* 0x0000001eff1e723e */ /* 0x000fca00020006ff */
[----:B------:R-:W-:-:S05]  /*17f50*/  HADD2.F32 R30, -RZ, R30.H0_H0 ;  /* 0x2000001eff1e7230 */ /* 0x000fca0000004100 */
[----:B------:R-:W-:-:S04]  /*17f60*/  FMUL R30, R30, UR40 ;  /* 0x000000281e1e7c20 */ /* 0x000fc80008400000 */
[----:B------:R-:W-:Y:S02]  /*17f70*/  FFMA R30, R88, UR41, R30 ;  /* 0x00000029581e7c23 */ /* 0x000fe4000800001e */
[----:B------:R-:W2:Y:S03]  /*17f80*/  LDL.LU R88, [R1+0x288] ;  /* 0x0002880001587983 */ /* 0x000ea60000300800 */
[----:B------:R-:W-:Y:S01]  /*17f90*/  F2FP.SATFINITE.E4M3.F32.PACK_AB_MERGE_C R30, RZ, R30, RZ ;  /* 0x0000001eff1e723e */ /* 0x000fe200048070ff */
[----:B------:R-:W3:Y:S04]  /*17fa0*/  LDL.LU R90, [R1+0x28c] ;  /* 0x00028c00015a7983 */ /* 0x000ee80000300800 */
[----:B------:R0:W-:Y:S01]  /*17fb0*/  @!P3 STG.E.U8 desc[UR46][R32.64+0x19], R30 ;  /* 0x0000191e2000b986 */ /* 0x0001e2000c10112e */
[----:B------:R-:W-:-:S02]  /*17fc0*/  ISETP.LT.OR P1, PT, R27, 0x21, !P2 ;  /* 0x000000211b00780c */ /* 0x000fc40005721670 */
[----:B------:R-:W-:Y:S01]  /*17fd0*/  LOP3.LUT R0, R0, 0xf7ffffff, RZ, 0xc0, !PT ;  /* 0xf7ffffff00007812 */ /* 0x000fe200078ec0ff */
[----:B------:R-:W4:Y:S04]  /*17fe0*/  LDL.LU R92, [R1+0x290] ;  /* 0x00029000015c7983 */ /* 0x000f280000300800 */
[----:B------:R-:W4:Y:S01]  /*17ff0*/  LDL.LU R93, [R1+0x294] ;  /* 0x00029400015d7983 */ /* 0x000f220000300800 */
[----:B0-----:R-:W0:Y:S02]  /*18000*/  @!P0 LDC.64 R30, c[0x0][0x5c0] ;  /* 0x00017000ff1e8b82 */ /* 0x001e240000000a00 */
[----:B0-----:R-:W-:-:S04]  /*18010*/  @!P0 IADD3 R42, P3, P4, R12, R30, R3 ;  /* 0x0000001e0c2a8210 */ /* 0x001fc80007c7e003 */
[----:B------:R-:W-:Y:S02]  /*18020*/  @!P0 IADD3.X R43, R29, R31, R4, P3, P4 ;  /* 0x0000001f1d2b8210 */ /* 0x000fe40001fe8404 */
[----:B------:R-:W-:Y:S02]  /*18030*/  ISETP.LT.OR P3, PT, R27, 0x21, !P5 ;  /* 0x000000211b00780c */ /* 0x000fe40006f61670 */
[----:B------:R-:W-:-:S11]  /*18040*/  PRMT R30, RZ, 0x7610, R30 ;  /* 0x00007610ff1e7816 */ /* 0x000fd6000000001e */
[----:B------:R-:W2:Y:S02]  /*18050*/  @!P3 LDG.E.U8 R30, desc[UR46][R24.64+0x20] ;  /* 0x0000202e181eb981 */ /* 0x000ea4000c1e1100 */
[----:B--2---:R-:W-:-:S04]  /*18060*/  LOP3.LUT R30, R30, 0xff, RZ, 0xc0, !PT ;  /* 0x000000ff1e1e7812 */ /* 0x004fc800078ec0ff */
        /* <DEDUP_REMOVED lines=12> */
[----:B------:R-:W2:Y:S01]  /*18130*/  @!P3 LDG.E.U8 R32, desc[UR46][R24.64+0x21] ;  /* 0x0000212e1820b981 */ /* 0x000ea2000c1e1100 */
[----:B------:R-:W-:Y:S02]  /*18140*/  ISETP.LT.OR P0, PT, R27, 0x49, !P2 ;  /* 0x000000491b00780c */ /* 0x000fe40005701670 */
[----:B0-----:R-:W-:-:S05]  /*18150*/  @!P3 IADD3 R30, P4, R12, R30, RZ ;  /* 0x0000001e0c1eb210 */ /* 0x001fca0007f9e0ff */
[----:B------:R-:W-:Y:S01]  /*18160*/  @!P3 IMAD.X R31, R29, 0x1, R31, P4 ;  /* 0x000000011d1fb824 */ /* 0x000fe200020e061f */
        /* <DEDUP_REMOVED lines=11> */
[----:B------:R-:W-:Y:S02]  /*18220*/  @!P0 IADD3.X R89, R29, R31, R4, P3, P4 ;  /* 0x0000001f1d598210 */ /* 0x000fe40001fe8404 */
[----:B------:R-:W-:-:S13]  /*18230*/  ISETP.LT.OR P0, PT, R27, 0x4a, !P2 ;  /* 0x0000004a1b00780c */ /* 0x000fda0005701670 */
        /* <DEDUP_REMOVED lines=12> */
[----:B------:R0:W-:Y:S01]  /*18300*/  @!P1 STG.E.U8 desc[UR46][R60.64+0x20], R32 ;  /* 0x000020203c009986 */ /* 0x0001e2000c10112e */
[----:B------:R-:W-:Y:S02]  /*18310*/  ISETP.LT.OR P1, PT, R27, 0x22, !P2 ;  /* 0x000000221b00780c */ /* 0x000fe40005721670 */
[----:B0-----:R-:W-:Y:S02]  /*18320*/  @!P0 IADD3 R60, P3, P4, R12, R30, R3 ;  /* 0x0000001e0c3c8210 */ /* 0x001fe40007c7e003 */
[----:B------:R-:W-:-:S09]  /*18330*/  PRMT R30, RZ, 0x7610, R30 ;  /* 0x00007610ff1e7816 */ /* 0x000fd2000000001e */
[----:B------:R-:W2:Y:S01]  /*18340*/  @!P1 LDG.E.U8 R30, desc[UR46][R14.64+0x21] ;  /* 0x0000212e0e1e9981 */ /* 0x000ea2000c1e1100 */
        /* <DEDUP_REMOVED lines=8> */
[----:B----4-:R-:W-:Y:S02]  /*183d0*/  FFMA R30, R92, UR41, R30 ;  /* 0x000000295c1e7c23 */ /* 0x010fe4000800001e */
[----:B------:R-:W2:Y:S03]  /*183e0*/  LDL.LU R92, [R1+0x298] ;  /* 0x00029800015c7983 */ /* 0x000ea60000300800 */
[----:B------:R-:W-:Y:S01]  /*183f0*/  F2FP.SATFINITE.E4M3.F32.PACK_AB_MERGE_C R30, RZ, R30, RZ ;  /* 0x0000001eff1e723e */ /* 0x000fe200048070ff */
[----:B------:R-:W3:Y:S04]  /*18400*/  LDL.LU R94, [R1+0x29c] ;  /* 0x00029c00015e7983 */ /* 0x000ee80000300800 */
[----:B------:R0:W-:Y:S01]  /*18410*/  @!P1 STG.E.U8 desc[UR46][R58.64+0x21], R30 ;  /* 0x0000211e3a009986 */ /* 0x0001e2000c10112e */
[----:B------:R-:W-:-:S02]  /*18420*/  LOP3.LUT R0, R0, 0xfffff7ff, RZ, 0xc0, !PT ;  /* 0xfffff7ff00007812 */ /* 0x000fc400078ec0ff */
[----:B------:R-:W-:Y:S01]  /*18430*/  ISETP.LT.OR P6, PT, R27, 0x29, !P2 ;  /* 0x000000291b00780c */ /* 0x000fe200057c1670 */
[----:B------:R-:W4:Y:S01]  /*18440*/  LDL.LU R96, [R1+0x2a0] ;  /* 0x0002a00001607983 */ /* 0x000f220000300800 */
[----:B0-----:R-:W0:Y:S01]  /*18450*/  @!P0 LDC.64 R30, c[0x0][0x5c0] ;  /* 0x00017000ff1e8b82 */ /* 0x001e220000000a00 */
[----:B------:R-:W-:Y:S02]  /*18460*/  @P0 LOP3.LUT R0, R0, 0x800, RZ, 0xfc, !PT ;  /* 0x0000080000000812 */ /* 0x000fe400078efcff */
[----:B------:R-:W4:Y:S01]  /*18470*/  LDL.LU R97, [R1+0x2a4] ;  /* 0x0002a40001617983 */ /* 0x000f220000300800 */
        /* <DEDUP_REMOVED lines=33> */
[----:B------:R-:W-:-:S04]  /*18690*/  LOP3.LUT R28, R28, 0xfdffffff, RZ, 0xc0, !PT ;  /* 0xfdffffff1c1c7812 */ /* 0x000fc800078ec0ff */
[----:B------:R-:W-:Y:S02]  /*186a0*/  @P5 LOP3.LUT R28, R28, 0x2000000, RZ, 0xfc, !PT ;  /* 0x020000001c1c5812 */ /* 0x000fe400078efcff */
[----:B------:R-:W-:Y:S02]  /*186b0*/  ISETP.LT.OR P5, PT, R27, 0x5a, !P2 ;  /* 0x0000005a1b00780c */ /* 0x000fe400057a1670 */
[----:B------:R-:W-:Y:S02]  /*186c0*/  @!P0 IADD3.X R93, R29, R31, R4, P3, P4 ;  /* 0x0000001f1d5d8210 */ /* 0x000fe40001fe8404 */
[C---:B------:R-:W-:Y:S02]  /*186d0*/  LOP3.LUT P1, RZ, R0.reuse, 0x8, RZ, 0xc0, !PT ;  /* 0x0000000800ff7812 */ /* 0x040fe4000782c0ff */
[----:B------:R-:W-:Y:S02]  /*186e0*/  LOP3.LUT R0, R0, 0xbfffffff, RZ, 0xc0, !PT ;  /* 0xbfffffff00007812 */ /* 0x000fe400078ec0ff */
[----:B------:R-:W-:-:S02]  /*186f0*/  LOP3.LUT R28, R28, 0xffbfffff, RZ, 0xc0, !PT ;  /* 0xffbfffff1c1c7812 */ /* 0x000fc400078ec0ff */
[----:B------:R-:W-:Y:S02]  /*18700*/  @P0 LOP3.LUT R0, R0, 0x40000000, RZ, 0xfc, !PT ;  /* 0x4000000000000812 */ /* 0x000fe400078efcff */
[----:B------:R-:W-:Y:S02]  /*18710*/  ISETP.GE.AND P0, PT, R26, 0x81, PT ;  /* 0x000000811a00780c */ /* 0x000fe40003f06270 */
[----:B------:R-:W-:Y:S02]  /*18720*/  @P2 LOP3.LUT R28, R28, 0x400000, RZ, 0xfc, !PT ;  /* 0x004000001c1c2812 */ /* 0x000fe400078efcff */
[----:B------:R-:W-:Y:S02]  /*18730*/  ISETP.LT.OR P2, PT, R27, 0x41, !P0 ;  /* 0x000000411b00780c */ /* 0x000fe40004741670 */
        /* <DEDUP_REMOVED lines=27> */
[----:B------:R-:W-:-:S02]  /*188f0*/  ISETP.LT.OR P1, PT, R27, 0x42, !P0 ;  /* 0x000000421b00780c */ /* 0x000fc40004721670 */
[----:B------:R-:W-:Y:S01]  /*18900*/  LOP3.LUT R0, R0, 0xfffeffff, RZ, 0xc0, !PT ;  /* 0xfffeffff00007812 */ /* 0x000fe200078ec0ff */
[----:B------:R-:W4:Y:S10]  /*18910*/  LDL.LU R100, [R1+0x2b0] ;  /* 0x0002b00001647983 */ /* 0x000f340000300800 */
[----:B0-----:R-:W0:Y:S01]  /*18920*/  @!P1 LDC.64 R30, c[0x0][0x5c0] ;  /* 0x00017000ff1e9b82 */ /* 0x001e220000000a00 */
[----:B------:R-:W-:Y:S01]  /*18930*/  @P2 LOP3.LUT R0, R0, 0x10000, RZ, 0xfc, !PT ;  /* 0x0001000000002812 */ /* 0x000fe200078efcff */
        /* <DEDUP_REMOVED lines=20> */
[----:B------:R-:W-:-:S04]  /*18a80*/  LOP3.LUT R0, R0, 0xfffffff7, RZ, 0xc0, !PT ;  /* 0xfffffff700007812 */ /* 0x000fc800078ec0ff */
[----:B------:R-:W-:Y:S02]  /*18a90*/  @P1 LOP3.LUT R0, R0, 0x8, RZ, 0xfc, !PT ;  /* 0x0000000800001812 */ /* 0x000fe400078efcff */
[----:B------:R-:W-:Y:S02]  /*18aa0*/  ISETP.LT.OR P1, PT, R27, 0x49, !P0 ;  /* 0x000000491b00780c */ /* 0x000fe40004721670 */
[----:B0-----:R-:W-:-:S05]  /*18ab0*/  @!P3 IADD3 R30, P4, R12, R30, RZ ;  /* 0x0000001e0c1eb210 */ /* 0x001fca0007f9e0ff */
        /* <DEDUP_REMOVED lines=17> */
[----:B------:R-:W-:Y:S02]  /*18bd0*/  LOP3.LUT P6, RZ, R0, 0x4000, RZ, 0xc0, !PT ;  /* 0x0000400000ff7812 */ /* 0x000fe400078cc0ff */
[----:B--2---:R-:W-:-:S04]  /*18be0*/  LOP3.LUT R30, R30, 0xff, RZ, 0xc0, !PT ;  /* 0x000000ff1e1e7812 */ /* 0x004fc800078ec0ff */
[----:B------:R-:W-:-:S05]  /*18bf0*/  F2FP.F16.E4M3.UNPACK_B R30, R30 ;  /* 0x0000001eff1e723e */ /* 0x000fca00020006ff */
[----:B------:R-:W-:-:S05]  /*18c00*/  HADD2.F32 R30, -RZ, R30.H0_H0 ;  /* 0x2000001eff1e7230 */ /* 0x000fca0000004100 */
[----:B------:R-:W-:-:S04]  /*18c10*/  FMUL R30, R30, UR40 ;  /* 0x000000281e1e7c20 */ /* 0x000fc80008400000 */
[----:B---3--:R-:W-:Y:S02]  /*18c20*/  FFMA R32, R98, UR41, R30 ;  /* 0x0000002962207c23 */ /* 0x008fe4000800001e */
        /* <DEDUP_REMOVED lines=10> */
[----:B------:R-:W-:-:S04]  /*18cd0*/  LOP3.LUT R0, R0, 0x7fffffff, RZ, 0xc0, !PT ;  /* 0x7fffffff00007812 */ /* 0x000fc800078ec0ff */
[----:B------:R-:W-:-:S04]  /*18ce0*/  @P1 LOP3.LUT R0, R0, 0x80000000, RZ, 0xfc, !PT ;  /* 0x8000000000001812 */ /* 0x000fc800078efcff */
        /* <DEDUP_REMOVED lines=14> */
[----:B------:R-:W-:Y:S01]  /*18dd0*/  LOP3.LUT R2, R2, 0xfffffffb, RZ, 0xc0, !PT ;  /* 0xfffffffb02027812 */ /* 0x000fe200078ec0ff */
[----:B------:R-:W4:Y:S01]  /*18de0*/  LDL.LU R105, [R1+0x2c0] ;  /* 0x0002c00001697983 */ /* 0x000f220000300800 */
[----:B0-----:R-:W0:Y:S01]  /*18df0*/  @!P2 LDC.64 R30, c[0x0][0x5c0] ;  /* 0x00017000ff1eab82 */ /* 0x001e220000000a00 */
[----:B------:R-:W-:Y:S02]  /*18e00*/  @P2 LOP3.LUT R0, R0, 0x4000, RZ, 0xfc, !PT ;  /* 0x0000400000002812 */ /* 0x000fe400078efcff */
[----:B------:R-:W4:Y:S01]  /*18e10*/  LDL.LU R104, [R1+0x2c4] ;  /* 0x0002c40001687983 */ /* 0x000f220000300800 */
[----:B0-----:R-:W-:-:S03]  /*18e20*/  @!P2 IADD3 R62, P3, P4, R12, R30, R7 ;  /* 0x0000001e0c3ea210 */ /* 0x001fc60007c7e007 */
[----:B------:R-:W4:Y:S01]  /*18e30*/  LDL.LU R109, [R1+0x2c8] ;  /* 0x0002c800016d7983 */ /* 0x000f220000300800 */
[----:B------:R-:W-:-:S03]  /*18e40*/  @!P2 IADD3.X R63, R29, R31, R6, P3, P4 ;  /* 0x0000001f1d3fa210 */ /* 0x000fc60001fe8406 */
[----:B------:R-:W4:Y:S01]  /*18e50*/  LDL.LU R108, [R1+0x2cc] ;  /* 0x0002cc00016c7983 */ /* 0x000f220000300800 */
[C---:B------:R-:W-:Y:S02]  /*18e60*/  ISETP.LT.OR P3, PT, R27.reuse, 0x39, !P5 ;  /* 0x000000391b00780c */ /* 0x040fe40006f61670 */
[----:B------:R-:W-:Y:S01]  /*18e70*/  PRMT R30, RZ, 0x7610, R30 ;  /* 0x00007610ff1e7816 */ /* 0x000fe2000000001e */
[----:B------:R-:W4:Y:S01]  /*18e80*/  LDL.LU R110, [R1+0x2d0] ;  /* 0x0002d000016e7983 */ /* 0x000f220000300800 */
[----:B------:R-:W-:Y:S02]  /*18e90*/  ISETP.LT.OR P2, PT, R27, 0x59, !P0 ;  /* 0x000000591b00780c */ /* 0x000fe40004741670 */
[----:B------:R-:W-:Y:S01]  /*18ea0*/  LOP3.LUT P6, RZ, R0, 0x20000, RZ, 0xc0, !PT ;  /* 0x0002000000ff7812 */ /* 0x000fe200078cc0ff */
[----:B------:R-:W4:Y:S06]  /*18eb0*/  LDL.LU R111, [R1+0x2d4] ;  /* 0x0002d400016f7983 */ /* 0x000f2c0000300800 */
        /* <DEDUP_REMOVED lines=28> */
[----:B------:R-:W-:Y:S02]  /*19080*/  @P2 LOP3.LUT R2, R2, 0x4, RZ, 0xfc, !PT ;  /* 0x0000000402022812 */ /* 0x000fe400078efcff */
[----:B------:R-:W-:Y:S02]  /*19090*/  @!P2 IADD3.X R101, R29, R31, R6, P3, P4 ;  /* 0x0000001f1d65a210 */ /* 0x000fe40001fe8406 */
[----:B------:R-:W-:Y:S02]  /*190a0*/  ISETP.LT.OR P2, PT, R27, 0x5a, !P0 ;  /* 0x0000005a1b00780c */ /* 0x000fe40004741670 */
[----:B------:R-:W-:Y:S02]  /*190b0*/  LOP3.LUT R2, R2, 0xfffffffd, RZ, 0xc0, !PT ;  /* 0xfffffffd02027812 */ /* 0x000fe400078ec0ff */
[----:B------:R-:W-:-:S09]  /*190c0*/  ISETP.GE.AND P0, PT, R26, 0x101, PT ;  /* 0x000001011a00780c */ /* 0x000fd20003f06270 */
        /* <DEDUP_REMOVED lines=44> */
[----:B------:R-:W-:Y:S02]  /*19390*/  FFMA R32, R104, UR41, R30 ;  /* 0x0000002968207c23 */ /* 0x000fe4000800001e */
        /* <DEDUP_REMOVED lines=10> */
[----:B------:R-:W-:Y:S02]  /*19440*/  LOP3.LUT P1, RZ, R28, 0x800000, RZ, 0xc0, !PT ;  /* 0x008000001cff7812 */ /* 0x000fe4000782c0ff */
        /* <DEDUP_REMOVED lines=32> */
[----:B------:R-:W-:Y:S02]  /*19650*/  LOP3.LUT R0, R0, 0xffffffbf, RZ, 0xc0, !PT ;  /* 0xffffffbf00007812 */ /* 0x000fe400078ec0ff */
[----:B------:R-:W-:Y:S02]  /*19660*/  @!P0 IADD3.X R109, R29, R31, R8, P5, P6 ;  /* 0x0000001f1d6d8210 */ /* 0x000fe40002fec408 */
[----:B------:R-:W-:Y:S02]  /*19670*/  ISETP.GE.AND P6, PT, R26, 0x101, PT ;  /* 0x000001011a00780c */ /* 0x000fe40003fc6270 */
[----:B------:R-:W-:Y:S02]  /*19680*/  @P2 LOP3.LUT R0, R0, 0x40, RZ, 0xfc, !PT ;  /* 0x0000004000002812 */ /* 0x000fe400078efcff */
        /* <DEDUP_REMOVED lines=8> */
[----:B------:R-:W-:Y:S01]  /*19710*/  FFMA R30, R110, UR41, R30 ;  /* 0x000000296e1e7c23 */ /* 0x000fe2000800001e */
[----:B------:R-:W-:Y:S01]  /*19720*/  LOP3.LUT R2, R2, 0xffffffbf, RZ, 0xc0, !PT ;  /* 0xffffffbf02027812 */ /* 0x000fe200078ec0ff */
[----:B------:R-:W2:Y:S03]  /*19730*/  LDL.LU R110, [R1+0x2d8] ;  /* 0x0002d800016e7983 */ /* 0x000ea60000300800 */
[----:B------:R-:W-:-:S05]  /*19740*/  F2FP.SATFINITE.E4M3.F32.PACK_AB_MERGE_C R30, RZ, R30, RZ ;  /* 0x0000001eff1e723e */ /* 0x000fca00048070ff */
[----:B------:R0:W-:Y:S02]  /*19750*/  @!P3 STG.E.U8 desc[UR46][R32.64+0x21], R30 ;  /* 0x0000211e2000b986 */ /* 0x0001e4000c10112e */
[----:B0-----:R-:W0:Y:S02]  /*19760*/  @!P2 LDC.64 R30, c[0x0][0x5c0] ;  /* 0x00017000ff1eab82 */ /* 0x001e240000000a00 */
[----:B0-----:R-:W-:Y:S02]  /*19770*/  @!P2 IADD3 R40, P3, P4, R12, R30, R9 ;  /* 0x0000001e0c28a210 */ /* 0x001fe40007c7e009 */
[----:B------:R-:W-:-:S06]  /*19780*/  PRMT R30, RZ, 0x7610, R30 ;  /* 0x00007610ff1e7816 */ /* 0x000fcc000000001e */
[----:B------:R-:W3:Y:S01]  /*19790*/  @!P5 LDG.E.U8 R30, desc[UR46][R16.64+0x28] ;  /* 0x0000282e101ed981 */ /* 0x000ee2000c1e1100 */
[----:B------:R-:W-:Y:S02]  /*197a0*/  @P0 LOP3.LUT R2, R2, 0x40, RZ, 0xfc, !PT ;  /* 0x0000004002020812 */ /* 0x000fe400078efcff */
[C---:B------:R-:W-:Y:S02]  /*197b0*/  LOP3.LUT P0, RZ, R0.reuse, 0x4, RZ, 0xc0, !PT ;  /* 0x0000000400ff7812 */ /* 0x040fe4000780c0ff */
[----:B------:R-:W-:Y:S02]  /*197c0*/  LOP3.LUT R0, R0, 0xffffffdf, RZ, 0xc0, !PT ;  /* 0xffffffdf00007812 */ /* 0x000fe400078ec0ff */
[----:B------:R-:W-:Y:S02]  /*197d0*/  @!P2 IADD3.X R41, R29, R31, R8, P3, P4 ;  /* 0x0000001f1d29a210 */ /* 0x000fe40001fe8408 */
[----:B------:R-:W-:Y:S02]  /*197e0*/  @P2 LOP3.LUT R0, R0, 0x20, RZ, 0xfc, !PT ;  /* 0x0000002000002812 */ /* 0x000fe400078efcff */
[----:B------:R-:W-:-:S02]  /*197f0*/  ISETP.LT.OR P2, PT, R27, 0x59, !P6 ;  /* 0x000000591b00780c */ /* 0x000fc40007741670 */
[----:B---3--:R-:W-:-:S04]  /*19800*/  LOP3.LUT R30, R30, 0xff, RZ, 0xc0, !PT ;  /* 0x000000ff1e1e7812 */ /* 0x008fc800078ec0ff */
[----:B------:R-:W-:-:S05]  /*19810*/  F2FP.F16.E4M3.UNPACK_B R30, R30 ;  /* 0x0000001eff1e723e */ /* 0x000fca00020006ff */
[----:B------:R-:W-:-:S05]  /*19820*/  HADD2.F32 R30, -RZ, R30.H0_H0 ;  /* 0x2000001eff1e7230 */ /* 0x000fca0000004100 */
[----:B------:R-:W-:-:S04]  /*19830*/  FMUL R30, R30, UR40 ;  /* 0x000000281e1e7c20 */ /* 0x000fc80008400000 */
[----:B------:R-:W-:Y:S02]  /*19840*/  FFMA R32, R111, UR41, R30 ;  /* 0x000000296f207c23 */ /* 0x000fe4000800001e */
[----:B------:R-:W0:Y:S01]  /*19850*/  @!P2 LDC.64 R30, c[0x0][0x5c0] ;  /* 0x00017000ff1eab82 */ /* 0x000e220000000a00 */
[----:B------:R-:W-:Y:S01]  /*19860*/  LOP3.LUT R0, R0, 0xffffff7f, RZ, 0xc0, !PT ;  /* 0xffffff7f00007812 */ /* 0x000fe200078ec0ff */
[----:B------:R-:W3:Y:S01]  /*19870*/  LDL.LU R111, [R1+0x2dc] ;  /* 0x0002dc00016f7983 */ /* 0x000ee20000300800 */
        /* <DEDUP_REMOVED lines=8> */
[----:B------:R-:W4:Y:S01]  /*19900*/  @!P0 LDG.E.U8 R30, desc[UR46][R16.64+0x29] ;  /* 0x0000292e101e8981 */ /* 0x000f22000c1e1100 */
[----:B------:R-:W-:Y:S02]  /*19910*/  @!P5 IADD3.X R47, R29, R31, R8, P3, P4 ;  /* 0x0000001f1d2fd210 */ /* 0x000fe40001fe8408 */
[----:B------:R-:W-:Y:S02]  /*19920*/  ISETP.LT.OR P4, PT, R27, 0x29, !P1 ;  /* 0x000000291b00780c */ /* 0x000fe40004f81670 */
[----:B------:R-:W-:-:S11]  /*19930*/  @P5 LOP3.LUT R0, R0, 0x80, RZ, 0xfc, !PT ;  /* 0x0000008000005812 */ /* 0x000fd600078efcff */
        /* <DEDUP_REMOVED lines=14> */
[----:B0-----:R-:W0:Y:S01]  /*19a20*/  @!P4 LDC.64 R30, c[0x0][0x5c0] ;  /* 0x00017000ff1ecb82 */ /* 0x001e220000000a00 */
[----:B------:R-:W-:Y:S02]  /*19a30*/  LOP3.LUT P2, RZ, R28, 0x400000, RZ, 0xc0, !PT ;  /* 0x004000001cff7812 */ /* 0x000fe4000784c0ff */
[----:B------:R-:W4:Y:S01]  /*19a40*/  LDL.LU R117, [R1+0x2ec] ;  /* 0x0002ec0001757983 */ /* 0x000f220000300800 */
        /* <DEDUP_REMOVED lines=55> */
[----:B------:R-:W-:Y:S02]  /*19dc0*/  ISETP.LT.OR P4, PT, R27, 0x31, !P1 ;  /* 0x000000311b00780c */ /* 0x000fe40004f81670 */
[----:B------:R-:W-:-:S04]  /*19dd0*/  LOP3.LUT R0, R0, 0xfff7ffff, RZ, 0xc0, !PT ;  /* 0xfff7ffff00007812 */ /* 0x000fc800078ec0ff */
[----:B------:R-:W-:-:S07]  /*19de0*/  @P5 LOP3.LUT R0, R0, 0x80000, RZ, 0xfc, !PT ;  /* 0x0008000000005812 */ /* 0x000fce00078efcff */
        /* <DEDUP_REMOVED lines=11> */
[----:B------:R-:W-:-:S03]  /*19ea0*/  LOP3.LUT R2, R2, 0xbfffffff, RZ, 0xc0, !PT ;  /* 0xbfffffff02027812 */ /* 0x000fc600078ec0ff */
[----:B------:R-:W4:Y:S01]  /*19eb0*/  LDL.LU R119, [R1+0x2f8] ;  /* 0x0002f80001777983 */ /* 0x000f220000300800 */
        /* <DEDUP_REMOVED lines=21> */
[----:B------:R-:W-:Y:S02]  /*1a010*/  @P0 LOP3.LUT R2, R2, 0x40000000, RZ, 0xfc, !PT ;  /* 0x4000000002020812 */ /* 0x000fe400078efcff */
        /* <DEDUP_REMOVED lines=25> */
[----:B---3--:R-:W-:Y:S02]  /*1a1b0*/  FFMA R32, R118, UR41, R30 ;  /* 0x0000002976207c23 */ /* 0x008fe4000800001e */
[----:B------:R-:W0:Y:S01]  /*1a1c0*/  @!P0 LDC.64 R30, c[0x0][0x5c0] ;  /* 0x00017000ff1e8b82 */ /* 0x000e220000000a00 */
[----:B------:R-:W-:Y:S01]  /*1a1d0*/  LOP3.LUT R5, R5, 0xfffffff7, RZ, 0xc0, !PT ;  /* 0xfffffff705057812 */ /* 0x000fe200078ec0ff */
[----:B------:R-:W2:Y:S01]  /*1a1e0*/  LDL.LU R118, [R1+0x2fc] ;  /* 0x0002fc0001767983 */ /* 0x000ea20000300800 */
[----:B------:R-:W-:Y:S02]  /*1a1f0*/  F2FP.SATFINITE.E4M3.F32.PACK_AB_MERGE_C R32, RZ, R32, RZ ;  /* 0x00000020ff20723e */ /* 0x000fe400048070ff */
[----:B0-----:R-:W-:-:S03]  /*1a200*/  @!P0 IADD3 R120, P3, P4, R12, R30, R3 ;  /* 0x0000001e0c788210 */ /* 0x001fc60007c7e003 */
[----:B------:R0:W-:Y:S01]  /*1a210*/  @!P5 STG.E.U8 desc[UR46][R74.64+0x38], R32 ;  /* 0x000038204a00d986 */ /* 0x0001e2000c10112e */
[----:B------:R-:W-:Y:S02]  /*1a220*/  ISETP.LT.OR P5, PT, R27, 0x7a, !P2 ;  /* 0x0000007a1b00780c */ /* 0x000fe400057a1670 */
[----:B------:R-:W-:Y:S01]  /*1a230*/  @!P0 IADD3.X R121, R29, R31, R4, P3, P4 ;  /* 0x0000001f1d798210 */ /* 0x000fe20001fe8404 */
[----:B------:R-:W3:Y:S01]  /*1a240*/  LDL.LU R125, [R1+0x300] ;  /* 0x00030000017d7983 */ /* 0x000ee20000300800 */
[----:B------:R-:W-:Y:S02]  /*1a250*/  @P0 LOP3.LUT R5, R5, 0x8, RZ, 0xfc, !PT ;  /* 0x0000000805050812 */ /* 0x000fe400078efcff */
[----:B------:R-:W-:Y:S01]  /*1a260*/  LOP3.LUT R0, R0, 0xffefffff, RZ, 0xc0, !PT ;  /* 0xffefffff00007812 */ /* 0x000fe200078ec0ff */
[----:B------:R-:W3:Y:S06]  /*1a270*/  LDL.LU R124, [R1+0x304] ;  /* 0x00030400017c7983 */ /* 0x000eec0000300800 */
[----:B------:R-:W1:Y:S01]  /*1a280*/  @!P5 LDC.64 R30, c[0x0][0x5c0] ;  /* 0x00017000ff1edb82 */ /* 0x000e620000000a00 */
[----:B------:R-:W-:Y:S01]  /*1a290*/  LOP3.LUT R5, R5, 0xfffffffb, RZ, 0xc0, !PT ;  /* 0xfffffffb05057812 */ /* 0x000fe200078ec0ff */
[----:B------:R-:W3:Y:S01]  /*1a2a0*/  LDL.LU R128, [R1+0x308] ;  /* 0x0003080001807983 */ /* 0x000ee20000300800 */
[----:B-1----:R-:W-:-:S03]  /*1a2b0*/  @!P5 IADD3 R122, P3, P4, R12, R30, R3 ;  /* 0x0000001e0c7ad210 */ /* 0x002fc60007c7e003 */
[----:B------:R-:W3:Y:S01]  /*1a2c0*/  LDL.LU R129, [R1+0x30c] ;  /* 0x00030c0001817983 */ /* 0x000ee20000300800 */
[----:B------:R-:W-:-:S06]  /*1a2d0*/  PRMT R30, RZ, 0x7610, R30 ;  /* 0x00007610ff1e7816 */ /* 0x000fcc000000001e */
[----:B------:R-:W4:Y:S01]  /*1a2e0*/  @!P6 LDG.E.U8 R30, desc[UR46][R16.64+0x39] ;  /* 0x0000392e101ee981 */ /* 0x000f22000c1e1100 */
[----:B------:R-:W-:Y:S02]  /*1a2f0*/  @!P5 IADD3.X R123, R29, R31, R4, P3, P4 ;  /* 0x0000001f1d7bd210 */ /* 0x000fe40001fe8404 */
[----:B------:R-:W-:Y:S02]  /*1a300*/  ISETP.LT.OR P4, PT, R27, 0x39, !P1 ;  /* 0x000000391b00780c */ /* 0x000fe40004f81670 */
[----:B------:R-:W-:-:S11]  /*1a310*/  @P5 LOP3.LUT R5, R5, 0x4, RZ, 0xfc, !PT ;  /* 0x0000000405055812 */ /* 0x000fd600078efcff */
[----:B0-----:R-:W-:-:S04]  /*1a320*/  @!P4 IADD3 R32, P3, P5, R3, R12, R7 ;  /* 0x0000000c0320c210 */ /* 0x001fc80007d7e007 */
[----:B------:R-:W-:Y:S02]  /*1a330*/  @!P4 IADD3.X R33, R4, R29, R6, P3, P5 ;  /* 0x0000001d0421c210 */ /* 0x000fe40001fea406 */
[----:B----4-:R-:W-:-:S04]  /*1a340*/  LOP3.LUT R30, R30, 0xff, RZ, 0xc0, !PT ;  /* 0x000000ff1e1e7812 */ /* 0x010fc800078ec0ff */
        /* <DEDUP_REMOVED lines=9> */
[----:B------:R-:W4:Y:S01]  /*1a3e0*/  @!P4 LDG.E.U8 R32, desc[UR46][R18.64+0x38] ;  /* 0x0000382e1220c981 */ /* 0x000f22000c1e1100 */
[C---:B------:R-:W-:Y:S02]  /*1a3f0*/  LOP3.LUT P0, RZ, R28.reuse, 0x200000, RZ, 0xc0, !PT ;  /* 0x002000001cff7812 */ /* 0x040fe4000780c0ff */
[----:B------:R-:W-:-:S04]  /*1a400*/  LOP3.LUT R28, R28, 0xfff7ffff, RZ, 0xc0, !PT ;  /* 0xfff7ffff1c1c7812 */ /* 0x000fc800078ec0ff */
[----:B------:R-:W-:Y:S01]  /*1a410*/  @P2 LOP3.LUT R28, R28, 0x80000, RZ, 0xfc, !PT ;  /* 0x000800001c1c2812 */ /* 0x000fe200078efcff */
[----:B------:R-:W-:-:S03]  /*1a420*/  @!P4 IMAD.X R31, R33, 0x1, R31, P3 ;  /* 0x00000001211fc824 */ /* 0x000fc600018e061f */
[----:B------:R-:W-:Y:S02]  /*1a430*/  LOP3.LUT R28, R28, 0xfffdffff, RZ, 0xc0, !PT ;  /* 0xfffdffff1c1c7812 */ /* 0x000fe400078ec0ff */
[----:B------:R-:W-:Y:S02]  /*1a440*/  ISETP.LT.OR P3, PT, R27, 0x3a, !P1 ;  /* 0x0000003a1b00780c */ /* 0x000fe40004f61670 */
[----:B------:R-:W-:Y:S02]  /*1a450*/  @P1 LOP3.LUT R28, R28, 0x20000, RZ, 0xfc, !PT ;  /* 0x000200001c1c1812 */ /* 0x000fe400078efcff */
[----:B------:R-:W-:-:S04]  /*1a460*/  ISETP.GE.AND P1, PT, R26, 0x81, PT ;  /* 0x000000811a00780c */ /* 0x000fc80003f26270 */
[----:B------:R-:W-:-:S05]  /*1a470*/  ISETP.LT.OR P2, PT, R27, 0x61, !P1 ;  /* 0x000000611b00780c */ /* 0x000fca0004f41670 */
[----:B------:R-:W-:-:S04]  /*1a480*/  @!P3 IADD3 R34, P5, P6, R3, R12, R7 ;  /* 0x0000000c0322b210 */ /* 0x000fc80007ebe007 */
[----:B------:R-:W-:Y:S02]  /*1a490*/  @!P3 IADD3.X R35, R4, R29, R6, P5, P6 ;  /* 0x0000001d0423b210 */ /* 0x000fe40002fec406 */
[----:B----4-:R-:W-:-:S04]  /*1a4a0*/  LOP3.LUT R32, R32, 0xff, RZ, 0xc0, !PT ;  /* 0x000000ff20207812 */ /* 0x010fc800078ec0ff */
[----:B------:R-:W-:-:S05]  /*1a4b0*/  F2FP.F16.E4M3.UNPACK_B R32, R32 ;  /* 0x00000020ff20723e */ /* 0x000fca00020006ff */
[----:B------:R-:W-:-:S05]  /*1a4c0*/  HADD2.F32 R32, -RZ, R32.H0_H0 ;  /* 0x20000020ff207230 */ /* 0x000fca0000004100 */
[----:B------:R-:W-:-:S04]  /*1a4d0*/  FMUL R32, R32, UR40 ;  /* 0x0000002820207c20 */ /* 0x000fc80008400000 */
[----:B--2---:R-:W-:-:S05]  /*1a4e0*/  FFMA R32, R118, UR41, R32 ;  /* 0x0000002976207c23 */ /* 0x004fca0008000020 */
        /* <DEDUP_REMOVED lines=124> */
[----:B------:R-:W3:Y:S01]  /*1acb0*/  @!P2 LDG.E.U8 R30, desc[UR46][R20.64+0x29] ;  /* 0x0000292e141ea981 */ /* 0x000ee2000c1e1100 */
[----:B------:R-:W-:Y:S02]  /*1acc0*/  @!P5 IADD3.X R143, R29, R31, R6, P3, P4 ;  /* 0x0000001f1d8fd210 */ /* 0x000fe40001fe8406 */
[----:B------:R-:W-:Y:S02]  /*1acd0*/  ISETP.LT.OR P4, PT, R27, 0x29, !P0 ;  /* 0x000000291b00780c */ /* 0x000fe40004781670 */
[----:B------:R-:W-:-:S11]  /*1ace0*/  @P5 LOP3.LUT R0, R0, 0x400000, RZ, 0xfc, !PT ;  /* 0x0040000000005812 */ /* 0x000fd600078efcff */
[----:B-1----:R-:W-:-:S04]  /*1acf0*/  @!P4 IADD3 R32, P3, P5, R3, R12, R9 ;  /* 0x0000000c0320c210 */ /* 0x002fc80007d7e009 */
[----:B------:R-:W-:Y:S02]  /*1ad00*/  @!P4 IADD3.X R33, R4, R29, R8, P3, P5 ;  /* 0x0000001d0421c210 */ /* 0x000fe40001fea408 */
[----:B---3--:R-:W-:-:S04]  /*1ad10*/  LOP3.LUT R30, R30, 0xff, RZ, 0xc0, !PT ;  /* 0x000000ff1e1e7812 */ /* 0x008fc800078ec0ff */
[----:B------:R-:W-:-:S05]  /*1ad20*/  F2FP.F16.E4M3.UNPACK_B R30, R30 ;  /* 0x0000001eff1e723e */ /* 0x000fca00020006ff */
[----:B------:R-:W-:-:S05]  /*1ad30*/  HADD2.F32 R30, -RZ, R30.H0_H0 ;  /* 0x2000001eff1e7230 */ /* 0x000fca0000004100 */
[----:B------:R-:W-:-:S04]  /*1ad40*/  FMUL R30, R30, UR40 ;  /* 0x000000281e1e7c20 */ /* 0x000fc80008400000 */
[----:B----4-:R-:W-:Y:S01]  /*1ad50*/  FFMA R30, R131, UR41, R30 ;  /* 0x00000029831e7c23 */ /* 0x010fe2000800001e */
[----:B------:R-:W-:Y:S01]  /*1ad60*/  LOP3.LUT R28, R28, 0xffefffff, RZ, 0xc0, !PT ;  /* 0xffefffff1c1c7812 */ /* 0x000fe200078ec0ff */
[----:B------:R-:W3:Y:S03]  /*1ad70*/  LDL.LU R131, [R1+0x320] ;  /* 0x0003200001837983 */ /* 0x000ee60000300800 */
[----:B------:R-:W-:-:S05]  /*1ad80*/  F2FP.SATFINITE.E4M3.F32.PACK_AB_MERGE_C R30, RZ, R30, RZ ;  /* 0x0000001eff1e723e */ /* 0x000fca00048070ff */
[----:B------:R0:W-:Y:S02]  /*1ad90*/  @!P2 STG.E.U8 desc[UR46][R54.64+0x29], R30 ;  /* 0x0000291e3600a986 */ /* 0x0001e4000c10112e */
[----:B0-----:R-:W0:Y:S02]  /*1ada0*/  @!P4 LDC.64 R30, c[0x0][0x5c0] ;  /* 0x00017000ff1ecb82 */ /* 0x001e240000000a00 */
[----:B0-----:R-:W-:Y:S02]  /*1adb0*/  @!P4 IADD3 R30, P3, R32, R30, RZ ;  /* 0x0000001e201ec210 */ /* 0x001fe40007f7e0ff */
[----:B------:R-:W-:-:S06]  /*1adc0*/  PRMT R32, RZ, 0x7610, R32 ;  /* 0x00007610ff207816 */ /* 0x000fcc0000000020 */
[----:B------:R-:W4:Y:S01]  /*1add0*/  @!P4 LDG.E.U8 R32, desc[UR46][R22.64+0x28] ;  /* 0x0000282e1620c981 */ /* 0x000f22000c1e1100 */
[----:B------:R-:W-:Y:S02]  /*1ade0*/  @P1 LOP3.LUT R28, R28, 0x100000, RZ, 0xfc, !PT ;  /* 0x001000001c1c1812 */ /* 0x000fe400078efcff */
[----:B------:R-:W-:-:S04]  /*1adf0*/  ISETP.GE.AND P1, PT, R26, 0x101, PT ;  /* 0x000001011a00780c */ /* 0x000fc80003f26270 */
[----:B------:R-:W-:Y:S01]  /*1ae00*/  ISETP.LT.OR P2, PT, R27, 0x61, !P1 ;  /* 0x000000611b00780c */ /* 0x000fe20004f41670 */
        /* <DEDUP_REMOVED lines=8> */
[----:B--2---:R-:W-:Y:S02]  /*1ae90*/  FFMA R32, R130, UR41, R32 ;  /* 0x0000002982207c23 */ /* 0x004fe40008000020 */
[----:B------:R-:W2:Y:S03]  /*1aea0*/  LDL.LU R130, [R1+0x324] ;  /* 0x0003240001827983 */ /* 0x000ea60000300800 */
[----:B------:R-:W-:-:S05]  /*1aeb0*/  F2FP.SATFINITE.E4M3.F32.PACK_AB_MERGE_C R32, RZ, R32, RZ ;  /* 0x00000020ff20723e */ /* 0x000fca00048070ff */
[----:B------:R0:W-:Y:S02]  /*1aec0*/  @!P4 STG.E.U8 desc[UR46][R30.64+0x28], R32 ;  /* 0x000028201e00c986 */ /* 0x0001e4000c10112e */
[----:B0-----:R-:W0:Y:S08]  /*1aed0*/  @!P2 LDC.64 R30, c[0x0][0x5c0] ;  /* 0x00017000ff1eab82 */ /* 0x001e300000000a00 */
[----:B------:R-:W1:Y:S01]  /*1aee0*/  @!P3 LDC.64 R32, c[0x0][0x5c0] ;  /* 0x00017000ff20bb82 */ /* 0x000e620000000a00 */
[----:B0-----:R-:W-:-:S02]  /*1aef0*/  @!P2 IADD3 R156, P5, P6, R12, R30, R9 ;  /* 0x0000001e0c9ca210 */ /* 0x001fc40007ebe009 */
[----:B------:R-:W-:-:S06]  /*1af00*/  PRMT R30, RZ, 0x7610, R30 ;  /* 0x00007610ff1e7816 */ /* 0x000fcc000000001e */
[----:B------:R-:W4:Y:S01]  /*1af10*/  @!P3 LDG.E.U8 R30, desc[UR46][R22.64+0x29] ;  /* 0x0000292e161eb981 */ /* 0x000f22000c1e1100 */
[----:B------:R-:W-:Y:S02]  /*1af20*/  @!P2 IADD3.X R157, R29, R31, R8, P5, P6 ;  /* 0x0000001f1d9da210 */ /* 0x000fe40002fec408 */
[----:B------:R-:W-:Y:S02]  /*1af30*/  ISETP.LT.OR P5, PT, R27, 0x62, !P1 ;  /* 0x000000621b00780c */ /* 0x000fe40004fa1670 */
[----:B-1----:R-:W-:-:S05]  /*1af40*/  @!P3 IADD3 R32, P4, R34, R32, RZ ;  /* 0x000000202220b210 */ /* 0x002fca0007f9e0ff */
[----:B------:R-:W-:Y:S01]  /*1af50*/  @!P3 IMAD.X R33, R35, 0x1, R33, P4 ;  /* 0x000000012321b824 */ /* 0x000fe200020e0621 */
[----:B------:R-:W-:Y:S02]  /*1af60*/  LOP3.LUT P6, RZ, R0, 0x800000, RZ, 0xc0, !PT ;  /* 0x0080000000ff7812 */ /* 0x000fe400078cc0ff */
[----:B----4-:R-:W-:-:S04]  /*1af70*/  LOP3.LUT R30, R30, 0xff, RZ, 0xc0, !PT ;  /* 0x000000ff1e1e7812 */ /* 0x010fc800078ec0ff */
[----:B------:R-:W-:-:S05]  /*1af80*/  F2FP.F16.E4M3.UNPACK_B R30, R30 ;  /* 0x0000001eff1e723e */ /* 0x000fca00020006ff */
[----:B------:R-:W-:-:S05]  /*1af90*/  HADD2.F32 R30, -RZ, R30.H0_H0 ;  /* 0x2000001eff1e7230 */ /* 0x000fca0000004100 */
[----:B------:R-:W-:-:S04]  /*1afa0*/  FMUL R30, R30, UR40 ;  /* 0x000000281e1e7c20 */ /* 0x000fc80008400000 */
[----:B---3--:R-:W-:Y:S01]  /*1afb0*/  FFMA R30, R131, UR41, R30 ;  /* 0x00000029831e7c23 */ /* 0x008fe2000800001e */
[----:B------:R-:W-:Y:S01]  /*1afc0*/  LOP3.LUT R5, R5, 0xfeffffff, RZ, 0xc0, !PT ;  /* 0xfeffffff05057812 */ /* 0x000fe200078ec0ff */
[----:B------:R-:W3:Y:S03]  /*1afd0*/  LDL.LU R131, [R1+0x328] ;  /* 0x0003280001837983 */ /* 0x000ee60000300800 */
[----:B------:R-:W-:-:S05]  /*1afe0*/  F2FP.SATFINITE.E4M3.F32.PACK_AB_MERGE_C R30, RZ, R30, RZ ;  /* 0x0000001eff1e723e */ /* 0x000fca00048070ff */
[----:B------:R0:W-:Y:S02]  /*1aff0*/  @!P3 STG.E.U8 desc[UR46][R32.64+0x29], R30 ;  /* 0x0000291e2000b986 */ /* 0x0001e4000c10112e */
[----:B0-----:R-:W0:Y:S02]  /*1b000*/  @!P5 LDC.64 R30, c[0x0][0x5c0] ;  /* 0x00017000ff1edb82 */ /* 0x001e240000000a00 */
[----:B0-----:R-:W-:Y:S02]  /*1b010*/  @!P5 IADD3 R154, P3, P4, R12, R30, R9 ;  /* 0x0000001e0c9ad210 */ /* 0x001fe40007c7e009 */
[----:B------:R-:W-:-:S06]  /*1b020*/  PRMT R30, RZ, 0x7610, R30 ;  /* 0x00007610ff1e7816 */ /* 0x000fcc000000001e */
[----:B------:R-:W4:Y:S01]  /*1b030*/  @!P6 LDG.E.U8 R30, desc[UR46][R20.64+0x30] ;  /* 0x0000302e141ee981 */ /* 0x000f22000c1e1100 */
        /* <DEDUP_REMOVED lines=8> */
[----:B----4-:R-:W-:-:S04]  /*1b0c0*/  LOP3.LUT R30, R30, 0xff, RZ, 0xc0, !PT ;  /* 0x000000ff1e1e7812 */ /* 0x010fc800078ec0ff */
[----:B------:R-:W-:-:S05]  /*1b0d0*/  F2FP.F16.E4M3.UNPACK_B R30, R30 ;  /* 0x0000001eff1e723e */ /* 0x000fca00020006ff */
[----:B------:R-:W-:-:S05]  /*1b0e0*/  HADD2.F32 R30, -RZ, R30.H0_H0 ;  /* 0x2000001eff1e7230 */ /* 0x000fca0000004100 */
[----:B------:R-:W-:-:S04]  /*1b0f0*/  FMUL R30, R30, UR40 ;  /* 0x000000281e1e7c20 */ /* 0x000fc80008400000 */
[----:B--2---:R-:W-:Y:S02]  /*1b100*/  FFMA R32, R130, UR41, R30 ;  /* 0x0000002982207c23 */ /* 0x004fe4000800001e */
        /* <DEDUP_REMOVED lines=11> */
[----:B------:R-:W4:Y:S01]  /*1b1c0*/  @!P2 LDG.E.U8 R30, desc[UR46][R20.64+0x31] ;  /* 0x0000312e141ea981 */ /* 0x000f22000c1e1100 */
[----:B------:R-:W-:Y:S02]  /*1b1d0*/  @!P5 IADD3.X R163, R29, R31, R8, P3, P4 ;  /* 0x0000001f1da3d210 */ /* 0x000fe40001fe8408 */
[----:B------:R-:W-:Y:S02]  /*1b1e0*/  ISETP.LT.OR P4, PT, R27, 0x31, !P0 ;  /* 0x000000311b00780c */ /* 0x000fe40004781670 */
[----:B------:R-:W-:-:S11]  /*1b1f0*/  @P5 LOP3.LUT R0, R0, 0x800000, RZ, 0xfc, !PT ;  /* 0x0080000000005812 */ /* 0x000fd600078efcff */
[----:B-1----:R-:W-:-:S04]  /*1b200*/  @!P4 IADD3 R32, P3, P5, R3, R12, R9 ;  /* 0x0000000c0320c210 */ /* 0x002fc80007d7e009 */
[----:B------:R-:W-:Y:S02]  /*1b210*/  @!P4 IADD3.X R33, R4, R29, R8, P3, P5 ;  /* 0x0000001d0421c210 */ /* 0x000fe40001fea408 */
[----:B----4-:R-:W-:-:S04]  /*1b220*/  LOP3.LUT R30, R30, 0xff, RZ, 0xc0, !PT ;  /* 0x000000ff1e1e7812 */ /* 0x010fc800078ec0ff */
[----:B------:R-:W-:-:S05]  /*1b230*/  F2FP.F16.E4M3.UNPACK_B R30, R30 ;  /* 0x0000001eff1e723e */ /* 0x000fca00020006ff */
[----:B------:R-:W-:-:S05]  /*1b240*/  HADD2.F32 R30, -RZ, R30.H0_H0 ;  /* 0x2000001eff1e7230 */ /* 0x000fca0000004100 */
[----:B------:R-:W-:-:S04]  /*1b250*/  FMUL R30, R30, UR40 ;  /* 0x000000281e1e7c20 */ /* 0x000fc80008400000 */
[----:B---3--:R-:W-:Y:S01]  /*1b260*/  FFMA R30, R131, UR41, R30 ;  /* 0x00000029831e7c23 */ /* 0x008fe2000800001e */
[----:B------:R-:W-:Y:S01]  /*1b270*/  ISETP.LT.OR P1, PT, R27, 0x71, !P1 ;  /* 0x000000711b00780c */ /* 0x000fe20004f21670 */
[----:B------:R-:W3:Y:S03]  /*1b280*/  LDL.LU R131, [R1+0x330] ;  /* 0x0003300001837983 */ /* 0x000ee60000300800 */
[----:B------:R-:W-:-:S05]  /*1b290*/  F2FP.SATFINITE.E4M3.F32.PACK_AB_MERGE_C R30, RZ, R30, RZ ;  /* 0x0000001eff1e723e */ /* 0x000fca00048070ff */
[----:B------:R0:W-:Y:S02]  /*1b2a0*/  @!P2 STG.E.U8 desc[UR46][R38.64+0x31], R30 ;  /* 0x0000311e2600a986 */ /* 0x0001e4000c10112e */
[----:B0-----:R-:W0:Y:S02]  /*1b2b0*/  @!P4 LDC.64 R30, c[0x0][0x5c0] ;  /* 0x00017000ff1ecb82 */ /* 0x001e240000000a00 */
[----:B0-----:R-:W-:Y:S02]  /*1b2c0*/  @!P4 IADD3 R30, P3, R32, R30, RZ ;  /* 0x0000001e201ec210 */ /* 0x001fe40007f7e0ff */
[----:B------:R-:W-:-:S06]  /*1b2d0*/  PRMT R32, RZ, 0x7610, R32 ;  /* 0x00007610ff207816 */ /* 0x000fcc0000000020 */
[----:B------:R-:W4:Y:S01]  /*1b2e0*/  @!P4 LDG.E.U8 R32, desc[UR46][R22.64+0x30] ;  /* 0x0000302e1620c981 */ /* 0x000f22000c1e1100 */
        /* <DEDUP_REMOVED lines=19> */
[----:B------:R-:W-:Y:S02]  /*1b420*/  ISETP.GE.AND P5, PT, R26, 0x101, PT ;  /* 0x000001011a00780c */ /* 0x000fe40003fa6270 */
[----:B------:R-:W-:Y:S02]  /*1b430*/  @P1 LOP3.LUT R10, R10, 0x4, RZ, 0xfc, !PT ;  /* 0x000000040a0a1812 */ /* 0x000fe400078efcff */
        /* <DEDUP_REMOVED lines=17> */
[----:B------:R-:W-:Y:S02]  /*1b550*/  @P1 LOP3.LUT R10, R10, 0x2, RZ, 0xfc, !PT ;  /* 0x000000020a0a1812 */ /* 0x000fe400078efcff */
[----:B------:R-:W-:Y:S02]  /*1b560*/  @!P1 IADD3.X R165, R29, R31, R8, P3, P4 ;  /* 0x0000001f1da59210 */ /* 0x000fe40001fe8408 */
[C---:B------:R-:W-:Y:S02]  /*1b570*/  ISETP.LT.OR P1, PT, R27.reuse, 0x79, !P5 ;  /* 0x000000791b00780c */ /* 0x040fe40006f21670 */
[----:B------:R-:W-:Y:S02]  /*1b580*/  ISETP.LT.OR P5, PT, R27, 0x7a, !P5 ;  /* 0x0000007a1b00780c */ /* 0x000fe40006fa1670 */
        /* <DEDUP_REMOVED lines=19> */
[----:B------:R-:W-:-:S04]  /*1b6c0*/  @P1 LOP3.LUT R10, R10, 0x200, RZ, 0xfc, !PT ;  /* 0x000002000a0a1812 */ /* 0x000fc800078efcff */
[----:B------:R-:W-:-:S04]  /*1b6d0*/  LOP3.LUT R10, R10, 0xfffffeff, RZ, 0xc0, !PT ;  /* 0xfffffeff0a0a7812 */ /* 0x000fc800078ec0ff */
[----:B------:R-:W-:-:S03]  /*1b6e0*/  @P5 LOP3.LUT R10, R10, 0x100, RZ, 0xfc, !PT ;  /* 0x000001000a0a5812 */ /* 0x000fc600078efcff */
[----:B-1----:R-:W-:-:S04]  /*1b6f0*/  @!P4 IADD3 R32, P3, P5, R3, R12, R9 ;  /* 0x0000000c0320c210 */ /* 0x002fc80007d7e009 */
[----:B------:R-:W-:Y:S02]  /*1b700*/  @!P4 IADD3.X R33, R4, R29, R8, P3, P5 ;  /* 0x0000001d0421c210 */ /* 0x000fe40001fea408 */
[----:B----4-:R-:W-:-:S04]  /*1b710*/  LOP3.LUT R30, R30, 0xff, RZ, 0xc0, !PT ;  /* 0x000000ff1e1e7812 */ /* 0x010fc800078ec0ff */
[----:B------:R-:W-:-:S05]  /*1b720*/  F2FP.F16.E4M3.UNPACK_B R30, R30 ;  /* 0x0000001eff1e723e */ /* 0x000fca00020006ff */
[----:B------:R-:W-:-:S05]  /*1b730*/  HADD2.F32 R30, -RZ, R30.H0_H0 ;  /* 0x2000001eff1e7230 */ /* 0x000fca0000004100 */
[----:B------:R-:W-:-:S04]  /*1b740*/  FMUL R30, R30, UR40 ;  /* 0x000000281e1e7c20 */ /* 0x000fc80008400000 */
[----:B---3--:R-:W-:Y:S01]  /*1b750*/  FFMA R30, R131, UR41, R30 ;  /* 0x00000029831e7c23 */ /* 0x008fe2000800001e */
[----:B------:R-:W-:Y:S01]  /*1b760*/  LOP3.LUT P1, RZ, R28, 0x100000, RZ, 0xc0, !PT ;  /* 0x001000001cff7812 */ /* 0x000fe2000782c0ff */
[----:B------:R-:W3:Y:S03]  /*1b770*/  LDL.LU R131, [R1+0x340] ;  /* 0x0003400001837983 */ /* 0x000ee60000300800 */
[----:B------:R-:W-:-:S05]  /*1b780*/  F2FP.SATFINITE.E4M3.F32.PACK_AB_MERGE_C R30, RZ, R30, RZ ;  /* 0x0000001eff1e723e */ /* 0x000fca00048070ff */
[----:B------:R0:W-:Y:S02]  /*1b790*/  @!P6 STG.E.U8 desc[UR46][R48.64+0x39], R30 ;  /* 0x0000391e3000e986 */ /* 0x0001e4000c10112e */
[----:B0-----:R-:W0:Y:S02]  /*1b7a0*/  @!P4 LDC.64 R30, c[0x0][0x5c0] ;  /* 0x00017000ff1ecb82 */ /* 0x001e240000000a00 */
[----:B0-----:R-:W-:Y:S02]  /*1b7b0*/  @!P4 IADD3 R30, P3, R32, R30, RZ ;  /* 0x0000001e201ec210 */ /* 0x001fe40007f7e0ff */
[----:B------:R-:W-:-:S06]  /*1b7c0*/  PRMT R32, RZ, 0x7610, R32 ;  /* 0x00007610ff207816 */ /* 0x000fcc0000000020 */
[----:B------:R-:W4:Y:S01]  /*1b7d0*/  @!P4 LDG.E.U8 R32, desc[UR46][R22.64+0x38] ;  /* 0x0000382e1620c981 */ /* 0x000f22000c1e1100 */
[C---:B------:R-:W-:Y:S02]  /*1b7e0*/  LOP3.LUT P2, RZ, R28.reuse, 0x80000, RZ, 0xc0, !PT ;  /* 0x000800001cff7812 */ /* 0x040fe4000784c0ff */
[----:B------:R-:W-:Y:S01]  /*1b7f0*/  LOP3.LUT R28, R28, 0xffff7fff, RZ, 0xc0, !PT ;  /* 0xffff7fff1c1c7812 */ /* 0x000fe200078ec0ff */
[----:B------:R-:W-:Y:S01]  /*1b800*/  @!P4 IMAD.X R31, R33, 0x1, R31, P3 ;  /* 0x00000001211fc824 */ /* 0x000fe200018e061f */
[C---:B------:R-:W-:Y:S02]  /*1b810*/  ISETP.LT.OR P3, PT, R27.reuse, 0x3a, !P0 ;  /* 0x0000003a1b00780c */ /* 0x040fe40004761670 */
[----:B------:R-:W-:Y:S02]  /*1b820*/  @P0 LOP3.LUT R28, R28, 0x8000, RZ, 0xfc, !PT ;  /* 0x000080001c1c0812 */ /* 0x000fe400078efcff */
[----:B------:R-:W-:-:S09]  /*1b830*/  ISETP.LT.OR P0, PT, R27, 0x81, !P2 ;  /* 0x000000811b00780c */ /* 0x000fd20005701670 */
        /* <DEDUP_REMOVED lines=20> */
[----:B------:R-:W-:Y:S02]  /*1b980*/  @P0 LOP3.LUT R10, R10, 0x40000, RZ, 0xfc, !PT ;  /* 0x000400000a0a0812 */ /* 0x000fe400078efcff */
[----:B------:R-:W-:Y:S02]  /*1b990*/  ISETP.GE.AND P0, PT, R26, 0x1, PT ;  /* 0x000000011a00780c */ /* 0x000fe40003f06270 */
[----:B----4-:R-:W-:-:S04]  /*1b9a0*/  LOP3.LUT R30, R30, 0xff, RZ, 0xc0, !PT ;  /* 0x000000ff1e1e7812 */ /* 0x010fc800078ec0ff */
[----:B------:R-:W-:-:S05]  /*1b9b0*/  F2FP.F16.E4M3.UNPACK_B R30, R30 ;  /* 0x0000001eff1e723e */ /* 0x000fca00020006ff */
[----:B------:R-:W-:-:S05]  /*1b9c0*/  HADD2.F32 R30, -RZ, R30.H0_H0 ;  /* 0x2000001eff1e7230 */ /* 0x000fca0000004100 */
[----:B------:R-:W-:-:S04]  /*1b9d0*/  FMUL R30, R30, UR40 ;  /* 0x000000281e1e7c20 */ /* 0x000fc80008400000 */
[----:B---3--:R-:W-:Y:S02]  /*1b9e0*/  FFMA R30, R131, UR41, R30 ;  /* 0x00000029831e7c23 */ /* 0x008fe4000800001e */
[----:B------:R-:W3:Y:S03]  /*1b9f0*/  LDL.LU R131, [R1+0x348] ;  /* 0x0003480001837983 */ /* 0x000ee60000300800 */
[----:B------:R-:W-:-:S05]  /*1ba00*/  F2FP.SATFINITE.E4M3.F32.PACK_AB_MERGE_C R30, RZ, R30, RZ ;  /* 0x0000001eff1e723e */ /* 0x000fca00048070ff */
[----:B------:R0:W-:Y:S02]  /*1ba10*/  @!P3 STG.E.U8 desc[UR46][R32.64+0x39], R30 ;  /* 0x0000391e2000b986 */ /* 0x0001e4000c10112e */
[----:B0-----:R-:W0:Y:S02]  /*1ba20*/  @!P6 LDC.64 R30, c[0x0][0x5c0] ;  /* 0x00017000ff1eeb82 */ /* 0x001e240000000a00 */
[----:B0-----:R-:W-:-:S04]  /*1ba30*/  @!P6 IADD3 R180, P3, P4, R12, R30, R3 ;  /* 0x0000001e0cb4e210 */ /* 0x001fc80007c7e003 */
[----:B------:R-:W-:Y:S02]  /*1ba40*/  @!P6 IADD3.X R181, R29, R31, R4, P3, P4 ;  /* 0x0000001f1db5e210 */ /* 0x000fe40001fe8404 */
[----:B------:R-:W-:Y:S02]  /*1ba50*/  ISETP.LT.OR P3, PT, R27, 0x41, !P0 ;  /* 0x000000411b00780c */ /* 0x000fe40004761670 */
[----:B------:R-:W-:-:S11]  /*1ba60*/  PRMT R30, RZ, 0x7610, R30 ;  /* 0x00007610ff1e7816 */ /* 0x000fd6000000001e */
[----:B------:R-:W4:Y:S02]  /*1ba70*/  @!P3 LDG.E.U8 R30, desc[UR46][R24.64+0x40] ;  /* 0x0000402e181eb981 */ /* 0x000f24000c1e1100 */
[----:B----4-:R-:W-:-:S04]  /*1ba80*/  LOP3.LUT R30, R30, 0xff, RZ, 0xc0, !PT ;  /* 0x000000ff1e1e7812 */ /* 0x010fc800078ec0ff */
[----:B------:R-:W-:-:S05]  /*1ba90*/  F2FP.F16.E4M3.UNPACK_B R30, R30 ;  /* 0x0000001eff1e723e */ /* 0x000fca00020006ff */
[----:B------:R-:W-:-:S05]  /*1baa0*/  HADD2.F32 R30, -RZ, R30.H0_H0 ;  /* 0x2000001eff1e7230 */ /* 0x000fca0000004100 */
[----:B------:R-:W-:-:S04]  /*1bab0*/  FMUL R30, R30, UR40 ;  /* 0x000000281e1e7c20 */ /* 0x000fc80008400000 */
[----:B--2---:R-:W-:Y:S02]  /*1bac0*/  FFMA R32, R130, UR41, R30 ;  /* 0x0000002982207c23 */ /* 0x004fe4000800001e */
[----:B------:R-:W0:Y:S01]  /*1bad0*/  @!P3 LDC.64 R30, c[0x0][0x5c0] ;  /* 0x00017000ff1ebb82 */ /* 0x000e220000000a00 */
[----:B------:R-:W-:Y:S01]  /*1bae0*/  ISETP.LT.OR P5, PT, R27, 0x89, !P2 ;  /* 0x000000891b00780c */ /* 0x000fe200057a1670 */
[----:B------:R-:W2:Y:S01]  /*1baf0*/  LDL.LU R130, [R1+0x34c] ;  /* 0x00034c0001827983 */ /* 0x000ea20000300800 */
[----:B------:R-:W-:Y:S02]  /*1bb00*/  F2FP.SATFINITE.E4M3.F32.PACK_AB_MERGE_C R32, RZ, R32, RZ ;  /* 0x00000020ff20723e */ /* 0x000fe400048070ff */
[----:B0-----:R-:W-:-:S05]  /*1bb10*/  @!P3 IADD3 R30, P4, R12, R30, RZ ;  /* 0x0000001e0c1eb210 */ /* 0x001fca0007f9e0ff */
[----:B------:R-:W-:-:S05]  /*1bb20*/  @!P3 IMAD.X R31, R29, 0x1, R31, P4 ;  /* 0x000000011d1fb824 */ /* 0x000fca00020e061f */
[----:B------:R0:W-:Y:S01]  /*1bb30*/  @!P3 STG.E.U8 desc[UR46][R30.64+0x40], R32 ;  /* 0x000040201e00b986 */ /* 0x0001e2000c10112e */
[----:B------:R-:W-:Y:S02]  /*1bb40*/  ISETP.LT.OR P3, PT, R27, 0x42, !P0 ;  /* 0x000000421b00780c */ /* 0x000fe40004761670 */
[----:B0-----:R-:W-:-:S11]  /*1bb50*/  PRMT R32, RZ, 0x7610, R32 ;  /* 0x00007610ff207816 */ /* 0x001fd60000000020 */
[----:B------:R-:W0:Y:S01]  /*1bb60*/  @!P3 LDC.64 R30, c[0x0][0x5c0] ;  /* 0x00017000ff1ebb82 */ /* 0x000e220000000a00 */
[----:B------:R-:W4:Y:S01]  /*1bb70*/  @!P3 LDG.E.U8 R32, desc[UR46][R24.64+0x41] ;  /* 0x0000412e1820b981 */ /* 0x000f22000c1e1100 */
[----:B0-----:R-:W-:-:S05]  /*1bb80*/  @!P3 IADD3 R30, P4, R12, R30, RZ ;  /* 0x0000001e0c1eb210 */ /* 0x001fca0007f9e0ff */
[----:B------:R-:W-:Y:S01]  /*1bb90*/  @!P3 IMAD.X R31, R29, 0x1, R31, P4 ;  /* 0x000000011d1fb824 */ /* 0x000fe200020e061f */
[----:B------:R-:W-:-:S04]  /*1bba0*/  LOP3.LUT R10, R10, 0xfffdffff, RZ, 0xc0, !PT ;  /* 0xfffdffff0a0a7812 */ /* 0x000fc800078ec0ff */
[----:B------:R-:W-:Y:S02]  /*1bbb0*/  @P6 LOP3.LUT R10, R10, 0x20000, RZ, 0xfc, !PT ;  /* 0x000200000a0a6812 */ /* 0x000fe400078efcff */
[----:B------:R-:W-:Y:S02]  /*1bbc0*/  ISETP.LT.OR P6, PT, R27, 0x41, !P2 ;  /* 0x000000411b00780c */ /* 0x000fe400057c1670 */
        /* <DEDUP_REMOVED lines=15> */
[----:B------:R-:W-:Y:S02]  /*1bcc0*/  ISETP.LT.OR P5, PT, R27, 0x8a, !P2 ;  /* 0x0000008a1b00780c */ /* 0x000fe400057a1670 */
[----:B------:R-:W-:-:S11]  /*1bcd0*/  LOP3.LUT R10, R10, 0xffffbfff, RZ, 0xc0, !PT ;  /* 0xffffbfff0a0a7812 */ /* 0x000fd600078ec0ff */
[----:B------:R-:W-:Y:S02]  /*1bce0*/  @P5 LOP3.LUT R10, R10, 0x4000, RZ, 0xfc, !PT ;  /* 0x000040000a0a5812 */ /* 0x000fe400078efcff */
        /* <DEDUP_REMOVED lines=13> */
[----:B------:R-:W-:Y:S01]  /*1bdc0*/  @!P6 STG.E.U8 desc[UR46][R86.64+0x40], R32 ;  /* 0x000040205600e986 */ /* 0x000fe2000c10112e */
[----:B------:R-:W-:Y:S02]  /*1bdd0*/  ISETP.LT.OR P6, PT, R27, 0x42, !P2 ;  /* 0x000000421b00780c */ /* 0x000fe400057c1670 */
[----:B0-----:R-:W-:Y:S02]  /*1bde0*/  @!P5 IADD3 R192, P3, P4, R12, R30, R3 ;  /* 0x0000001e0cc0d210 */ /* 0x001fe40007c7e003 */
[----:B------:R-:W-:-:S09]  /*1bdf0*/  PRMT R30, RZ, 0x7610, R30 ;  /* 0x00007610ff1e7816 */ /* 0x000fd2000000001e */
[----:B------:R-:W4:Y:S01]  /*1be00*/  @!P6 LDG.E.U8 R30, desc[UR46][R14.64+0x41] ;  /* 0x0000412e0e1ee981 */ /* 0x000f22000c1e1100 */
[----:B------:R-:W-:Y:S02]  /*1be10*/  @P5 LOP3.LUT R10, R10, 0x8000, RZ, 0xfc, !PT ;  /* 0x000080000a0a5812 */ /* 0x000fe400078efcff */
[----:B------:R-:W-:Y:S02]  /*1be20*/  @!P5 IADD3.X R193, R29, R31, R4, P3, P4 ;  /* 0x0000001f1dc1d210 */ /* 0x000fe40001fe8404 */
[----:B------:R-:W-:Y:S02]  /*1be30*/  ISETP.LT.OR P5, PT, R27, 0x92, !P2 ;  /* 0x000000921b00780c */ /* 0x000fe400057a1670 */
        /* <DEDUP_REMOVED lines=30> */
[----:B------:R-:W-:Y:S02]  /*1c020*/  @P0 LOP3.LUT R28, R28, 0x40000, RZ, 0xfc, !PT ;  /* 0x000400001c1c0812 */ /* 0x000fe400078efcff */
[----:B------:R-:W-:Y:S02]  /*1c030*/  ISETP.LT.OR P0, PT, R27, 0x99, !P2 ;  /* 0x000000991b00780c */ /* 0x000fe40005701670 */
        /* <DEDUP_REMOVED lines=21> */
[----:B------:R-:W-:-:S04]  /*1c190*/  LOP3.LUT R28, R28, 0xfffeffff, RZ, 0xc0, !PT ;  /* 0xfffeffff1c1c7812 */ /* 0x000fc800078ec0ff */
[----:B------:R-:W-:Y:S02]  /*1c1a0*/  @P2 LOP3.LUT R28, R28, 0x10000, RZ, 0xfc, !PT ;  /* 0x000100001c1c2812 */ /* 0x000fe400078efcff */
        /* <DEDUP_REMOVED lines=14> */
[----:B------:R-:W-:Y:S01]  /*1c290*/  @!P5 STG.E.U8 desc[UR46][R88.64+0x48], R32 ;  /* 0x000048205800d986 */ /* 0x000fe2000c10112e */
        /* <DEDUP_REMOVED lines=8> */
[----:B------:R-:W-:Y:S02]  /*1c320*/  LOP3.LUT P0, RZ, R28, 0x40000, RZ, 0xc0, !PT ;  /* 0x000400001cff7812 */ /* 0x000fe4000780c0ff */
        /* <DEDUP_REMOVED lines=94> */
[----:B------:R-:W-:Y:S01]  /*1c910*/  LOP3.LUT P6, RZ, R0, 0x40000000, RZ, 0xc0, !PT ;  /* 0x4000000000ff7812 */ /* 0x000fe200078cc0ff */
        /* <DEDUP_REMOVED lines=9> */
[----:B------:R-:W-:Y:S02]  /*1c9b0*/  ISETP.LT.OR P0, PT, R27, 0x99, !P1 ;  /* 0x000000991b00780c */ /* 0x000fe40004f01670 */
[----:B0-----:R-:W-:-:S05]  /*1c9c0*/  @!P3 IADD3 R30, P4, R12, R30, RZ ;  /* 0x0000001e0c1eb210 */ /* 0x001fca0007f9e0ff */
[----:B------:R-:W-:Y:S01]  /*1c9d0*/  @!P3 IMAD.X R31, R29, 0x1, R31, P4 ;  /* 0x000000011d1fb824 */ /* 0x000fe200020e061f */
        /* <DEDUP_REMOVED lines=10> */
[----:B0-----:R-:W-:Y:S02]  /*1ca80*/  @!P0 IADD3 R216, P3, P4, R12, R30, R7 ;  /* 0x0000001e0cd88210 */ /* 0x001fe40007c7e007 */
[----:B------:R-:W-:-:S06]  /*1ca90*/  PRMT R30, RZ, 0x7610, R30 ;  /* 0x00007610ff1e7816 */ /* 0x000fcc000000001e */
[----:B------:R-:W4:Y:S01]  /*1caa0*/  @!P6 LDG.E.U8 R30, desc[UR46][R14.64+0x58] ;  /* 0x0000582e0e1ee981 */ /* 0x000f22000c1e1100 */
[----:B------:R-:W-:Y:S02]  /*1cab0*/  LOP3.LUT R10, R10, 0xfffffff7, RZ, 0xc0, !PT ;  /* 0xfffffff70a0a7812 */ /* 0x000fe400078ec0ff */
[----:B------:R-:W-:Y:S02]  /*1cac0*/  @!P0 IADD3.X R217, R29, R31, R6, P3, P4 ;  /* 0x0000001f1dd98210 */ /* 0x000fe40001fe8406 */
[----:B------:R-:W-:-:S04]  /*1cad0*/  @P2 LOP3.LUT R10, R10, 0x8, RZ, 0xfc, !PT ;  /* 0x000000080a0a2812 */ /* 0x000fc800078efcff */
[----:B------:R-:W-:-:S04]  /*1cae0*/  LOP3.LUT R10, R10, 0xfffffffe, RZ, 0xc0, !PT ;  /* 0xfffffffe0a0a7812 */ /* 0x000fc800078ec0ff */
[----:B------:R-:W-:Y:S02]  /*1caf0*/  @P0 LOP3.LUT R10, R10, 0x1, RZ, 0xfc, !PT ;  /* 0x000000010a0a0812 */ /* 0x000fe400078efcff */
[----:B------:R-:W-:Y:S02]  /*1cb00*/  ISETP.GE.AND P0, PT, R26, 0x101, PT ;  /* 0x000001011a00780c */ /* 0x000fe40003f06270 */
[----:B------:R-:W-:Y:S02]  /*1cb10*/  LOP3.LUT P2, RZ, R0, 0x20000000, RZ, 0xc0, !PT ;  /* 0x2000000000ff7812 */ /* 0x000fe4000784c0ff */
        /* <DEDUP_REMOVED lines=8> */
[----:B------:R-:W-:-:S05]  /*1cba0*/  F2FP.SATFINITE.E4M3.F32.PACK_AB_MERGE_C R32, RZ, R32, RZ ;  /* 0x00000020ff20723e */ /* 0x000fca00048070ff */
[----:B------:R-:W-:Y:S01]  /*1cbb0*/  @!P6 STG.E.U8 desc[UR46][R92.64+0x58], R32 ;  /* 0x000058205c00e986 */ /* 0x000fe2000c10112e */
[----:B------:R-:W-:Y:S02]  /*1cbc0*/  ISETP.LT.OR P6, PT, R27, 0x81, !P0 ;  /* 0x000000811b00780c */ /* 0x000fe400047c1670 */
[----:B0-----:R-:W-:-:S04]  /*1cbd0*/  @!P1 IADD3 R214, P3, P4, R12, R30, R7 ;  /* 0x0000001e0cd69210 */ /* 0x001fc80007c7e007 */
[----:B------:R-:W-:-:S07]  /*1cbe0*/  @!P1 IADD3.X R215, R29, R31, R6, P3, P4 ;  /* 0x0000001f1dd79210 */ /* 0x000fce0001fe8406 */
[----:B------:R-:W0:Y:S02]  /*1cbf0*/  @!P6 LDC.64 R30, c[0x0][0x5c0] ;  /* 0x00017000ff1eeb82 */ /* 0x000e240000000a00 */
[----:B0-----:R-:W-:Y:S02]  /*1cc00*/  @!P6 IADD3 R222, P3, P4, R12, R30, R9 ;  /* 0x0000001e0cdee210 */ /* 0x001fe40007c7e009 */
[----:B------:R-:W-:-:S06]  /*1cc10*/  PRMT R30, RZ, 0x7610, R30 ;  /* 0x00007610ff1e7816 */ /* 0x000fcc000000001e */
[----:B------:R-:W4:Y:S01]  /*1cc20*/  @!P2 LDG.E.U8 R30, desc[UR46][R14.64+0x59] ;  /* 0x0000592e0e1ea981 */ /* 0x000f22000c1e1100 */
[----:B------:R-:W-:Y:S02]  /*1cc30*/  @!P6 IADD3.X R223, R29, R31, R8, P3, P4 ;  /* 0x0000001f1ddfe210 */ /* 0x000fe40001fe8408 */
        /* <DEDUP_REMOVED lines=8> */
[----:B------:R0:W-:Y:S01]  /*1ccc0*/  @!P2 STG.E.U8 desc[UR46][R94.64+0x59], R30 ;  /* 0x0000591e5e00a986 */ /* 0x0001e2000c10112e */
[----:B------:R-:W-:-:S13]  /*1ccd0*/  ISETP.LT.OR P2, PT, R27, 0x82, !P0 ;  /* 0x000000821b00780c */ /* 0x000fda0004741670 */
[----:B0-----:R-:W0:Y:S02]  /*1cce0*/  @!P2 LDC.64 R30, c[0x0][0x5c0] ;  /* 0x00017000ff1eab82 */ /* 0x001e240000000a00 */
[----:B0-----:R-:W-:Y:S02]  /*1ccf0*/  @!P2 IADD3 R220, P3, P4, R12, R30, R9 ;  /* 0x0000001e0cdca210 */ /* 0x001fe40007c7e009 */
[----:B------:R-:W-:-:S06]  /*1cd00*/  PRMT R30, RZ, 0x7610, R30 ;  /* 0x00007610ff1e7816 */ /* 0x000fcc000000001e */
[----:B------:R-:W4:Y:S01]  /*1cd10*/  @!P5 LDG.E.U8 R30, desc[UR46][R16.64+0x40] ;  /* 0x0000402e101ed981 */ /* 0x000f22000c1e1100 */
[----:B------:R-:W-:-:S04]  /*1cd20*/  @P1 LOP3.LUT R5, R5, 0x80000000, RZ, 0xfc, !PT ;  /* 0x8000000005051812 */ /* 0x000fc800078efcff */
[----:B------:R-:W-:-:S04]  /*1cd30*/  LOP3.LUT R5, R5, 0xbfffffff, RZ, 0xc0, !PT ;  /* 0xbfffffff05057812 */ /* 0x000fc800078ec0ff */
        /* <DEDUP_REMOVED lines=26> */
[----:B------:R-:W-:-:S13]  /*1cee0*/  ISETP.LT.OR P4, PT, R27, 0x41, !P1 ;  /* 0x000000411b00780c */ /* 0x000fda0004f81670 */
        /* <DEDUP_REMOVED lines=67> */
[----:B------:R-:W-:-:S05]  /*1d320*/  F2FP.SATFINITE.E4M3.F32.PACK_AB_MERGE_C R32, RZ, R32, RZ ;  /* 0x00000020ff20723e */ /* 0x000fca00048070ff */
[----:B------:R1:W-:Y:S01]  /*1d330*/  @!P5 STG.E.U8 desc[UR46][R96.64+0x48], R32 ;  /* 0x000048206000d986 */ /* 0x0003e2000c10112e */
        /* <DEDUP_REMOVED lines=8> */
[----:B------:R-:W-:Y:S02]  /*1d3c0*/  ISETP.LT.OR P4, PT, R27, 0x49, !P1 ;  /* 0x000000491b00780c */ /* 0x000fe40004f81670 */
[----:B------:R-:W-:-:S04]  /*1d3d0*/  @P2 LOP3.LUT R5, R5, 0x400000, RZ, 0xfc, !PT ;  /* 0x0040000005052812 */ /* 0x000fc800078efcff */
[----:B------:R-:W-:Y:S01]  /*1d3e0*/  LOP3.LUT R5, R5, 0xffefffff, RZ, 0xc0, !PT ;  /* 0xffefffff05057812 */ /* 0x000fe200078ec0ff */
[----:B------:R-:W-:Y:S03]  /*1d3f0*/  @!P5 STL.64 [R1], R34 ;  /* 0x000000220100d387 */ /* 0x000fe60000100a00 */
        /* <DEDUP_REMOVED lines=49> */
[----:B------:R-:W3:Y:S01]  /*1d710*/  @!P6 LDG.E.U8 R30, desc[UR46][R16.64+0x50] ;  /* 0x0000502e101ee981 */ /* 0x000ee2000c1e1100 */
[----:B------:R-:W-:-:S04]  /*1d720*/  LOP3.LUT R5, R5, 0xfff7ffff, RZ, 0xc0, !PT ;  /* 0xfff7ffff05057812 */ /* 0x000fc800078ec0ff */
[----:B------:R-:W-:Y:S02]  /*1d730*/  @P0 LOP3.LUT R5, R5, 0x80000, RZ, 0xfc, !PT ;  /* 0x0008000005050812 */ /* 0x000fe400078efcff */
[----:B------:R-:W-:Y:S02]  /*1d740*/  @!P5 IADD3.X R35, R29, R31, R4, P3, P4 ;  /* 0x0000001f1d23d210 */ /* 0x000fe40001fe8404 */
[----:B------:R-:W-:Y:S01]  /*1d750*/  LOP3.LUT R5, R5, 0xfffeffff, RZ, 0xc0, !PT ;  /* 0xfffeffff05057812 */ /* 0x000fe200078ec0ff */
[----:B------:R-:W-:Y:S03]  /*1d760*/  @!P0 STL.64 [R1+0x10], R38 ;  /* 0x0000102601008387 */ /* 0x000fe60000100a00 */
[----:B------:R-:W-:Y:S01]  /*1d770*/  @P5 LOP3.LUT R5, R5, 0x10000, RZ, 0xfc, !PT ;  /* 0x0001000005055812 */ /* 0x000fe200078efcff */
[----:B------:R-:W4:Y:S04]  /*1d780*/  LDL.LU R131, [R1+0x3a8] ;  /* 0x0003a80001837983 */ /* 0x000f280000300800 */
[----:B------:R-:W-:Y:S01]  /*1d790*/  @!P5 STL.64 [R1+0x8], R34 ;  /* 0x000008220100d387 */ /* 0x000fe20000100a00 */
[----:B------:R-:W-:-:S02]  /*1d7a0*/  ISETP.LT.OR P5, PT, R27, 0xa9, !P2 ;  /* 0x000000a91b00780c */ /* 0x000fc400057a1670 */
[----:B------:R-:W-:-:S11]  /*1d7b0*/  LOP3.LUT R5, R5, 0xfffdffff, RZ, 0xc0, !PT ;  /* 0xfffdffff05057812 */ /* 0x000fd600078ec0ff */
[----:B------:R-:W-:Y:S02]  /*1d7c0*/  @P5 LOP3.LUT R5, R5, 0x20000, RZ, 0xfc, !PT ;  /* 0x0002000005055812 */ /* 0x000fe400078efcff */
[----:B------:R-:W-:Y:S02]  /*1d7d0*/  LOP3.LUT P0, RZ, R0, 0x4000, RZ, 0xc0, !PT ;  /* 0x0000400000ff7812 */ /* 0x000fe4000780c0ff */
[----:B---3--:R-:W-:-:S04]  /*1d7e0*/  LOP3.LUT R30, R30, 0xff, RZ, 0xc0, !PT ;  /* 0x000000ff1e1e7812 */ /* 0x008fc800078ec0ff */
        /* <DEDUP_REMOVED lines=25> */
[----:B----4-:R-:W-:Y:S02]  /*1d980*/  FFMA R30, R131, UR41, R30 ;  /* 0x00000029831e7c23 */ /* 0x010fe4000800001e */
        /* <DEDUP_REMOVED lines=26> */
[----:B------:R-:W-:Y:S02]  /*1db30*/  @P0 LOP3.LUT R5, R5, 0x4000, RZ, 0xfc, !PT ;  /* 0x0000400005050812 */ /* 0x000fe400078efcff */
        /* <DEDUP_REMOVED lines=145> */
[----:B------:R-:W-:Y:S01]  /*1e450*/  @!P3 IADD3.X R35, R4, R29, R8, P5, P6 ;  /* 0x0000001d0423b210 */ /* 0x000fe20002fec408 */
[----:B------:R-:W-:Y:S04]  /*1e460*/  STL [R1+0x71c], R170 ;  /* 0x00071caa01007387 */ /* 0x000fe80000100800 */
[----:B------:R-:W-:Y:S04]  /*1e470*/  STL [R1+0x718], R171 ;  /* 0x000718ab01007387 */ /* 0x000fe80000100800 */
[----:B------:R-:W4:Y:S01]  /*1e480*/  LDL.LU R131, [R1+0x3d0] ;  /* 0x0003d00001837983 */ /* 0x000f220000300800 */
        /* <DEDUP_REMOVED lines=35> */
[C---:B------:R-:W-:Y:S02]  /*1e6c0*/  ISETP.LT.OR P5, PT, R27.reuse, 0xb9, !P1 ;  /* 0x000000b91b00780c */ /* 0x040fe40004fa1670 */
[----:B------:R-:W-:Y:S02]  /*1e6d0*/  ISETP.LT.OR P1, PT, R27, 0xba, !P1 ;  /* 0x000000ba1b00780c */ /* 0x000fe40004f21670 */
[----:B------:R-:W-:-:S02]  /*1e6e0*/  LOP3.LUT P2, RZ, R0, 0x40, RZ, 0xc0, !PT ;  /* 0x0000004000ff7812 */ /* 0x000fc4000784c0ff */
        /* <DEDUP_REMOVED lines=19> */
[----:B------:R-:W-:-:S04]  /*1e820*/  @!P4 IADD3 R33, P3, P5, R3, R12, R9 ;  /* 0x0000000c0321c210 */ /* 0x000fc80007d7e009 */
[----:B-1----:R-:W-:Y:S02]  /*1e830*/  @!P4 IADD3.X R32, R4, R29, R8, P3, P5 ;  /* 0x0000001d0420c210 */ /* 0x002fe40001fea408 */
        /* <DEDUP_REMOVED lines=10> */
[----:B0-----:R-:W-:-:S05]  /*1e8e0*/  @!P4 IADD3 R30, P3, R33, R30, RZ ;  /* 0x0000001e211ec210 */ /* 0x001fca0007f7e0ff */
[----:B------:R-:W-:Y:S01]  /*1e8f0*/  @!P4 IMAD.X R31, R32, 0x1, R31, P3 ;  /* 0x00000001201fc824 */ /* 0x000fe200018e061f */
[----:B------:R-:W-:-:S06]  /*1e900*/  PRMT R32, RZ, 0x7610, R32 ;  /* 0x00007610ff207816 */ /* 0x000fcc0000000020 */
[----:B------:R-:W4:Y:S01]  /*1e910*/  @!P4 LDG.E.U8 R32, desc[UR46][R22.64+0x48] ;  /* 0x0000482e1620c981 */ /* 0x000f22000c1e1100 */
[----:B------:R-:W-:Y:S02]  /*1e920*/  ISETP.GE.AND P2, PT, R26, 0x101, PT ;  /* 0x000001011a00780c */ /* 0x000fe40003f46270 */
[----:B------:R-:W-:Y:S02]  /*1e930*/  @P1 LOP3.LUT R2, R2, 0x20000000, RZ, 0xfc, !PT ;  /* 0x2000000002021812 */ /* 0x000fe400078efcff */
[C---:B------:R-:W-:Y:S02]  /*1e940*/  ISETP.LT.OR P1, PT, R27.reuse, 0xa1, !P2 ;  /* 0x000000a11b00780c */ /* 0x040fe40005721670 */
        /* <DEDUP_REMOVED lines=63> */
[----:B-1----:R-:W-:Y:S02]  /*1ed40*/  @!P4 IADD3.X R32, R4, R29, R8, P3, P5 ;  /* 0x0000001d0420c210 */ /* 0x002fe40001fea408 */
[----:B--2---:R-:W-:-:S04]  /*1ed50*/  LOP3.LUT R30, R30, 0xff, RZ, 0xc0, !PT ;  /* 0x000000ff1e1e7812 */ /* 0x004fc800078ec0ff */
[----:B------:R-:W-:-:S05]  /*1ed60*/  F2FP.F16.E4M3.UNPACK_B R30, R30 ;  /* 0x0000001eff1e723e */ /* 0x000fca00020006ff */
[----:B------:R-:W-:-:S05]  /*1ed70*/  HADD2.F32 R30, -RZ, R30.H0_H0 ;  /* 0x2000001eff1e7230 */ /* 0x000fca0000004100 */
[----:B------:R-:W-:-:S04]  /*1ed80*/  FMUL R30, R30, UR40 ;  /* 0x000000281e1e7c20 */ /* 0x000fc80008400000 */
[----:B----4-:R-:W-:Y:S02]  /*1ed90*/  FFMA R30, R139, UR41, R30 ;  /* 0x000000298b1e7c23 */ /* 0x010fe4000800001e */
[----:B------:R-:W2:Y:S03]  /*1eda0*/  LDL.LU R139, [R1+0x3f0] ;  /* 0x0003f000018b7983 */ /* 0x000ea60000300800 */
[----:B------:R-:W-:-:S05]  /*1edb0*/  F2FP.SATFINITE.E4M3.F32.PACK_AB_MERGE_C R30, RZ, R30, RZ ;  /* 0x0000001eff1e723e */ /* 0x000fca00048070ff */
[----:B------:R0:W-:Y:S02]  /*1edc0*/  @!P1 STG.E.U8 desc[UR46][R40.64+0x51], R30 ;  /* 0x0000511e28009986 */ /* 0x0001e4000c10112e */
[----:B0-----:R-:W0:Y:S02]  /*1edd0*/  @!P4 LDC.64 R30, c[0x0][0x5c0] ;  /* 0x00017000ff1ecb82 */ /* 0x001e240000000a00 */
[----:B0-----:R-:W-:-:S05]  /*1ede0*/  @!P4 IADD3 R30, P3, R33, R30, RZ ;  /* 0x0000001e211ec210 */ /* 0x001fca0007f7e0ff */
[----:B------:R-:W-:Y:S01]  /*1edf0*/  @!P4 IMAD.X R31, R32, 0x1, R31, P3 ;  /* 0x00000001201fc824 */ /* 0x000fe200018e061f */
[----:B------:R-:W-:-:S06]  /*1ee00*/  PRMT R32, RZ, 0x7610, R32 ;  /* 0x00007610ff207816 */ /* 0x000fcc0000000020 */
[----:B------:R-:W3:Y:S01]  /*1ee10*/  @!P4 LDG.E.U8 R32, desc[UR46][R22.64+0x50] ;  /* 0x0000502e1620c981 */ /* 0x000ee2000c1e1100 */
[C---:B------:R-:W-:Y:S02]  /*1ee20*/  ISETP.LT.OR P1, PT, R27.reuse, 0xb1, !P2 ;  /* 0x000000b11b00780c */ /* 0x040fe40005721670 */
        /* <DEDUP_REMOVED lines=19> */
[----:B-1----:R-:W-:Y:S02]  /*1ef60*/  @!P3 IADD3 R32, P4, R35, R32, RZ ;  /* 0x000000202320b210 */ /* 0x002fe40007f9e0ff */
[----:B------:R-:W-:-:S03]  /*1ef70*/  ISETP.LT.OR P2, PT, R27, 0xb2, !P6 ;  /* 0x000000b21b00780c */ /* 0x000fc60007741670 */
[----:B------:R-:W-:Y:S01]  /*1ef80*/  @!P3 IMAD.X R33, R34, 0x1, R33, P4 ;  /* 0x000000012221b824 */ /* 0x000fe200020e0621 */
[----:B------:R-:W-:-:S04]  /*1ef90*/  @P1 LOP3.LUT R2, R2, 0x1000000, RZ, 0xfc, !PT ;  /* 0x0100000002021812 */ /* 0x000fc800078efcff */
[----:B------:R-:W-:Y:S02]  /*1efa0*/  LOP3.LUT P5, RZ, R2, 0x80, RZ, 0xc0, !PT ;  /* 0x0000008002ff7812 */ /* 0x000fe400078ac0ff */
        /* <DEDUP_REMOVED lines=21> */
[----:B---3--:R-:W-:Y:S02]  /*1f100*/  FFMA R32, R138, UR41, R30 ;  /* 0x000000298a207c23 */ /* 0x008fe4000800001e */
        /* <DEDUP_REMOVED lines=17> */
[----:B------:R-:W-:-:S04]  /*1f220*/  @!P4 IADD3 R33, P3, P5, R3, R12, R9 ;  /* 0x0000000c0321c210 */ /* 0x000fc80007d7e009 */
[----:B-1----:R-:W-:Y:S02]  /*1f230*/  @!P4 IADD3.X R32, R4, R29, R8, P3, P5 ;  /* 0x0000001d0420c210 */ /* 0x002fe40001fea408 */
[----:B----4-:R-:W-:-:S04]  /*1f240*/  LOP3.LUT R30, R30, 0xff, RZ, 0xc0, !PT ;  /* 0x000000ff1e1e7812 */ /* 0x010fc800078ec0ff */
[----:B------:R-:W-:-:S05]  /*1f250*/  F2FP.F16.E4M3.UNPACK_B R30, R30 ;  /* 0x0000001eff1e723e */ /* 0x000fca00020006ff */
[----:B------:R-:W-:-:S05]  /*1f260*/  HADD2.F32 R30, -RZ, R30.H0_H0 ;  /* 0x2000001eff1e7230 */ /* 0x000fca0000004100 */
[----:B------:R-:W-:-:S04]  /*1f270*/  FMUL R30, R30, UR40 ;  /* 0x000000281e1e7c20 */ /* 0x000fc80008400000 */
[----:B--2---:R-:W-:Y:S01]  /*1f280*/  FFMA R30, R139, UR41, R30 ;  /* 0x000000298b1e7c23 */ /* 0x004fe2000800001e */
[----:B------:R-:W-:Y:S01]  /*1f290*/  LOP3.LUT P2, RZ, R28, 0x4000, RZ, 0xc0, !PT ;  /* 0x000040001cff7812 */ /* 0x000fe2000784c0ff */
[----:B------:R-:W2:Y:S03]  /*1f2a0*/  LDL.LU R139, [R1+0x400] ;  /* 0x00040000018b7983 */ /* 0x000ea60000300800 */
[----:B------:R-:W-:-:S05]  /*1f2b0*/  F2FP.SATFINITE.E4M3.F32.PACK_AB_MERGE_C R30, RZ, R30, RZ ;  /* 0x0000001eff1e723e */ /* 0x000fca00048070ff */
[----:B------:R0:W-:Y:S02]  /*1f2c0*/  @!P1 STG.E.U8 desc[UR46][R46.64+0x59], R30 ;  /* 0x0000591e2e009986 */ /* 0x0001e4000c10112e */
[----:B0-----:R-:W0:Y:S02]  /*1f2d0*/  @!P4 LDC.64 R30, c[0x0][0x5c0] ;  /* 0x00017000ff1ecb82 */ /* 0x001e240000000a00 */
[----:B0-----:R-:W-:-:S05]  /*1f2e0*/  @!P4 IADD3 R30, P3, R33, R30, RZ ;  /* 0x0000001e211ec210 */ /* 0x001fca0007f7e0ff */
[----:B------:R-:W-:Y:S01]  /*1f2f0*/  @!P4 IMAD.X R31, R32, 0x1, R31, P3 ;  /* 0x00000001201fc824 */ /* 0x000fe200018e061f */
[----:B------:R-:W-:-:S06]  /*1f300*/  PRMT R32, RZ, 0x7610, R32 ;  /* 0x00007610ff207816 */ /* 0x000fcc0000000020 */
[----:B------:R-:W4:Y:S01]  /*1f310*/  @!P4 LDG.E.U8 R32, desc[UR46][R22.64+0x58] ;  /* 0x0000582e1620c981 */ /* 0x000f22000c1e1100 */
        /* <DEDUP_REMOVED lines=19> */
[----:B------:R-:W-:Y:S02]  /*1f450*/  ISETP.LT.OR P0, PT, R27, 0xc2, !P2 ;  /* 0x000000c21b00780c */ /* 0x000fe40005701670 */
[----:B-1----:R-:W-:-:S05]  /*1f460*/  @!P3 IADD3 R32, P4, R35, R32, RZ ;  /* 0x000000202320b210 */ /* 0x002fca0007f9e0ff */
[----:B------:R-:W-:Y:S01]  /*1f470*/  @!P3 IMAD.X R33, R34, 0x1, R33, P4 ;  /* 0x000000012221b824 */ /* 0x000fe200020e0621 */
[----:B------:R-:W-:Y:S02]  /*1f480*/  @!P1 IADD3.X R65, R29, R31, R4, P5, P6 ;  /* 0x0000001f1d419210 */ /* 0x000fe40002fec404 */
[----:B------:R-:W-:Y:S02]  /*1f490*/  ISETP.GE.AND P6, PT, R26, 0x1, PT ;  /* 0x000000011a00780c */ /* 0x000fe40003fc6270 */
        /* <DEDUP_REMOVED lines=30> */
[----:B------:R-:W-:-:S04]  /*1f680*/  @P1 LOP3.LUT R2, R2, 0x100000, RZ, 0xfc, !PT ;  /* 0x0010000002021812 */ /* 0x000fc800078efcff */
[----:B------:R-:W-:-:S04]  /*1f690*/  LOP3.LUT R2, R2, 0xfff7ffff, RZ, 0xc0, !PT ;  /* 0xfff7ffff02027812 */ /* 0x000fc800078ec0ff */
[----:B------:R-:W-:Y:S02]  /*1f6a0*/  @P0 LOP3.LUT R2, R2, 0x80000, RZ, 0xfc, !PT ;  /* 0x0008000002020812 */ /* 0x000fe400078efcff */
[----:B------:R-:W-:Y:S02]  /*1f6b0*/  ISETP.LT.OR P0, PT, R27, 0xc9, !P2 ;  /* 0x000000c91b00780c */ /* 0x000fe40005701670 */
[----:B0-----:R-:W-:-:S05]  /*1f6c0*/  @!P3 IADD3 R30, P4, R12, R30, RZ ;  /* 0x0000001e0c1eb210 */ /* 0x001fca0007f9e0ff */
[----:B------:R-:W-:Y:S01]  /*1f6d0*/  @!P3 IMAD.X R31, R29, 0x1, R31, P4 ;  /* 0x000000011d1fb824 */ /* 0x000fe200020e061f */
[----:B------:R-:W-:Y:S02]  /*1f6e0*/  ISETP.LT.OR P1, PT, R27, 0x61, !P2 ;  /* 0x000000611b00780c */ /* 0x000fe40005721670 */
        /* <DEDUP_REMOVED lines=59> */
[----:B------:R-:W-:Y:S01]  /*1faa0*/  ISETP.LT.OR P5, PT, R27, 0xd9, !P2 ;  /* 0x000000d91b00780c */ /* 0x000fe200057a1670 */
        /* <DEDUP_REMOVED lines=27> */
[----:B------:R-:W-:Y:S02]  /*1fc60*/  @!P5 IADD3.X R49, R29, R31, R4, P3, P4 ;  /* 0x0000001f1d31d210 */ /* 0x000fe40001fe8404 */
[----:B------:R-:W-:Y:S02]  /*1fc70*/  ISETP.LT.OR P4, PT, R27, 0xda, !P2 ;  /* 0x000000da1b00780c */ /* 0x000fe40005781670 */
[----:B------:R-:W-:Y:S02]  /*1fc80*/  @P5 LOP3.LUT R2, R2, 0x4000, RZ, 0xfc, !PT ;  /* 0x0000400002025812 */ /* 0x000fe400078efcff */
[----:B------:R-:W-:Y:S02]  /*1fc90*/  ISETP.GE.AND P5, PT, R26, 0x81, PT ;  /* 0x000000811a00780c */ /* 0x000fe40003fa6270 */
        /* <DEDUP_REMOVED lines=40> */
[----:B------:R-:W-:Y:S02]  /*1ff20*/  FMUL R32, R30, UR40 ;  /* 0x000000281e207c20 */ /* 0x000fe40008400000 */
[----:B------:R-:W0:Y:S02]  /*1ff30*/  @!P2 LDC.64 R30, c[0x0][0x5c0] ;  /* 0x00017000ff1eab82 */ /* 0x000e240000000a00 */
[----:B---3--:R-:W-:Y:S01]  /*1ff40*/  FFMA R32, R138, UR41, R32 ;  /* 0x000000298a207c23 */ /* 0x008fe20008000020 */
[----:B------:R-:W-:Y:S01]  /*1ff50*/  ISETP.LT.OR P1, PT, R27, 0xc9, !P5 ;  /* 0x000000c91b00780c */ /* 0x000fe20006f21670 */
[----:B------:R-:W3:Y:S03]  /*1ff60*/  LDL.LU R138, [R1+0x42c] ;  /* 0x00042c00018a7983 */ /* 0x000ee60000300800 */
        /* <DEDUP_REMOVED lines=33> */
[----:B------:R-:W-:Y:S02]  /*20180*/  FMUL R32, R30, UR40 ;  /* 0x000000281e207c20 */ /* 0x000fe40008400000 */
[----:B------:R-:W0:Y:S02]  /*20190*/  @!P1 LDC.64 R30, c[0x0][0x5c0] ;  /* 0x00017000ff1e9b82 */ /* 0x000e240000000a00 */
[----:B---3--:R-:W-:Y:S02]  /*201a0*/  FFMA R32, R138, UR41, R32 ;  /* 0x000000298a207c23 */ /* 0x008fe40008000020 */
[----:B------:R-:W3:Y:S03]  /*201b0*/  LDL.LU R138, [R1+0x434] ;  /* 0x00043400018a7983 */ /* 0x000ee60000300800 */
        /* <DEDUP_REMOVED lines=17> */
[----:B------:R0:W-:Y:S01]  /*202d0*/  @!P0 STG.E.U8 desc[UR46][R116.64+0x71], R30 ;  /* 0x0000711e74008986 */ /* 0x0001e2000c10112e */
[----:B------:R-:W-:-:S13]  /*202e0*/  ISETP.LT.OR P0, PT, R27, 0xd2, !P5 ;  /* 0x000000d21b00780c */ /* 0x000fda0006f01670 */
        /* <DEDUP_REMOVED lines=12> */
[----:B------:R-:W-:Y:S01]  /*203b0*/  LOP3.LUT R2, R2, 0xfffffdff, RZ, 0xc0, !PT ;  /* 0xfffffdff02027812 */ /* 0x000fe200078ec0ff */
        /* <DEDUP_REMOVED lines=15> */
[----:B------:R-:W-:-:S04]  /*204b0*/  LOP3.LUT R2, R2, 0xffffff7f, RZ, 0xc0, !PT ;  /* 0xffffff7f02027812 */ /* 0x000fc800078ec0ff */
[----:B------:R-:W-:Y:S02]  /*204c0*/  @P0 LOP3.LUT R2, R2, 0x80, RZ, 0xfc, !PT ;  /* 0x0000008002020812 */ /* 0x000fe400078efcff */
[----:B------:R-:W-:Y:S02]  /*204d0*/  LOP3.LUT P0, RZ, R5, 0x8, RZ, 0xc0, !PT ;  /* 0x0000000805ff7812 */ /* 0x000fe4000780c0ff */
        /* <DEDUP_REMOVED lines=10> */
[----:B0-----:R-:W-:Y:S02]  /*20580*/  @!P4 IADD3 R32, P2, P3, R12, R30, R7 ;  /* 0x0000001e0c20c210 */ /* 0x001fe40007b5e007 */
[----:B------:R-:W-:-:S06]  /*20590*/  PRMT R30, RZ, 0x7610, R30 ;  /* 0x00007610ff1e7816 */ /* 0x000fcc000000001e */
[----:B------:R-:W4:Y:S02]  /*205a0*/  @!P0 LDG.E.U8 R30, desc[UR46][R14.64+0x78] ;  /* 0x0000782e0e1e8981 */ /* 0x000f24000c1e1100 */
        /* <DEDUP_REMOVED lines=9> */
[----:B0-----:R-:W-:-:S06]  /*20640*/  PRMT R30, RZ, 0x7610, R30 ;  /* 0x00007610ff1e7816 */ /* 0x001fcc000000001e */
[----:B------:R-:W4:Y:S01]  /*20650*/  @!P6 LDG.E.U8 R30, desc[UR46][R14.64+0x79] ;  /* 0x0000792e0e1ee981 */ /* 0x000f22000c1e1100 */
[----:B------:R-:W-:Y:S02]  /*20660*/  @!P4 IADD3.X R33, R29, R31, R6, P2, P3 ;  /* 0x0000001f1d21c210 */ /* 0x000fe400017e6406 */
[----:B------:R-:W-:Y:S02]  /*20670*/  ISETP.LT.OR P3, PT, R27, 0x61, !P1 ;  /* 0x000000611b00780c */ /* 0x000fe40004f61670 */
[----:B------:R-:W-:Y:S02]  /*20680*/  LOP3.LUT R2, R2, 0xffffffbf, RZ, 0xc0, !PT ;  /* 0xffffffbf02027812 */ /* 0x000fe400078ec0ff */
[----:B------:R-:W-:Y:S02]  /*20690*/  LOP3.LUT R28, R28, 0xffffefff, RZ, 0xc0, !PT ;  /* 0xffffefff1c1c7812 */ /* 0x000fe400078ec0ff */
[----:B------:R-:W-:-:S07]  /*206a0*/  @P4 LOP3.LUT R2, R2, 0x40, RZ, 0xfc, !PT ;  /* 0x0000004002024812 */ /* 0x000fce00078efcff */
[----:B------:R-:W-:Y:S02]  /*206b0*/  @!P3 IADD3 R60, P2, P4, R3, R12, R7 ;  /* 0x0000000c033cb210 */ /* 0x000fe40007c5e007 */
[----:B------:R-:W-:Y:S02]  /*206c0*/  @P3 LOP3.LUT R28, R28, 0x1000, RZ, 0xfc, !PT ;  /* 0x000010001c1c3812 */ /* 0x000fe400078efcff */
[----:B------:R-:W-:Y:S02]  /*206d0*/  @!P3 IADD3.X R61, R4, R29, R6, P2, P4 ;  /* 0x0000001d043db210 */ /* 0x000fe400017e8406 */
        /* <DEDUP_REMOVED lines=10> */
[----:B0-----:R-:W-:-:S06]  /*20780*/  PRMT R30, RZ, 0x7610, R30 ;  /* 0x00007610ff1e7816 */ /* 0x001fcc000000001e */
[----:B------:R-:W4:Y:S01]  /*20790*/  @!P3 LDG.E.U8 R30, desc[UR46][R16.64+0x60] ;  /* 0x0000602e101eb981 */ /* 0x000f22000c1e1100 */
[----:B------:R-:W-:Y:S02]  /*207a0*/  ISETP.LT.OR P2, PT, R27, 0x62, !P1 ;  /* 0x000000621b00780c */ /* 0x000fe40004f41670 */
[----:B----4-:R-:W-:-:S04]  /*207b0*/  LOP3.LUT R30, R30, 0xff, RZ, 0xc0, !PT ;  /* 0x000000ff1e1e7812 */ /* 0x010fc800078ec0ff */
[----:B------:R-:W-:-:S05]  /*207c0*/  F2FP.F16.E4M3.UNPACK_B R30, R30 ;  /* 0x0000001eff1e723e */ /* 0x000fca00020006ff */
[----:B------:R-:W-:-:S05]  /*207d0*/  HADD2.F32 R30, -RZ, R30.H0_H0 ;  /* 0x2000001eff1e7230 */ /* 0x000fca0000004100 */
[----:B------:R-:W-:-:S04]  /*207e0*/  FMUL R30, R30, UR40 ;  /* 0x000000281e1e7c20 */ /* 0x000fc80008400000 */
[----:B---3--:R-:W-:Y:S01]  /*207f0*/  FFMA R30, R138, UR41, R30 ;  /* 0x000000298a1e7c23 */ /* 0x008fe2000800001e */
[----:B------:R-:W-:Y:S01]  /*20800*/  @!P2 IADD3 R66, P4, P5, R3, R12, R7 ;  /* 0x0000000c0342a210 */ /* 0x000fe20007d9e007 */
[----:B------:R-:W3:Y:S03]  /*20810*/  LDL.LU R138, [R1+0x44c] ;  /* 0x00044c00018a7983 */ /* 0x000ee60000300800 */
[----:B------:R-:W-:-:S05]  /*20820*/  F2FP.SATFINITE.E4M3.F32.PACK_AB_MERGE_C R30, RZ, R30, RZ ;  /* 0x0000001eff1e723e */ /* 0x000fca00048070ff */
[----:B------:R0:W-:Y:S02]  /*20830*/  @!P3 STG.E.U8 desc[UR46][R118.64+0x60], R30 ;  /* 0x0000601e7600b986 */ /* 0x0001e4000c10112e */
[----:B0-----:R-:W-:-:S06]  /*20840*/  PRMT R30, RZ, 0x7610, R30 ;  /* 0x00007610ff1e7816 */ /* 0x001fcc000000001e */
[----:B------:R-:W4:Y:S01]  /*20850*/  @!P0 LDG.E.U8 R30, desc[UR46][R16.64+0x61] ;  /* 0x0000612e101e8981 */ /* 0x000f22000c1e1100 */
[----:B------:R-:W-:Y:S02]  /*20860*/  @!P2 IADD3.X R67, R4, R29, R6, P4, P5 ;  /* 0x0000001d0443a210 */ /* 0x000fe400027ea406 */
[C---:B------:R-:W-:Y:S02]  /*20870*/  ISETP.LT.OR P4, PT, R27.reuse, 0x69, !P1 ;  /* 0x000000691b00780c */ /* 0x040fe40004f81670 */
[----:B------:R-:W-:-:S11]  /*20880*/  ISETP.LT.OR P3, PT, R27, 0x71, !P1 ;  /* 0x000000711b00780c */ /* 0x000fd60004f61670 */
[----:B------:R-:W-:-:S04]  /*20890*/  @!P4 IADD3 R62, P5, P6, R3, R12, R7 ;  /* 0x0000000c033ec210 */ /* 0x000fc80007ebe007 */
[----:B------:R-:W-:Y:S02]  /*208a0*/  @!P4 IADD3.X R68, R4, R29, R6, P5, P6 ;  /* 0x0000001d0444c210 */ /* 0x000fe40002fec406 */
[----:B------:R-:W-:Y:S02]  /*208b0*/  ISETP.LT.OR P5, PT, R27, 0x6a, !P1 ;  /* 0x0000006a1b00780c */ /* 0x000fe40004fa1670 */
[----:B------:R-:W-:-:S04]  /*208c0*/  LOP3.LUT R28, R28, 0xfffffbff, RZ, 0xc0, !PT ;  /* 0xfffffbff1c1c7812 */ /* 0x000fc800078ec0ff */
[----:B------:R-:W-:-:S07]  /*208d0*/  @P4 LOP3.LUT R28, R28, 0x400, RZ, 0xfc, !PT ;  /* 0x000004001c1c4812 */ /* 0x000fce00078efcff */
[----:B------:R-:W-:-:S04]  /*208e0*/  @!P5 IADD3 R63, P4, P6, R3, R12, R7 ;  /* 0x0000000c033fd210 */ /* 0x000fc80007e9e007 */
[----:B------:R-:W-:Y:S02]  /*208f0*/  @!P5 IADD3.X R69, R4, R29, R6, P4, P6 ;  /* 0x0000001d0445d210 */ /* 0x000fe400027ec406 */
[----:B------:R-:W-:-:S04]  /*20900*/  @!P3 IADD3 R71, P4, P6, R3, R12, R7 ;  /* 0x0000000c0347b210 */ /* 0x000fc80007e9e007 */
[----:B------:R-:W-:Y:S02]  /*20910*/  @!P3 IADD3.X R76, R4, R29, R6, P4, P6 ;  /* 0x0000001d044cb210 */ /* 0x000fe400027ec406 */
[----:B------:R-:W-:Y:S02]  /*20920*/  LOP3.LUT P3, RZ, R28, 0x1000, RZ, 0xc0, !PT ;  /* 0x000010001cff7812 */ /* 0x000fe4000786c0ff */
        /* <DEDUP_REMOVED lines=9> */
[----:B0-----:R-:W0:Y:S01]  /*209c0*/  @!P3 LDC.64 R30, c[0x0][0x5c0] ;  /* 0x00017000ff1ebb82 */ /* 0x001e220000000a00 */
[----:B------:R-:W-:-:S04]  /*209d0*/  @!P4 IADD3 R77, P0, P6, R3, R12, R7 ;  /* 0x0000000c034dc210 */ /* 0x000fc80007e1e007 */
[----:B------:R-:W-:Y:S02]  /*209e0*/  @!P4 IADD3.X R79, R4, R29, R6, P0, P6 ;  /* 0x0000001d044fc210 */ /* 0x000fe400007ec406 */
[----:B0-----:R-:W-:Y:S02]  /*209f0*/  @!P3 IADD3 R30, P6, R60, R30, RZ ;  /* 0x0000001e3c1eb210 */ /* 0x001fe40007fde0ff */
[----:B------:R-:W-:-:S06]  /*20a00*/  PRMT R60, RZ, 0x7610, R60 ;  /* 0x00007610ff3c7816 */ /* 0x000fcc000000003c */
[----:B------:R-:W4:Y:S01]  /*20a10*/  @!P3 LDG.E.U8 R60, desc[UR46][R18.64+0x60] ;  /* 0x0000602e123cb981 */ /* 0x000f22000c1e1100 */
        /* <DEDUP_REMOVED lines=10> */
[----:B0-----:R-:W-:Y:S01]  /*20ac0*/  PRMT R60, RZ, 0x7610, R60 ;  /* 0x00007610ff3c7816 */ /* 0x001fe2000000003c */
[----:B------:R-:W0:Y:S05]  /*20ad0*/  @!P2 LDC.64 R30, c[0x0][0x5c0] ;  /* 0x00017000ff1eab82 */ /* 0x000e2a0000000a00 */
[----:B------:R-:W4:Y:S01]  /*20ae0*/  @!P2 LDG.E.U8 R60, desc[UR46][R18.64+0x61] ;  /* 0x0000612e123ca981 */ /* 0x000f22000c1e1100 */
[----:B------:R-:W-:-:S04]  /*20af0*/  @!P4 IADD3 R80, P0, P6, R3, R12, R7 ;  /* 0x0000000c0350c210 */ /* 0x000fc80007e1e007 */
[----:B------:R-:W-:Y:S02]  /*20b00*/  @!P4 IADD3.X R81, R4, R29, R6, P0, P6 ;  /* 0x0000001d0451c210 */ /* 0x000fe400007ec406 */
[----:B------:R-:W-:Y:S02]  /*20b10*/  ISETP.LT.OR P0, PT, R27, 0x7a, !P1 ;  /* 0x0000007a1b00780c */ /* 0x000fe40004f01670 */
[----:B------:R-:W-:-:S04]  /*20b20*/  LOP3.LUT R0, R0, 0xffffffef, RZ, 0xc0, !PT ;  /* 0xffffffef00007812 */ /* 0x000fc800078ec0ff */
[----:B------:R-:W-:Y:S02]  /*20b30*/  @P4 LOP3.LUT R0, R0, 0x10, RZ, 0xfc, !PT ;  /* 0x0000001000004812 */ /* 0x000fe400078efcff */
[----:B0-----:R-:W-:-:S05]  /*20b40*/  @!P2 IADD3 R30, P4, R66, R30, RZ ;  /* 0x0000001e421ea210 */ /* 0x001fca0007f9e0ff */
[----:B------:R-:W-:-:S04]  /*20b50*/  @!P0 IADD3 R83, P6, P3, R3, R12, R7 ;  /* 0x0000000c03538210 */ /* 0x000fc80007bde007 */
[----:B------:R-:W-:Y:S01]  /*20b60*/  @!P0 IADD3.X R86, R4, R29, R6, P6, P3 ;  /* 0x0000001d04568210 */ /* 0x000fe200037e6406 */
[----:B------:R-:W-:Y:S01]  /*20b70*/  @!P2 IMAD.X R31, R67, 0x1, R31, P4 ;  /* 0x00000001431fa824 */ /* 0x000fe200020e061f */
        /* <DEDUP_REMOVED lines=10> */
[----:B0-----:R-:W-:-:S06]  /*20c20*/  PRMT R30, RZ, 0x7610, R30 ;  /* 0x00007610ff1e7816 */ /* 0x001fcc000000001e */
[----:B------:R-:W4:Y:S01]  /*20c30*/  @!P6 LDG.E.U8 R30, desc[UR46][R16.64+0x68] ;  /* 0x0000682e101ee981 */ /* 0x000f22000c1e1100 */
[----:B------:R-:W-:Y:S02]  /*20c40*/  @P1 LOP3.LUT R28, R28, 0x200, RZ, 0xfc, !PT ;  /* 0x000002001c1c1812 */ /* 0x000fe400078efcff */
        /* <DEDUP_REMOVED lines=10> */
[----:B0-----:R-:W-:-:S06]  /*20cf0*/  PRMT R30, RZ, 0x7610, R30 ;  /* 0x00007610ff1e7816 */ /* 0x001fcc000000001e */
[----:B------:R-:W4:Y:S01]  /*20d00*/  @!P1 LDG.E.U8 R30, desc[UR46][R16.64+0x69] ;  /* 0x0000692e101e9981 */ /* 0x000f22000c1e1100 */
[----:B------:R-:W-:Y:S02]  /*20d10*/  @P0 LOP3.LUT R0, R0, 0x8, RZ, 0xfc, !PT ;  /* 0x0000000800000812 */ /* 0x000fe400078efcff */
[----:B------:R-:W-:-:S04]  /*20d20*/  LOP3.LUT P0, RZ, R28, 0x800, RZ, 0xc0, !PT ;  /* 0x000008001cff7812 */ /* 0x000fc8000780c0ff */
[----:B------:R-:W-:-:S13]  /*20d30*/  ISETP.LT.OR P4, PT, R27, 0x61, !P0 ;  /* 0x000000611b00780c */ /* 0x000fda0004781670 */
[----:B------:R-:W-:-:S04]  /*20d40*/  @!P4 IADD3 R75, P3, P2, R3, R12, R9 ;  /* 0x0000000c034bc210 */ /* 0x000fc80007a7e009 */
[----:B------:R-:W-:Y:S02]  /*20d50*/  @!P4 IADD3.X R85, R4, R29, R8, P3, P2 ;  /* 0x0000001d0455c210 */ /* 0x000fe40001fe4408 */
[----:B------:R-:W-:-:S13]  /*20d60*/  ISETP.LT.OR P4, PT, R27, 0x62, !P0 ;  /* 0x000000621b00780c */ /* 0x000fda0004781670 */
[----:B------:R-:W-:-:S04]  /*20d70*/  @!P4 IADD3 R60, P3, P2, R3, R12, R9 ;  /* 0x0000000c033cc210 */ /* 0x000fc80007a7e009 */
[----:B------:R-:W-:Y:S02]  /*20d80*/  @!P4 IADD3.X R78, R4, R29, R8, P3, P2 ;  /* 0x0000001d044ec210 */ /* 0x000fe40001fe4408 */
[----:B------:R-:W-:Y:S02]  /*20d90*/  LOP3.LUT P4, RZ, R28, 0x400, RZ, 0xc0, !PT ;  /* 0x000004001cff7812 */ /* 0x000fe4000788c0ff */
[----:B------:R-:W-:Y:S02]  /*20da0*/  PRMT R61, RZ, 0x7610, R61 ;  /* 0x00007610ff3d7816 */ /* 0x000fe4000000003d */
[----:B----4-:R-:W-:-:S04]  /*20db0*/  LOP3.LUT R30, R30, 0xff, RZ, 0xc0, !PT ;  /* 0x000000ff1e1e7812 */ /* 0x010fc800078ec0ff */
[----:B------:R-:W-:-:S05]  /*20dc0*/  F2FP.F16.E4M3.UNPACK_B R30, R30 ;  /* 0x0000001eff1e723e */ /* 0x000fca00020006ff */
[----:B------:R-:W-:-:S05]  /*20dd0*/  HADD2.F32 R30, -RZ, R30.H0_H0 ;  /* 0x2000001eff1e7230 */ /* 0x000fca0000004100 */
[----:B------:R-:W-:-:S04]  /*20de0*/  FMUL R30, R30, UR40 ;  /* 0x000000281e1e7c20 */ /* 0x000fc80008400000 */
[----:B--2---:R-:W-:Y:S01]  /*20df0*/  FFMA R30, R139, UR41, R30 ;  /* 0x000000298b1e7c23 */ /* 0x004fe2000800001e */
[----:B------:R-:W-:Y:S01]  /*20e00*/  ISETP.LT.OR P6, PT, R27, 0x69, !P0 ;  /* 0x000000691b00780c */ /* 0x000fe200047c1670 */
[----:B------:R-:W2:Y:S03]  /*20e10*/  LDL.LU R139, [R1+0x460] ;  /* 0x00046000018b7983 */ /* 0x000ea60000300800 */
[----:B------:R-:W-:-:S05]  /*20e20*/  F2FP.SATFINITE.E4M3.F32.PACK_AB_MERGE_C R30, RZ, R30, RZ ;  /* 0x0000001eff1e723e */ /* 0x000fca00048070ff */
[----:B------:R0:W-:Y:S04]  /*20e30*/  @!P1 STG.E.U8 desc[UR46][R126.64+0x69], R30 ;  /* 0x0000691e7e009986 */ /* 0x0001e8000c10112e */
[----:B------:R-:W4:Y:S01]  /*20e40*/  @!P4 LDG.E.U8 R61, desc[UR46][R18.64+0x68] ;  /* 0x0000682e123dc981 */ /* 0x000f22000c1e1100 */
[----:B------:R-:W-:Y:S01]  /*20e50*/  @!P6 IADD3 R84, P3, P2, R3, R12, R9 ;  /* 0x0000000c0354e210 */ /* 0x000fe20007a7e009 */
[----:B0-----:R-:W0:Y:S03]  /*20e60*/  @!P4 LDC.64 R30, c[0x0][0x5c0] ;  /* 0x00017000ff1ecb82 */ /* 0x001e260000000a00 */
[----:B------:R-:W-:Y:S02]  /*20e70*/  @!P6 IADD3.X R87, R4, R29, R8, P3, P2 ;  /* 0x0000001d0457e210 */ /* 0x000fe40001fe4408 */
[----:B------:R-:W-:-:S02]  /*20e80*/  ISETP.LT.OR P2, PT, R27, 0x6a, !P0 ;  /* 0x0000006a1b00780c */ /* 0x000fc40004741670 */
[----:B------:R-:W-:-:S04]  /*20e90*/  LOP3.LUT R0, R0, 0xfffffffe, RZ, 0xc0, !PT ;  /* 0xfffffffe00007812 */ /* 0x000fc800078ec0ff */
[----:B------:R-:W-:-:S07]  /*20ea0*/  @P6 LOP3.LUT R0, R0, 0x1, RZ, 0xfc, !PT ;  /* 0x0000000100006812 */ /* 0x000fce00078efcff */
[----:B------:R-:W-:-:S04]  /*20eb0*/  @!P2 IADD3 R74, P6, P3, R3, R12, R9 ;  /* 0x0000000c034aa210 */ /* 0x000fc80007bde009 */
[----:B------:R-:W-:Y:S02]  /*20ec0*/  @!P2 IADD3.X R82, R4, R29, R8, P6, P3 ;  /* 0x0000001d0452a210 */ /* 0x000fe400037e6408 */
        /* <DEDUP_REMOVED lines=14> */
[----:B------:R-:W-:-:S04]  /*20fb0*/  LOP3.LUT R28, R28, 0xffffffdf, RZ, 0xc0, !PT ;  /* 0xffffffdf1c1c7812 */ /* 0x000fc800078ec0ff */
[----:B------:R-:W-:Y:S02]  /*20fc0*/  @P2 LOP3.LUT R28, R28, 0x20, RZ, 0xfc, !PT ;  /* 0x000000201c1c2812 */ /* 0x000fe400078efcff */
[----:B------:R-:W-:Y:S02]  /*20fd0*/  @!P3 IADD3 R66, P1, P6, R3, R12, R9 ;  /* 0x0000000c0342b210 */ /* 0x000fe40007e3e009 */
[----:B------:R-:W-:Y:S02]  /*20fe0*/  LOP3.LUT R28, R28, 0xfffffffb, RZ, 0xc0, !PT ;  /* 0xfffffffb1c1c7812 */ /* 0x000fe400078ec0ff */
[----:B------:R-:W-:Y:S02]  /*20ff0*/  @!P3 IADD3.X R70, R4, R29, R8, P1, P6 ;  /* 0x0000001d0446b210 */ /* 0x000fe40000fec408 */
[----:B------:R-:W-:Y:S02]  /*21000*/  @P3 LOP3.LUT R28, R28, 0x4, RZ, 0xfc, !PT ;  /* 0x000000041c1c3812 */ /* 0x000fe400078efcff */
[----:B------:R-:W-:-:S02]  /*21010*/  LOP3.LUT P3, RZ, R5, 0x400, RZ, 0xc0, !PT ;  /* 0x0000040005ff7812 */ /* 0x000fc4000786c0ff */
[----:B0-----:R-:W-:-:S05]  /*21020*/  @!P5 IADD3 R30, P2, R63, R30, RZ ;  /* 0x0000001e3f1ed210 */ /* 0x001fca0007f5e0ff */
[----:B------:R-:W-:Y:S01]  /*21030*/  @!P5 IMAD.X R31, R69, 0x1, R31, P2 ;  /* 0x00000001451fd824 */ /* 0x000fe200010e061f */
        /* <DEDUP_REMOVED lines=11> */
[C---:B------:R-:W-:Y:S02]  /*210f0*/  ISETP.LT.OR P4, PT, R27.reuse, 0x72, !P0 ;  /* 0x000000721b00780c */ /* 0x040fe40004781670 */
        /* <DEDUP_REMOVED lines=13> */
[C---:B------:R-:W-:Y:S02]  /*211d0*/  LOP3.LUT P1, RZ, R28.reuse, 0x200, RZ, 0xc0, !PT ;  /* 0x000002001cff7812 */ /* 0x040fe4000782c0ff */
[----:B------:R-:W-:-:S04]  /*211e0*/  LOP3.LUT R28, R28, 0xfffffff7, RZ, 0xc0, !PT ;  /* 0xfffffff71c1c7812 */ /* 0x000fc800078ec0ff */
[----:B------:R-:W-:Y:S02]  /*211f0*/  @P4 LOP3.LUT R28, R28, 0x8, RZ, 0xfc, !PT ;  /* 0x000000081c1c4812 */ /* 0x000fe400078efcff */
[----:B------:R-:W-:-:S04]  /*21200*/  @!P5 IADD3 R61, P4, P6, R3, R12, R9 ;  /* 0x0000000c033dd210 */ /* 0x000fc80007e9e009 */
[----:B------:R-:W-:Y:S02]  /*21210*/  @!P5 IADD3.X R63, R4, R29, R8, P4, P6 ;  /* 0x0000001d043fd210 */ /* 0x000fe400027ec408 */
[----:B------:R-:W-:Y:S02]  /*21220*/  ISETP.LT.OR P6, PT, R27, 0x7a, !P0 ;  /* 0x0000007a1b00780c */ /* 0x000fe400047c1670 */
[----:B------:R-:W-:-:S04]  /*21230*/  LOP3.LUT R11, R11, 0xbfffffff, RZ, 0xc0, !PT ;  /* 0xbfffffff0b0b7812 */ /* 0x000fc800078ec0ff */
[----:B------:R-:W-:-:S07]  /*21240*/  @P5 LOP3.LUT R11, R11, 0x40000000, RZ, 0xfc, !PT ;  /* 0x400000000b0b5812 */ /* 0x000fce00078efcff */
[----:B------:R-:W-:-:S04]  /*21250*/  @!P6 IADD3 R67, P4, P5, R3, R12, R9 ;  /* 0x0000000c0343e210 */ /* 0x000fc80007d9e009 */
[----:B------:R-:W-:Y:S02]  /*21260*/  @!P6 IADD3.X R69, R4, R29, R8, P4, P5 ;  /* 0x0000001d0445e210 */ /* 0x000fe400027ea408 */
[----:B------:R-:W-:Y:S02]  /*21270*/  ISETP.LT.OR P4, PT, R27, 0x81, !P1 ;  /* 0x000000811b00780c */ /* 0x000fe40004f81670 */
[----:B------:R-:W-:-:S04]  /*21280*/  LOP3.LUT R28, R28, 0xfffffeff, RZ, 0xc0, !PT ;  /* 0xfffffeff1c1c7812 */ /* 0x000fc800078ec0ff */
[----:B------:R-:W-:-:S07]  /*21290*/  @P0 LOP3.LUT R28, R28, 0x100, RZ, 0xfc, !PT ;  /* 0x000001001c1c0812 */ /* 0x000fce00078efcff */
[----:B------:R-:W-:-:S04]  /*212a0*/  @!P4 IADD3 R118, P0, P3, R3, R12, R7 ;  /* 0x0000000c0376c210 */ /* 0x000fc80007b1e007 */
[----:B------:R-:W-:Y:S02]  /*212b0*/  @!P4 IADD3.X R119, R4, R29, R6, P0, P3 ;  /* 0x0000001d0477c210 */ /* 0x000fe400007e6406 */
[C---:B------:R-:W-:Y:S02]  /*212c0*/  ISETP.LT.OR P3, PT, R27.reuse, 0x71, !P1 ;  /* 0x000000711b00780c */ /* 0x040fe40004f61670 */
        /* <DEDUP_REMOVED lines=15> */
[----:B------:R-:W-:Y:S01]  /*213c0*/  ISETP.LT.OR P2, PT, R27, 0x72, !P1 ;  /* 0x000000721b00780c */ /* 0x000fe20004f41670 */
[----:B------:R-:W-:Y:S01]  /*213d0*/  @!P3 IMAD.X R31, R76, 0x1, R31, P0 ;  /* 0x000000014c1fb824 */ /* 0x000fe200000e061f */
[----:B----4-:R-:W-:-:S04]  /*213e0*/  LOP3.LUT R71, R71, 0xff, RZ, 0xc0, !PT ;  /* 0x000000ff47477812 */ /* 0x010fc800078ec0ff */
[----:B------:R-:W-:-:S05]  /*213f0*/  F2FP.F16.E4M3.UNPACK_B R71, R71 ;  /* 0x00000047ff47723e */ /* 0x000fca00020006ff */
[----:B------:R-:W-:-:S05]  /*21400*/  HADD2.F32 R71, -RZ, R71.H0_H0 ;  /* 0x20000047ff477230 */ /* 0x000fca0000004100 */
[----:B------:R-:W-:-:S04]  /*21410*/  FMUL R71, R71, UR40 ;  /* 0x0000002847477c20 */ /* 0x000fc80008400000 */
[----:B---3--:R-:W-:Y:S01]  /*21420*/  FFMA R71, R138, UR41, R71 ;  /* 0x000000298a477c23 */ /* 0x008fe20008000047 */
[----:B------:R-:W-:Y:S01]  /*21430*/  LOP3.LUT R11, R11, 0x7fffffff, RZ, 0xc0, !PT ;  /* 0x7fffffff0b0b7812 */ /* 0x000fe200078ec0ff */
[----:B------:R-:W3:Y:S03]  /*21440*/  LDL.LU R138, [R1+0x474] ;  /* 0x00047400018a7983 */ /* 0x000ee60000300800 */
[----:B------:R-:W-:Y:S01]  /*21450*/  F2FP.SATFINITE.E4M3.F32.PACK_AB_MERGE_C R71, RZ, R71, RZ ;  /* 0x00000047ff47723e */ /* 0x000fe200048070ff */
[----:B------:R-:W4:Y:S04]  /*21460*/  LDL.LU R145, [R1+0x478] ;  /* 0x0004780001917983 */ /* 0x000f280000300800 */
[----:B------:R0:W-:Y:S01]  /*21470*/  @!P3 STG.E.U8 desc[UR46][R30.64+0x70], R71 ;  /* 0x000070471e00b986 */ /* 0x0001e2000c10112e */
[----:B------:R-:W-:-:S02]  /*21480*/  @P6 LOP3.LUT R11, R11, 0x80000000, RZ, 0xfc, !PT ;  /* 0x800000000b0b6812 */ /* 0x000fc400078efcff */
[----:B------:R-:W-:Y:S01]  /*21490*/  LOP3.LUT P4, RZ, R5, 0x40000, RZ, 0xc0, !PT ;  /* 0x0004000005ff7812 */ /* 0x000fe2000788c0ff */
[----:B------:R-:W4:Y:S01]  /*214a0*/  LDL.LU R144, [R1+0x47c] ;  /* 0x00047c0001907983 */ /* 0x000f220000300800 */
[----:B0-----:R-:W-:Y:S01]  /*214b0*/  PRMT R71, RZ, 0x7610, R71 ;  /* 0x00007610ff477816 */ /* 0x001fe20000000047 */
[----:B------:R-:W0:Y:S01]  /*214c0*/  @!P2 LDC.64 R30, c[0x0][0x5c0] ;  /* 0x00017000ff1eab82 */ /* 0x000e220000000a00 */
[----:B------:R-:W-:Y:S01]  /*214d0*/  ISETP.LT.OR P6, PT, R27, 0x89, !P1 ;  /* 0x000000891b00780c */ /* 0x000fe20004fc1670 */
[----:B------:R-:W4:Y:S04]  /*214e0*/  LDL.LU R91, [R1+0x480] ;  /* 0x00048000015b7983 */ /* 0x000f280000300800 */
[----:B------:R-:W2:Y:S04]  /*214f0*/  @!P2 LDG.E.U8 R71, desc[UR46][R18.64+0x71] ;  /* 0x0000712e1247a981 */ /* 0x000ea8000c1e1100 */
[----:B------:R-:W4:Y:S04]  /*21500*/  LDL.LU R147, [R1+0x484] ;  /* 0x0004840001937983 */ /* 0x000f280000300800 */
[----:B------:R-:W-:-:S04]  /*21510*/  @!P6 IADD3 R124, P0, P5, R3, R12, R7 ;  /* 0x0000000c037ce210 */ /* 0x000fc80007d1e007 */
[----:B------:R-:W-:Y:S02]  /*21520*/  @!P6 IADD3.X R125, R4, R29, R6, P0, P5 ;  /* 0x0000001d047de210 */ /* 0x000fe400007ea406 */
        /* <DEDUP_REMOVED lines=9> */
[----:B0-----:R-:W-:-:S06]  /*215c0*/  PRMT R30, RZ, 0x7610, R30 ;  /* 0x00007610ff1e7816 */ /* 0x001fcc000000001e */
[----:B------:R-:W2:Y:S01]  /*215d0*/  @!P4 LDG.E.U8 R30, desc[UR46][R16.64+0x78] ;  /* 0x0000782e101ec981 */ /* 0x000ea2000c1e1100 */
[----:B------:R-:W-:-:S13]  /*215e0*/  ISETP.LT.OR P6, PT, R27, 0x8a, !P1 ;  /* 0x0000008a1b00780c */ /* 0x000fda0004fc1670 */
[----:B------:R-:W-:-:S04]  /*215f0*/  @!P6 IADD3 R126, P3, P5, R3, R12, R7 ;  /* 0x0000000c037ee210 */ /* 0x000fc80007d7e007 */
[----:B------:R-:W-:Y:S02]  /*21600*/  @!P6 IADD3.X R127, R4, R29, R6, P3, P5 ;  /* 0x0000001d047fe210 */ /* 0x000fe40001fea406 */
        /* <DEDUP_REMOVED lines=14> */
[----:B------:R-:W-:Y:S02]  /*216f0*/  PRMT R71, RZ, 0x7610, R71 ;  /* 0x00007610ff477816 */ /* 0x000fe40000000047 */
[----:B--2---:R-:W-:-:S04]  /*21700*/  LOP3.LUT R30, R30, 0xff, RZ, 0xc0, !PT ;  /* 0x000000ff1e1e7812 */ /* 0x004fc800078ec0ff */
[----:B------:R-:W-:-:S05]  /*21710*/  F2FP.F16.E4M3.UNPACK_B R30, R30 ;  /* 0x0000001eff1e723e */ /* 0x000fca00020006ff */
[----:B------:R-:W-:-:S05]  /*21720*/  HADD2.F32 R30, -RZ, R30.H0_H0 ;  /* 0x2000001eff1e7230 */ /* 0x000fca0000004100 */
[----:B------:R-:W-:-:S04]  /*21730*/  FMUL R30, R30, UR40 ;  /* 0x000000281e1e7c20 */ /* 0x000fc80008400000 */
[----:B----4-:R-:W-:-:S05]  /*21740*/  FFMA R30, R145, UR41, R30 ;  /* 0x00000029911e7c23 */ /* 0x010fca000800001e */
[----:B------:R-:W-:-:S05]  /*21750*/  F2FP.SATFINITE.E4M3.F32.PACK_AB_MERGE_C R30, RZ, R30, RZ ;  /* 0x0000001eff1e723e */ /* 0x000fca00048070ff */
[----:B------:R0:W-:Y:S04]  /*21760*/  @!P3 STG.E.U8 desc[UR46][R142.64+0x79], R30 ;  /* 0x0000791e8e00b986 */ /* 0x0001e8000c10112e */
[----:B------:R-:W2:Y:S01]  /*21770*/  @!P2 LDG.E.U8 R71, desc[UR46][R18.64+0x78] ;  /* 0x0000782e1247a981 */ /* 0x000ea2000c1e1100 */
[----:B------:R-:W-:Y:S01]  /*21780*/  ISETP.LT.OR P0, PT, R27, 0x92, !P1 ;  /* 0x000000921b00780c */ /* 0x000fe20004f01670 */
[----:B0-----:R-:W0:-:S12]  /*21790*/  @!P2 LDC.64 R30, c[0x0][0x5c0] ;  /* 0x00017000ff1eab82 */ /* 0x001e180000000a00 */
[----:B------:R-:W-:-:S04]  /*217a0*/  @!P0 IADD3 R134, P5, P6, R3, R12, R7 ;  /* 0x0000000c03868210 */ /* 0x000fc80007ebe007 */
[----:B------:R-:W-:Y:S02]  /*217b0*/  @!P0 IADD3.X R135, R4, R29, R6, P5, P6 ;  /* 0x0000001d04878210 */ /* 0x000fe40002fec406 */
[----:B------:R-:W-:Y:S02]  /*217c0*/  ISETP.LT.OR P6, PT, R27, 0x99, !P1 ;  /* 0x000000991b00780c */ /* 0x000fe40004fc1670 */
[C---:B------:R-:W-:Y:S02]  /*217d0*/  LOP3.LUT P0, RZ, R28.reuse, 0x100, RZ, 0xc0, !PT ;  /* 0x000001001cff7812 */ /* 0x040fe4000780c0ff */
[----:B------:R-:W-:-:S04]  /*217e0*/  LOP3.LUT R28, R28, 0xffffffbf, RZ, 0xc0, !PT ;  /* 0xffffffbf1c1c7812 */ /* 0x000fc800078ec0ff */
[----:B------:R-:W-:-:S05]  /*217f0*/  @P1 LOP3.LUT R28, R28, 0x40, RZ, 0xfc, !PT ;  /* 0x000000401c1c1812 */ /* 0x000fca00078efcff */
[----:B------:R-:W-:-:S04]  /*21800*/  @!P6 IADD3 R138, P4, P5, R3, R12, R7 ;  /* 0x0000000c038ae210 */ /* 0x000fc80007d9e007 */
[----:B------:R-:W-:Y:S02]  /*21810*/  @!P6 IADD3.X R139, R4, R29, R6, P4, P5 ;  /* 0x0000001d048be210 */ /* 0x000fe400027ea406 */
[----:B------:R-:W-:Y:S02]  /*21820*/  ISETP.LT.OR P6, PT, R27, 0x9a, !P1 ;  /* 0x0000009a1b00780c */ /* 0x000fe40004fc1670 */
[----:B0-----:R-:W-:Y:S02]  /*21830*/  @!P2 IADD3 R30, P1, R80, R30, RZ ;  /* 0x0000001e501ea210 */ /* 0x001fe40007f3e0ff */
[----:B------:R-:W-:-:S03]  /*21840*/  LOP3.LUT P4, RZ, R0, 0x8, RZ, 0xc0, !PT ;  /* 0x0000000800ff7812 */ /* 0x000fc6000788c0ff */
        /* <DEDUP_REMOVED lines=8> */
[----:B0-----:R-:W-:Y:S01]  /*218d0*/  PRMT R71, RZ, 0x7610, R71 ;  /* 0x00007610ff477816 */ /* 0x001fe20000000047 */
[----:B------:R-:W0:Y:S05]  /*218e0*/  @!P4 LDC.64 R30, c[0x0][0x5c0] ;  /* 0x00017000ff1ecb82 */ /* 0x000e2a0000000a00 */
[----:B------:R-:W2:Y:S01]  /*218f0*/  @!P4 LDG.E.U8 R71, desc[UR46][R18.64+0x79] ;  /* 0x0000792e1247c981 */ /* 0x000ea2000c1e1100 */
[----:B------:R-:W-:-:S04]  /*21900*/  @!P6 IADD3 R142, P3, P5, R3, R12, R7 ;  /* 0x0000000c038ee210 */ /* 0x000fc80007d7e007 */
[----:B------:R-:W-:Y:S02]  /*21910*/  @!P6 IADD3.X R143, R4, R29, R6, P3, P5 ;  /* 0x0000001d048fe210 */ /* 0x000fe40001fea406 */
[----:B------:R-:W-:Y:S02]  /*21920*/  LOP3.LUT P3, RZ, R5, 0x1000000, RZ, 0xc0, !PT ;  /* 0x0100000005ff7812 */ /* 0x000fe4000786c0ff */
[----:B------:R-:W-:Y:S02]  /*21930*/  ISETP.LT.OR P5, PT, R27, 0x81, !P0 ;  /* 0x000000811b00780c */ /* 0x000fe400047a1670 */
[----:B------:R-:W-:-:S09]  /*21940*/  LOP3.LUT R28, R28, 0xffffff7f, RZ, 0xc0, !PT ;  /* 0xffffff7f1c1c7812 */ /* 0x000fd200078ec0ff */
[----:B------:R-:W-:Y:S02]  /*21950*/  @P3 LOP3.LUT R28, R28, 0x80, RZ, 0xfc, !PT ;  /* 0x000000801c1c3812 */ /* 0x000fe400078efcff */
[----:B------:R-:W-:-:S04]  /*21960*/  @!P5 IADD3 R144, P1, P3, R3, R12, R9 ;  /* 0x0000000c0390d210 */ /* 0x000fc80007b3e009 */
[----:B------:R-:W-:Y:S02]  /*21970*/  @!P5 IADD3.X R145, R4, R29, R8, P1, P3 ;  /* 0x0000001d0491d210 */ /* 0x000fe40000fe6408 */
[----:B------:R-:W-:Y:S02]  /*21980*/  ISETP.LT.OR P3, PT, R27, 0x82, !P0 ;  /* 0x000000821b00780c */ /* 0x000fe40004761670 */
[----:B------:R-:W-:-:S04]  /*21990*/  LOP3.LUT R0, R0, 0xfffffdff, RZ, 0xc0, !PT ;  /* 0xfffffdff00007812 */ /* 0x000fc800078ec0ff */
[----:B------:R-:W-:Y:S02]  /*219a0*/  @P5 LOP3.LUT R0, R0, 0x200, RZ, 0xfc, !PT ;  /* 0x0000020000005812 */ /* 0x000fe400078efcff */
[----:B0-----:R-:W-:Y:S02]  /*219b0*/  @!P4 IADD3 R30, P1, R83, R30, RZ ;  /* 0x0000001e531ec210 */ /* 0x001fe40007f3e0ff */
[----:B------:R-:W-:-:S03]  /*219c0*/  LOP3.LUT R0, R0, 0xfffffeff, RZ, 0xc0, !PT ;  /* 0xfffffeff00007812 */ /* 0x000fc600078ec0ff */
[----:B------:R-:W-:Y:S02]  /*219d0*/  @!P3 IADD3 R137, P5, P6, R3, R12, R9 ;  /* 0x0000000c0389b210 */ /* 0x000fe40007ebe009 */
[----:B------:R-:W-:Y:S02]  /*219e0*/  @P3 LOP3.LUT R0, R0, 0x100, RZ, 0xfc, !PT ;  /* 0x0000010000003812 */ /* 0x000fe400078efcff */
[----:B------:R-:W-:Y:S01]  /*219f0*/  @!P3 IADD3.X R146, R4, R29, R8, P5, P6 ;  /* 0x0000001d0492b210 */ /* 0x000fe20002fec408 */
[----:B------:R-:W-:Y:S01]  /*21a00*/  @!P4 IMAD.X R31, R86, 0x1, R31, P1 ;  /* 0x00000001561fc824 */ /* 0x000fe200008e061f */
[----:B------:R-:W-:Y:S02]  /*21a10*/  LOP3.LUT P3, RZ, R28, 0x80, RZ, 0xc0, !PT ;  /* 0x000000801cff7812 */ /* 0x000fe4000786c0ff */
[----:B--2---:R-:W-:-:S04]  /*21a20*/  LOP3.LUT R71, R71, 0xff, RZ, 0xc0, !PT ;  /* 0x000000ff47477812 */ /* 0x004fc800078ec0ff */
[----:B------:R-:W-:-:S05]  /*21a30*/  F2FP.F16.E4M3.UNPACK_B R71, R71 ;  /* 0x00000047ff47723e */ /* 0x000fca00020006ff */
[----:B------:R-:W-:-:S05]  /*21a40*/  HADD2.F32 R71, -RZ, R71.H0_H0 ;  /* 0x20000047ff477230 */ /* 0x000fca0000004100 */
[----:B------:R-:W-:-:S04]  /*21a50*/  FMUL R71, R71, UR40 ;  /* 0x0000002847477c20 */ /* 0x000fc80008400000 */
[----:B------:R-:W-:Y:S01]  /*21a60*/  FFMA R71, R91, UR41, R71 ;  /* 0x000000295b477c23 */ /* 0x000fe20008000047 */
[----:B------:R-:W-:Y:S01]  /*21a70*/  LOP3.LUT P2, RZ, R5, 0x200000, RZ, 0xc0, !PT ;  /* 0x0020000005ff7812 */ /* 0x000fe2000784c0ff */
[----:B------:R-:W2:Y:S03]  /*21a80*/  LDL.LU R91, [R1+0x488] ;  /* 0x00048800015b7983 */ /* 0x000ea60000300800 */
[----:B------:R-:W-:-:S05]  /*21a90*/  F2FP.SATFINITE.E4M3.F32.PACK_AB_MERGE_C R71, RZ, R71, RZ ;  /* 0x00000047ff47723e */ /* 0x000fca00048070ff */
[----:B------:R0:W-:Y:S02]  /*21aa0*/  @!P4 STG.E.U8 desc[UR46][R30.64+0x79], R71 ;  /* 0x000079471e00c986 */ /* 0x0001e4000c10112e */
[----:B0-----:R-:W-:-:S06]  /*21ab0*/  PRMT R30, RZ, 0x7610, R30 ;  /* 0x00007610ff1e7816 */ /* 0x001fcc000000001e */
[----:B------:R-:W3:Y:S01]  /*21ac0*/  @!P3 LDG.E.U8 R30, desc[UR46][R20.64+0x60] ;  /* 0x0000602e141eb981 */ /* 0x000ee2000c1e1100 */
[----:B------:R-:W-:Y:S02]  /*21ad0*/  ISETP.LT.OR P5, PT, R27, 0x89, !P0 ;  /* 0x000000891b00780c */ /* 0x000fe400047a1670 */
        /* <DEDUP_REMOVED lines=9> */
[----:B------:R0:W-:Y:S02]  /*21b70*/  @!P3 STG.E.U8 desc[UR46][R156.64+0x60], R30 ;  /* 0x0000601e9c00b986 */ /* 0x0001e4000c10112e */
[----:B0-----:R-:W-:-:S06]  /*21b80*/  PRMT R30, RZ, 0x7610, R30 ;  /* 0x00007610ff1e7816 */ /* 0x001fcc000000001e */
[----:B------:R-:W2:Y:S01]  /*21b90*/  @!P2 LDG.E.U8 R30, desc[UR46][R20.64+0x61] ;  /* 0x0000612e141ea981 */ /* 0x000ea2000c1e1100 */
[----:B------:R-:W-:Y:S02]  /*21ba0*/  @!P5 IADD3 R114, P1, P4, R3, R12, R9 ;  /* 0x0000000c0372d210 */ /* 0x000fe40007c3e009 */
[----:B------:R-:W-:Y:S02]  /*21bb0*/  @P5 LOP3.LUT R0, R0, 0x80, RZ, 0xfc, !PT ;  /* 0x0000008000005812 */ /* 0x000fe400078efcff */
[----:B------:R-:W-:Y:S02]  /*21bc0*/  @!P5 IADD3.X R121, R4, R29, R8, P1, P4 ;  /* 0x0000001d0479d210 */ /* 0x000fe40000fe8408 */
[----:B------:R-:W-:-:S13]  /*21bd0*/  ISETP.LT.OR P5, PT, R27, 0x8a, !P0 ;  /* 0x0000008a1b00780c */ /* 0x000fda00047a1670 */
[----:B------:R-:W-:-:S04]  /*21be0*/  @!P5 IADD3 R110, P1, P4, R3, R12, R9 ;  /* 0x0000000c036ed210 */ /* 0x000fc80007c3e009 */
[----:B------:R-:W-:Y:S02]  /*21bf0*/  @!P5 IADD3.X R113, R4, R29, R8, P1, P4 ;  /* 0x0000001d0471d210 */ /* 0x000fe40000fe8408 */
[----:B------:R-:W-:-:S13]  /*21c00*/  ISETP.LT.OR P4, PT, R27, 0x91, !P0 ;  /* 0x000000911b00780c */ /* 0x000fda0004781670 */
[----:B------:R-:W-:-:S04]  /*21c10*/  @!P4 IADD3 R112, P1, P3, R3, R12, R9 ;  /* 0x0000000c0370c210 */ /* 0x000fc80007b3e009 */
[----:B------:R-:W-:Y:S02]  /*21c20*/  @!P4 IADD3.X R117, R4, R29, R8, P1, P3 ;  /* 0x0000001d0475c210 */ /* 0x000fe40000fe6408 */
[----:B------:R-:W-:Y:S02]  /*21c30*/  ISETP.LT.OR P3, PT, R27, 0x61, !P0 ;  /* 0x000000611b00780c */ /* 0x000fe40004761670 */
[----:B------:R-:W-:Y:S02]  /*21c40*/  PRMT R71, RZ, 0x7610, R71 ;  /* 0x00007610ff477816 */ /* 0x000fe40000000047 */
        /* <DEDUP_REMOVED lines=8> */
[----:B------:R0:W-:Y:S04]  /*21cd0*/  @!P2 STG.E.U8 desc[UR46][R154.64+0x61], R30 ;  /* 0x0000611e9a00a986 */ /* 0x0001e8000c10112e */
[----:B------:R-:W3:Y:S01]  /*21ce0*/  @!P3 LDG.E.U8 R71, desc[UR46][R22.64+0x60] ;  /* 0x0000602e1647b981 */ /* 0x000ee2000c1e1100 */
[----:B------:R-:W-:-:S04]  /*21cf0*/  @P5 LOP3.LUT R0, R0, 0x40, RZ, 0xfc, !PT ;  /* 0x0000004000005812 */ /* 0x000fc800078efcff */
[----:B------:R-:W-:Y:S01]  /*21d00*/  LOP3.LUT R0, R0, 0xffffffdf, RZ, 0xc0, !PT ;  /* 0xffffffdf00007812 */ /* 0x000fe200078ec0ff */
[----:B0-----:R-:W0:Y:S03]  /*21d10*/  @!P3 LDC.64 R30, c[0x0][0x5c0] ;  /* 0x00017000ff1ebb82 */ /* 0x001e260000000a00 */
[----:B------:R-:W-:Y:S02]  /*21d20*/  @P4 LOP3.LUT R0, R0, 0x20, RZ, 0xfc, !PT ;  /* 0x0000002000004812 */ /* 0x000fe400078efcff */
[----:B------:R-:W-:-:S13]  /*21d30*/  ISETP.LT.OR P4, PT, R27, 0x92, !P0 ;  /* 0x000000921b00780c */ /* 0x000fda0004781670 */
[----:B------:R-:W-:-:S04]  /*21d40*/  @!P4 IADD3 R79, P1, P2, R3, R12, R9 ;  /* 0x0000000c034fc210 */ /* 0x000fc80007a3e009 */
[----:B------:R-:W-:Y:S02]  /*21d50*/  @!P4 IADD3.X R109, R4, R29, R8, P1, P2 ;  /* 0x0000001d046dc210 */ /* 0x000fe40000fe4408 */
[----:B------:R-:W-:Y:S02]  /*21d60*/  ISETP.LT.OR P2, PT, R27, 0x62, !P0 ;  /* 0x000000621b00780c */ /* 0x000fe40004741670 */
[----:B0-----:R-:W-:-:S05]  /*21d70*/  @!P3 IADD3 R30, P1, R75, R30, RZ ;  /* 0x0000001e4b1eb210 */ /* 0x001fca0007f3e0ff */
[----:B------:R-:W-:Y:S01]  /*21d80*/  @!P3 IMAD.X R31, R85, 0x1, R31, P1 ;  /* 0x00000001551fb824 */ /* 0x000fe200008e061f */
[----:B---3--:R-:W-:-:S04]  /*21d90*/  LOP3.LUT R71, R71, 0xff, RZ, 0xc0, !PT ;  /* 0x000000ff47477812 */ /* 0x008fc800078ec0ff */
[----:B------:R-:W-:-:S05]  /*21da0*/  F2FP.F16.E4M3.UNPACK_B R71, R71 ;  /* 0x00000047ff47723e */ /* 0x000fca00020006ff */
[----:B------:R-:W-:-:S05]  /*21db0*/  HADD2.F32 R71, -RZ, R71.H0_H0 ;  /* 0x20000047ff477230 */ /* 0x000fca0000004100 */
[----:B------:R-:W-:-:S04]  /*21dc0*/  FMUL R71, R71, UR40 ;  /* 0x0000002847477c20 */ /* 0x000fc80008400000 */
[----:B------:R-:W-:Y:S01]  /*21dd0*/  FFMA R71, R147, UR41, R71 ;  /* 0x0000002993477c23 */ /* 0x000fe20008000047 */
        /* <DEDUP_REMOVED lines=13> */
[----:B------:R-:W-:Y:S01]  /*21eb0*/  FFMA R60, R90, UR41, R60 ;  /* 0x000000295a3c7c23 */ /* 0x000fe2000800003c */
[----:B------:R-:W-:Y:S01]  /*21ec0*/  ISETP.LT.OR P6, PT, R27, 0x99, !P0 ;  /* 0x000000991b00780c */ /* 0x000fe200047c1670 */
[----:B------:R-:W4:Y:S03]  /*21ed0*/  LDL.LU R90, [R1+0x49c] ;  /* 0x00049c00015a7983 */ /* 0x000f260000300800 */
[----:B------:R-:W-:-:S05]  /*21ee0*/  F2FP.SATFINITE.E4M3.F32.PACK_AB_MERGE_C R60, RZ, R60, RZ ;  /* 0x0000003cff3c723e */ /* 0x000fca00048070ff */
[----:B------:R0:W-:Y:S02]  /*21ef0*/  @!P2 STG.E.U8 desc[UR46][R30.64+0x61], R60 ;  /* 0x0000613c1e00a986 */ /* 0x0001e4000c10112e */
[----:B0-----:R-:W-:-:S06]  /*21f00*/  PRMT R30, RZ, 0x7610, R30 ;  /* 0x00007610ff1e7816 */ /* 0x001fcc000000001e */
[----:B------:R-:W2:Y:S01]  /*21f10*/  @!P5 LDG.E.U8 R30, desc[UR46][R20.64+0x68] ;  /* 0x0000682e141ed981 */ /* 0x000ea2000c1e1100 */
[----:B------:R-:W-:-:S04]  /*21f20*/  LOP3.LUT R0, R0, 0xffffffef, RZ, 0xc0, !PT ;  /* 0xffffffef00007812 */ /* 0x000fc800078ec0ff */
[----:B------:R-:W-:Y:S02]  /*21f30*/  @P4 LOP3.LUT R0, R0, 0x10, RZ, 0xfc, !PT ;  /* 0x0000001000004812 */ /* 0x000fe400078efcff */
[----:B------:R-:W-:-:S04]  /*21f40*/  @!P6 IADD3 R75, P1, P4, R3, R12, R9 ;  /* 0x0000000c034be210 */ /* 0x000fc80007c3e009 */
[----:B------:R-:W-:Y:S02]  /*21f50*/  @!P6 IADD3.X R77, R4, R29, R8, P1, P4 ;  /* 0x0000001d044de210 */ /* 0x000fe40000fe8408 */
[----:B------:R-:W-:Y:S02]  /*21f60*/  ISETP.LT.OR P1, PT, R27, 0x9a, !P0 ;  /* 0x0000009a1b00780c */ /* 0x000fe40004721670 */
[----:B------:R-:W-:-:S04]  /*21f70*/  LOP3.LUT R0, R0, 0xfffffff7, RZ, 0xc0, !PT ;  /* 0xfffffff700007812 */ /* 0x000fc800078ec0ff */
[----:B------:R-:W-:-:S04]  /*21f80*/  @P6 LOP3.LUT R0, R0, 0x8, RZ, 0xfc, !PT ;  /* 0x0000000800006812 */ /* 0x000fc800078efcff */
[----:B------:R-:W-:-:S03]  /*21f90*/  LOP3.LUT R0, R0, 0xfffffffb, RZ, 0xc0, !PT ;  /* 0xfffffffb00007812 */ /* 0x000fc600078ec0ff */
[----:B------:R-:W-:Y:S02]  /*21fa0*/  @!P1 IADD3 R71, P4, P6, R3, R12, R9 ;  /* 0x0000000c03479210 */ /* 0x000fe40007e9e009 */
[----:B------:R-:W-:Y:S02]  /*21fb0*/  @P1 LOP3.LUT R0, R0, 0x4, RZ, 0xfc, !PT ;  /* 0x0000000400001812 */ /* 0x000fe400078efcff */
[----:B------:R-:W-:Y:S02]  /*21fc0*/  @!P1 IADD3.X R76, R4, R29, R8, P4, P6 ;  /* 0x0000001d044c9210 */ /* 0x000fe400027ec408 */
        /* <DEDUP_REMOVED lines=8> */
[----:B------:R-:W-:Y:S01]  /*22050*/  F2FP.SATFINITE.E4M3.F32.PACK_AB_MERGE_C R30, RZ, R30, RZ ;  /* 0x0000001eff1e723e */ /* 0x000fe200048070ff */
[----:B------:R-:W2:Y:S04]  /*22060*/  LDL.LU R93, [R1+0x4a4] ;  /* 0x0004a400015d7983 */ /* 0x000ea80000300800 */
[----:B------:R0:W-:Y:S02]  /*22070*/  @!P5 STG.E.U8 desc[UR46][R160.64+0x68], R30 ;  /* 0x0000681ea000d986 */ /* 0x0001e4000c10112e */
[----:B0-----:R-:W-:-:S06]  /*22080*/  PRMT R30, RZ, 0x7610, R30 ;  /* 0x00007610ff1e7816 */ /* 0x001fcc000000001e */
[----:B------:R-:W3:Y:S01]  /*22090*/  @!P4 LDG.E.U8 R30, desc[UR46][R20.64+0x69] ;  /* 0x0000692e141ec981 */ /* 0x000ee2000c1e1100 */
[----:B------:R-:W-:Y:S02]  /*220a0*/  PRMT R60, RZ, 0x7610, R60 ;  /* 0x00007610ff3c7816 */ /* 0x000fe4000000003c */
[----:B------:R-:W-:-:S04]  /*220b0*/  LOP3.LUT R28, R28, 0xffffffef, RZ, 0xc0, !PT ;  /* 0xffffffef1c1c7812 */ /* 0x000fc800078ec0ff */
[----:B------:R-:W-:-:S04]  /*220c0*/  @P0 LOP3.LUT R28, R28, 0x10, RZ, 0xfc, !PT ;  /* 0x000000101c1c0812 */ /* 0x000fc800078efcff */
[----:B------:R-:W-:-:S04]  /*220d0*/  LOP3.LUT P1, RZ, R28, 0x40, RZ, 0xc0, !PT ;  /* 0x000000401cff7812 */ /* 0x000fc8000782c0ff */
[----:B------:R-:W-:Y:S02]  /*220e0*/  ISETP.LT.OR P6, PT, R27, 0xa1, !P1 ;  /* 0x000000a11b00780c */ /* 0x000fe40004fc1670 */
[----:B---3--:R-:W-:-:S04]  /*220f0*/  LOP3.LUT R30, R30, 0xff, RZ, 0xc0, !PT ;  /* 0x000000ff1e1e7812 */ /* 0x008fc800078ec0ff */
[----:B------:R-:W-:-:S05]  /*22100*/  F2FP.F16.E4M3.UNPACK_B R30, R30 ;  /* 0x0000001eff1e723e */ /* 0x000fca00020006ff */
[----:B------:R-:W-:-:S05]  /*22110*/  HADD2.F32 R30, -RZ, R30.H0_H0 ;  /* 0x2000001eff1e7230 */ /* 0x000fca0000004100 */
[----:B------:R-:W-:-:S04]  /*22120*/  FMUL R30, R30, UR40 ;  /* 0x000000281e1e7c20 */ /* 0x000fc80008400000 */
[----:B------:R-:W-:-:S05]  /*22130*/  FFMA R30, R147, UR41, R30 ;  /* 0x00000029931e7c23 */ /* 0x000fca000800001e */
[----:B------:R-:W-:-:S05]  /*22140*/  F2FP.SATFINITE.E4M3.F32.PACK_AB_MERGE_C R30, RZ, R30, RZ ;  /* 0x0000001eff1e723e */ /* 0x000fca00048070ff */
[----:B------:R0:W-:Y:S04]  /*22150*/  @!P4 STG.E.U8 desc[UR46][R162.64+0x69], R30 ;  /* 0x0000691ea200c986 */ /* 0x0001e8000c10112e */
[----:B------:R-:W3:Y:S01]  /*22160*/  @!P3 LDG.E.U8 R60, desc[UR46][R22.64+0x68] ;  /* 0x0000682e163cb981 */ /* 0x000ee2000c1e1100 */
[----:B------:R-:W-:-:S04]  /*22170*/  @!P6 IADD3 R170, P0, P2, R3, R12, R7 ;  /* 0x0000000c03aae210 */ /* 0x000fc80007a1e007 */
[----:B------:R-:W-:Y:S02]  /*22180*/  @!P6 IADD3.X R171, R4, R29, R6, P0, P2 ;  /* 0x0000001d04abe210 */ /* 0x000fe400007e4406 */
[----:B------:R-:W-:Y:S01]  /*22190*/  ISETP.LT.OR P2, PT, R27, 0xa2, !P1 ;  /* 0x000000a21b00780c */ /* 0x000fe20004f41670 */
[----:B0-----:R-:W0:-:S12]  /*221a0*/  @!P3 LDC.64 R30, c[0x0][0x5c0] ;  /* 0x00017000ff1ebb82 */ /* 0x001e180000000a00 */
[----:B------:R-:W-:-:S04]  /*221b0*/  @!P2 IADD3 R155, P0, P6, R3, R12, R7 ;  /* 0x0000000c039ba210 */ /* 0x000fc80007e1e007 */
[----:B------:R-:W-:Y:S02]  /*221c0*/  @!P2 IADD3.X R157, R4, R29, R6, P0, P6 ;  /* 0x0000001d049da210 */ /* 0x000fe400007ec406 */
[----:B------:R-:W-:-:S13]  /*221d0*/  ISETP.LT.OR P6, PT, R27, 0xa9, !P1 ;  /* 0x000000a91b00780c */ /* 0x000fda0004fc1670 */
[----:B------:R-:W-:-:S04]  /*221e0*/  @!P6 IADD3 R154, P0, P5, R3, R12, R7 ;  /* 0x0000000c039ae210 */ /* 0x000fc80007d1e007 */
[----:B------:R-:W-:Y:S02]  /*221f0*/  @!P6 IADD3.X R156, R4, R29, R6, P0, P5 ;  /* 0x0000001d049ce210 */ /* 0x000fe400007ea406 */
[----:B------:R-:W-:Y:S02]  /*22200*/  ISETP.LT.OR P5, PT, R27, 0xaa, !P1 ;  /* 0x000000aa1b00780c */ /* 0x000fe40004fa1670 */
[----:B------:R-:W-:-:S11]  /*22210*/  LOP3.LUT P2, RZ, R28, 0x20, RZ, 0xc0, !PT ;  /* 0x000000201cff7812 */ /* 0x000fd6000784c0ff */
[----:B------:R-:W-:-:S04]  /*22220*/  @!P5 IADD3 R136, P0, P4, R3, R12, R7 ;  /* 0x0000000c0388d210 */ /* 0x000fc80007c1e007 */
[----:B------:R-:W-:Y:S02]  /*22230*/  @!P5 IADD3.X R147, R4, R29, R6, P0, P4 ;  /* 0x0000001d0493d210 */ /* 0x000fe400007e8406 */
[----:B0-----:R-:W-:-:S05]  /*22240*/  @!P3 IADD3 R30, P0, R84, R30, RZ ;  /* 0x0000001e541eb210 */ /* 0x001fca0007f1e0ff */
[----:B------:R-:W-:Y:S01]  /*22250*/  @!P3 IMAD.X R31, R87, 0x1, R31, P0 ;  /* 0x00000001571fb824 */ /* 0x000fe200000e061f */
[----:B---3--:R-:W-:-:S04]  /*22260*/  LOP3.LUT R60, R60, 0xff, RZ, 0xc0, !PT ;  /* 0x000000ff3c3c7812 */ /* 0x008fc800078ec0ff */
[----:B------:R-:W-:-:S05]  /*22270*/  F2FP.F16.E4M3.UNPACK_B R60, R60 ;  /* 0x0000003cff3c723e */ /* 0x000fca00020006ff */
[----:B------:R-:W-:-:S05]  /*22280*/  HADD2.F32 R60, -RZ, R60.H0_H0 ;  /* 0x2000003cff3c7230 */ /* 0x000fca0000004100 */
[----:B------:R-:W-:-:S04]  /*22290*/  FMUL R60, R60, UR40 ;  /* 0x000000283c3c7c20 */ /* 0x000fc80008400000 */
[----:B----4-:R-:W-:Y:S01]  /*222a0*/  FFMA R60, R90, UR41, R60 ;  /* 0x000000295a3c7c23 */ /* 0x010fe2000800003c */
[----:B------:R-:W-:Y:S01]  /*222b0*/  LOP3.LUT P6, RZ, R10, 0x4, RZ, 0xc0, !PT ;  /* 0x000000040aff7812 */ /* 0x000fe200078cc0ff */
[----:B------:R-:W3:Y:S03]  /*222c0*/  LDL.LU R90, [R1+0x4a8] ;  /* 0x0004a800015a7983 */ /* 0x000ee60000300800 */
[----:B------:R-:W-:Y:S01]  /*222d0*/  F2FP.SATFINITE.E4M3.F32.PACK_AB_MERGE_C R60, RZ, R60, RZ ;  /* 0x0000003cff3c723e */ /* 0x000fe200048070ff */
[----:B------:R-:W4:Y:S04]  /*222e0*/  LDL.LU R95, [R1+0x4ac] ;  /* 0x0004ac00015f7983 */ /* 0x000f280000300800 */
[----:B------:R0:W-:Y:S02]  /*222f0*/  @!P3 STG.E.U8 desc[UR46][R30.64+0x68], R60 ;  /* 0x0000683c1e00b986 */ /* 0x0001e4000c10112e */
[----:B0-----:R-:W-:Y:S01]  /*22300*/  PRMT R60, RZ, 0x7610, R60 ;  /* 0x00007610ff3c7816 */ /* 0x001fe2000000003c */
[----:B------:R-:W0:Y:S05]  /*22310*/  @!P2 LDC.64 R30, c[0x0][0x5c0] ;  /* 0x00017000ff1eab82 */ /* 0x000e2a0000000a00 */
        /* <DEDUP_REMOVED lines=31> */
[----:B------:R-:W-:Y:S02]  /*22510*/  ISETP.LT.OR P3, PT, R27, 0xba, !P1 ;  /* 0x000000ba1b00780c */ /* 0x000fe40004f61670 */
[C---:B------:R-:W-:Y:S02]  /*22520*/  LOP3.LUT P0, RZ, R28.reuse, 0x10, RZ, 0xc0, !PT ;  /* 0x000000101cff7812 */ /* 0x040fe4000780c0ff */
[C---:B------:R-:W-:Y:S02]  /*22530*/  LOP3.LUT P4, RZ, R28.reuse, 0x8, RZ, 0xc0, !PT ;  /* 0x000000081cff7812 */ /* 0x040fe4000788c0ff */
[----:B------:R-:W-:-:S04]  /*22540*/  LOP3.LUT R28, R28, 0xfffffffe, RZ, 0xc0, !PT ;  /* 0xfffffffe1c1c7812 */ /* 0x000fc800078ec0ff */
[----:B------:R-:W-:-:S03]  /*22550*/  @P1 LOP3.LUT R28, R28, 0x1, RZ, 0xfc, !PT ;  /* 0x000000011c1c1812 */ /* 0x000fc600078efcff */
        /* <DEDUP_REMOVED lines=8> */
[----:B---3--:R-:W-:Y:S01]  /*225e0*/  FFMA R30, R90, UR41, R30 ;  /* 0x000000295a1e7c23 */ /* 0x008fe2000800001e */
[----:B------:R-:W-:Y:S01]  /*225f0*/  ISETP.LT.OR P6, PT, R27, 0xa1, !P0 ;  /* 0x000000a11b00780c */ /* 0x000fe200047c1670 */
[----:B------:R-:W2:Y:S03]  /*22600*/  LDL.LU R90, [R1+0x4b0] ;  /* 0x0004b000015a7983 */ /* 0x000ea60000300800 */
[----:B------:R-:W-:Y:S01]  /*22610*/  F2FP.SATFINITE.E4M3.F32.PACK_AB_MERGE_C R30, RZ, R30, RZ ;  /* 0x0000001eff1e723e */ /* 0x000fe200048070ff */
[----:B------:R-:W3:Y:S04]  /*22620*/  LDL.LU R80, [R1+0x4b4] ;  /* 0x0004b40001507983 */ /* 0x000ee80000300800 */
[----:B------:R0:W-:Y:S04]  /*22630*/  @!P5 STG.E.U8 desc[UR46][R164.64+0x71], R30 ;  /* 0x0000711ea400d986 */ /* 0x0001e8000c10112e */
[----:B------:R-:W4:Y:S01]  /*22640*/  @!P3 LDG.E.U8 R60, desc[UR46][R22.64+0x70] ;  /* 0x0000702e163cb981 */ /* 0x000f22000c1e1100 */
[----:B------:R-:W-:-:S02]  /*22650*/  @!P6 IADD3 R96, P1, P2, R3, R12, R9 ;  /* 0x0000000c0360e210 */ /* 0x000fc40007a3e009 */
[----:B------:R-:W-:Y:S01]  /*22660*/  LOP3.LUT R0, R0, 0xfeffffff, RZ, 0xc0, !PT ;  /* 0xfeffffff00007812 */ /* 0x000fe200078ec0ff */
[----:B------:R-:W3:Y:S01]  /*22670*/  LDL.LU R81, [R1+0x4b8] ;  /* 0x0004b80001517983 */ /* 0x000ee20000300800 */
[----:B------:R-:W-:Y:S02]  /*22680*/  @!P6 IADD3.X R108, R4, R29, R8, P1, P2 ;  /* 0x0000001d046ce210 */ /* 0x000fe40000fe4408 */
[----:B------:R-:W-:Y:S01]  /*22690*/  ISETP.LT.OR P2, PT, R27, 0xa2, !P0 ;  /* 0x000000a21b00780c */ /* 0x000fe20004741670 */
[----:B0-----:R-:W0:-:S12]  /*226a0*/  @!P3 LDC.64 R30, c[0x0][0x5c0] ;  /* 0x00017000ff1ebb82 */ /* 0x001e180000000a00 */
[----:B------:R-:W-:-:S04]  /*226b0*/  @!P2 IADD3 R98, P1, P5, R3, R12, R9 ;  /* 0x0000000c0362a210 */ /* 0x000fc80007d3e009 */
[----:B------:R-:W-:Y:S02]  /*226c0*/  @!P2 IADD3.X R104, R4, R29, R8, P1, P5 ;  /* 0x0000001d0468a210 */ /* 0x000fe40000fea408 */
[----:B------:R-:W-:Y:S02]  /*226d0*/  LOP3.LUT P5, RZ, R10, 0x200, RZ, 0xc0, !PT ;  /* 0x000002000aff7812 */ /* 0x000fe400078ac0ff */
[----:B------:R-:W-:Y:S02]  /*226e0*/  @P6 LOP3.LUT R0, R0, 0x1000000, RZ, 0xfc, !PT ;  /* 0x0100000000006812 */ /* 0x000fe400078efcff */
[----:B------:R-:W-:Y:S02]  /*226f0*/  LOP3.LUT R28, R28, 0xfffffffd, RZ, 0xc0, !PT ;  /* 0xfffffffd1c1c7812 */ /* 0x000fe400078ec0ff */
[----:B------:R-:W-:Y:S02]  /*22700*/  ISETP.LT.OR P6, PT, R27, 0xa9, !P0 ;  /* 0x000000a91b00780c */ /* 0x000fe400047c1670 */
[----:B0-----:R-:W-:-:S05]  /*22710*/  @!P3 IADD3 R30, P1, R66, R30, RZ ;  /* 0x0000001e421eb210 */ /* 0x001fca0007f3e0ff */
[----:B------:R-:W-:Y:S02]  /*22720*/  @P5 LOP3.LUT R28, R28, 0x2, RZ, 0xfc, !PT ;  /* 0x000000021c1c5812 */ /* 0x000fe400078efcff */
[----:B------:R-:W-:Y:S02]  /*22730*/  ISETP.LT.OR P5, PT, R27, 0xaa, !P0 ;  /* 0x000000aa1b00780c */ /* 0x000fe400047a1670 */
[----:B------:R-:W-:Y:S02]  /*22740*/  LOP3.LUT R11, R11, 0xdfffffff, RZ, 0xc0, !PT ;  /* 0xdfffffff0b0b7812 */ /* 0x000fe400078ec0ff */
[----:B------:R-:W-:Y:S01]  /*22750*/  LOP3.LUT R0, R0, 0xefffffff, RZ, 0xc0, !PT ;  /* 0xefffffff00007812 */ /* 0x000fe200078ec0ff */
[----:B------:R-:W-:Y:S01]  /*22760*/  @!P3 IMAD.X R31, R70, 0x1, R31, P1 ;  /* 0x00000001461fb824 */ /* 0x000fe200008e061f */
[----:B------:R-:W-:Y:S02]  /*22770*/  @P2 LOP3.LUT R11, R11, 0x20000000, RZ, 0xfc, !PT ;  /* 0x200000000b0b2812 */ /* 0x000fe400078efcff */
[----:B------:R-:W-:-:S02]  /*22780*/  @!P6 IADD3 R97, P1, P2, R3, R12, R9 ;  /* 0x0000000c0361e210 */ /* 0x000fc40007a3e009 */
[----:B------:R-:W-:Y:S02]  /*22790*/  @P6 LOP3.LUT R0, R0, 0x10000000, RZ, 0xfc, !PT ;  /* 0x1000000000006812 */ /* 0x000fe400078efcff */
[----:B------:R-:W-:Y:S02]  /*227a0*/  @!P6 IADD3.X R99, R4, R29, R8, P1, P2 ;  /* 0x0000001d0463e210 */ /* 0x000fe40000fe4408 */
[----:B------:R-:W-:-:S04]  /*227b0*/  LOP3.LUT R0, R0, 0xf7ffffff, RZ, 0xc0, !PT ;  /* 0xf7ffffff00007812 */ /* 0x000fc800078ec0ff */
[----:B------:R-:W-:Y:S02]  /*227c0*/  @P5 LOP3.LUT R0, R0, 0x8000000, RZ, 0xfc, !PT ;  /* 0x0800000000005812 */ /* 0x000fe400078efcff */
[----:B----4-:R-:W-:-:S04]  /*227d0*/  LOP3.LUT R60, R60, 0xff, RZ, 0xc0, !PT ;  /* 0x000000ff3c3c7812 */ /* 0x010fc800078ec0ff */
[----:B------:R-:W-:-:S05]  /*227e0*/  F2FP.F16.E4M3.UNPACK_B R60, R60 ;  /* 0x0000003cff3c723e */ /* 0x000fca00020006ff */
[----:B------:R-:W-:-:S05]  /*227f0*/  HADD2.F32 R60, -RZ, R60.H0_H0 ;  /* 0x2000003cff3c7230 */ /* 0x000fca0000004100 */
[----:B------:R-:W-:-:S04]  /*22800*/  FMUL R60, R60, UR40 ;  /* 0x000000283c3c7c20 */ /* 0x000fc80008400000 */
[----:B------:R-:W-:-:S05]  /*22810*/  FFMA R60, R95, UR41, R60 ;  /* 0x000000295f3c7c23 */ /* 0x000fca000800003c */
[----:B------:R-:W-:-:S05]  /*22820*/  F2FP.SATFINITE.E4M3.F32.PACK_AB_MERGE_C R60, RZ, R60, RZ ;  /* 0x0000003cff3c723e */ /* 0x000fca00048070ff */
[----:B------:R0:W-:Y:S01]  /*22830*/  @!P3 STG.E.U8 desc[UR46][R30.64+0x70], R60 ;  /* 0x0000703c1e00b986 */ /* 0x0001e2000c10112e */
[----:B------:R-:W-:-:S04]  /*22840*/  @!P5 IADD3 R95, P1, P3, R3, R12, R9 ;  /* 0x0000000c035fd210 */ /* 0x000fc80007b3e009 */
[----:B------:R-:W-:Y:S02]  /*22850*/  @!P5 IADD3.X R94, R4, R29, R8, P1, P3 ;  /* 0x0000001d045ed210 */ /* 0x000fe40000fe6408 */
[C---:B------:R-:W-:Y:S02]  /*22860*/  LOP3.LUT P5, RZ, R28.reuse, 0x2, RZ, 0xc0, !PT ;  /* 0x000000021cff7812 */ /* 0x040fe400078ac0ff */
[----:B------:R-:W-:Y:S02]  /*22870*/  LOP3.LUT P1, RZ, R28, 0x1, RZ, 0xc0, !PT ;  /* 0x000000011cff7812 */ /* 0x000fe4000782c0ff */
[----:B------:R-:W-:Y:S01]  /*22880*/  PRMT R28, RZ, 0x7610, R28 ;  /* 0x00007610ff1c7816 */ /* 0x000fe2000000001c */
[----:B0-----:R-:W0:Y:S05]  /*22890*/  @!P4 LDC.64 R30, c[0x0][0x5c0] ;  /* 0x00017000ff1ecb82 */ /* 0x001e2a0000000a00 */
[----:B------:R-:W4:Y:S01]  /*228a0*/  @!P4 LDG.E.U8 R28, desc[UR46][R22.64+0x71] ;  /* 0x0000712e161cc981 */ /* 0x000f22000c1e1100 */
[----:B0-----:R-:W-:-:S05]  /*228b0*/  @!P4 IADD3 R30, P6, R62, R30, RZ ;  /* 0x0000001e3e1ec210 */ /* 0x001fca0007fde0ff */
[----:B------:R-:W-:Y:S01]  /*228c0*/  @!P4 IMAD.X R31, R68, 0x1, R31, P6 ;  /* 0x00000001441fc824 */ /* 0x000fe200030e061f */
[----:B----4-:R-:W-:-:S04]  /*228d0*/  LOP3.LUT R28, R28, 0xff, RZ, 0xc0, !PT ;  /* 0x000000ff1c1c7812 */ /* 0x010fc800078ec0ff */
[----:B------:R-:W-:-:S05]  /*228e0*/  F2FP.F16.E4M3.UNPACK_B R28, R28 ;  /* 0x0000001cff1c723e */ /* 0x000fca00020006ff */
[----:B------:R-:W-:-:S05]  /*228f0*/  HADD2.F32 R28, -RZ, R28.H0_H0 ;  /* 0x2000001cff1c7230 */ /* 0x000fca0000004100 */
[----:B------:R-:W-:-:S04]  /*22900*/  FMUL R28, R28, UR40 ;  /* 0x000000281c1c7c20 */ /* 0x000fc80008400000 */
[----:B--2---:R-:W-:-:S05]  /*22910*/  FFMA R28, R90, UR41, R28 ;  /* 0x000000295a1c7c23 */ /* 0x004fca000800001c */
[----:B------:R-:W-:-:S05]  /*22920*/  F2FP.SATFINITE.E4M3.F32.PACK_AB_MERGE_C R28, RZ, R28, RZ ;  /* 0x0000001cff1c723e */ /* 0x000fca00048070ff */
[----:B------:R0:W-:Y:S02]  /*22930*/  @!P4 STG.E.U8 desc[UR46][R30.64+0x71], R28 ;  /* 0x0000711c1e00c986 */ /* 0x0001e4000c10112e */
[----:B0-----:R-:W-:-:S06]  /*22940*/  PRMT R28, RZ, 0x7610, R28 ;  /* 0x00007610ff1c7816 */ /* 0x001fcc000000001c */
[----:B------:R-:W2:Y:S01]  /*22950*/  @!P5 LDG.E.U8 R28, desc[UR46][R20.64+0x78] ;  /* 0x0000782e141cd981 */ /* 0x000ea2000c1e1100 */
[----:B------:R-:W-:Y:S02]  /*22960*/  LOP3.LUT P2, RZ, R10, 0x100, RZ, 0xc0, !PT ;  /* 0x000001000aff7812 */ /* 0x000fe4000784c0ff */
        /* <DEDUP_REMOVED lines=9> */
[----:B------:R0:W-:Y:S01]  /*22a00*/  @!P5 STG.E.U8 desc[UR46][R174.64+0x78], R28 ;  /* 0x0000781cae00d986 */ /* 0x0001e2000c10112e */
[----:B------:R-:W-:-:S03]  /*22a10*/  LOP3.LUT R0, R0, 0xfbffffff, RZ, 0xc0, !PT ;  /* 0xfbffffff00007812 */ /* 0x000fc600078ec0ff */
[----:B------:R-:W-:Y:S01]  /*22a20*/  @!P6 IADD3 R90, P4, P3, R3, R12, R9 ;  /* 0x0000000c035ae210 */ /* 0x000fe20007b9e009 */
[----:B------:R-:W4:Y:S01]  /*22a30*/  LDL.LU R160, [R1+0x4c4] ;  /* 0x0004c40001a07983 */ /* 0x000f220000300800 */
[----:B0-----:R-:W-:-:S06]  /*22a40*/  PRMT R28, RZ, 0x7610, R28 ;  /* 0x00007610ff1c7816 */ /* 0x001fcc000000001c */
[----:B------:R-:W2:Y:S01]  /*22a50*/  @!P2 LDG.E.U8 R28, desc[UR46][R20.64+0x79] ;  /* 0x0000792e141ca981 */ /* 0x000ea2000c1e1100 */
[----:B------:R-:W-:Y:S02]  /*22a60*/  @P6 LOP3.LUT R0, R0, 0x4000000, RZ, 0xfc, !PT ;  /* 0x0400000000006812 */ /* 0x000fe400078efcff */
[----:B------:R-:W-:Y:S02]  /*22a70*/  @!P6 IADD3.X R87, R4, R29, R8, P4, P3 ;  /* 0x0000001d0457e210 */ /* 0x000fe400027e6408 */
[C---:B------:R-:W-:Y:S02]  /*22a80*/  ISETP.LT.OR P6, PT, R27.reuse, 0xb2, !P0 ;  /* 0x000000b21b00780c */ /* 0x040fe400047c1670 */
[----:B------:R-:W-:Y:S02]  /*22a90*/  ISETP.LT.OR P5, PT, R27, 0xb9, !P0 ;  /* 0x000000b91b00780c */ /* 0x000fe400047a1670 */
[----:B------:R-:W-:-:S09]  /*22aa0*/  LOP3.LUT R0, R0, 0xdfffffff, RZ, 0xc0, !PT ;  /* 0xdfffffff00007812 */ /* 0x000fd200078ec0ff */
[CCC-:B------:R-:W-:Y:S02]  /*22ab0*/  @!P6 IADD3 R86, P4, P3, R3.reuse, R12.reuse, R9.reuse ;  /* 0x0000000c0356e210 */ /* 0x1c0fe40007b9e009 */
[----:B------:R-:W-:Y:S02]  /*22ac0*/  @P6 LOP3.LUT R0, R0, 0x20000000, RZ, 0xfc, !PT ;  /* 0x2000000000006812 */ /* 0x000fe400078efcff */
[----:B------:R-:W-:Y:S02]  /*22ad0*/  @!P6 IADD3.X R85, R4, R29, R8, P4, P3 ;  /* 0x0000001d0455e210 */ /* 0x000fe400027e6408 */
[----:B------:R-:W-:Y:S02]  /*22ae0*/  LOP3.LUT R0, R0, 0xbfffffff, RZ, 0xc0, !PT ;  /* 0xbfffffff00007812 */ /* 0x000fe400078ec0ff */
[----:B------:R-:W-:Y:S02]  /*22af0*/  @!P5 IADD3 R84, P4, P3, R3, R12, R9 ;  /* 0x0000000c0354d210 */ /* 0x000fe40007b9e009 */
[----:B------:R-:W-:-:S02]  /*22b00*/  @P5 LOP3.LUT R0, R0, 0x40000000, RZ, 0xfc, !PT ;  /* 0x4000000000005812 */ /* 0x000fc400078efcff */
[----:B------:R-:W-:Y:S02]  /*22b10*/  @!P5 IADD3.X R83, R4, R29, R8, P4, P3 ;  /* 0x0000001d0453d210 */ /* 0x000fe400027e6408 */
[----:B------:R-:W-:Y:S02]  /*22b20*/  LOP3.LUT P5, RZ, R11, 0x40000000, RZ, 0xc0, !PT ;  /* 0x400000000bff7812 */ /* 0x000fe400078ac0ff */
[----:B--2---:R-:W-:-:S11]  /*22b30*/  LOP3.LUT R28, R28, 0xff, RZ, 0xc0, !PT ;  /* 0x000000ff1c1c7812 */ /* 0x004fd600078ec0ff */
[----:B------:R-:W0:Y:S01]  /*22b40*/  @!P5 LDC.64 R30, c[0x0][0x5c0] ;  /* 0x00017000ff1edb82 */ /* 0x000e220000000a00 */
[----:B------:R-:W-:-:S05]  /*22b50*/  F2FP.F16.E4M3.UNPACK_B R28, R28 ;  /* 0x0000001cff1c723e */ /* 0x000fca00020006ff */
[----:B------:R-:W-:-:S05]  /*22b60*/  HADD2.F32 R28, -RZ, R28.H0_H0 ;  /* 0x2000001cff1c7230 */ /* 0x000fca0000004100 */
[----:B------:R-:W-:-:S04]  /*22b70*/  FMUL R28, R28, UR40 ;  /* 0x000000281c1c7c20 */ /* 0x000fc80008400000 */
[----:B------:R-:W-:-:S05]  /*22b80*/  FFMA R28, R81, UR41, R28 ;  /* 0x00000029511c7c23 */ /* 0x000fca000800001c */
[----:B------:R-:W-:-:S05]  /*22b90*/  F2FP.SATFINITE.E4M3.F32.PACK_AB_MERGE_C R28, RZ, R28, RZ ;  /* 0x0000001cff1c723e */ /* 0x000fca00048070ff */
[----:B------:R1:W-:Y:S02]  /*22ba0*/  @!P2 STG.E.U8 desc[UR46][R176.64+0x79], R28 ;  /* 0x0000791cb000a986 */ /* 0x0003e4000c10112e */
[----:B-1----:R-:W-:-:S06]  /*22bb0*/  PRMT R28, RZ, 0x7610, R28 ;  /* 0x00007610ff1c7816 */ /* 0x002fcc000000001c */
[----:B------:R-:W2:Y:S01]  /*22bc0*/  @!P5 LDG.E.U8 R28, desc[UR46][R22.64+0x78] ;  /* 0x0000782e161cd981 */ /* 0x000ea2000c1e1100 */
[----:B------:R-:W-:Y:S02]  /*22bd0*/  ISETP.LT.OR P3, PT, R27, 0xba, !P0 ;  /* 0x000000ba1b00780c */ /* 0x000fe40004761670 */
[----:B------:R-:W-:-:S11]  /*22be0*/  LOP3.LUT P6, RZ, R11, 0x80000000, RZ, 0xc0, !PT ;  /* 0x800000000bff7812 */ /* 0x000fd600078cc0ff */
        /* <DEDUP_REMOVED lines=14> */
[----:B------:R-:W-:Y:S02]  /*22cd0*/  ISETP.LT.OR P2, PT, R27, 0xc1, !P1 ;  /* 0x000000c11b00780c */ /* 0x000fe40004f41670 */
[----:B------:R-:W-:-:S04]  /*22ce0*/  LOP3.LUT R11, R11, 0xfdffffff, RZ, 0xc0, !PT ;  /* 0xfdffffff0b0b7812 */ /* 0x000fc800078ec0ff */
[----:B------:R-:W-:-:S07]  /*22cf0*/  @P0 LOP3.LUT R11, R11, 0x2000000, RZ, 0xfc, !PT ;  /* 0x020000000b0b0812 */ /* 0x000fce00078efcff */
[----:B------:R-:W-:-:S04]  /*22d00*/  @!P2 IADD3 R80, P0, P4, R3, R12, R7 ;  /* 0x0000000c0350a210 */ /* 0x000fc80007c1e007 */
[----:B------:R-:W-:Y:S02]  /*22d10*/  @!P2 IADD3.X R78, R4, R29, R6, P0, P4 ;  /* 0x0000001d044ea210 */ /* 0x000fe400007e8406 */
[----:B0-----:R-:W-:Y:S02]  /*22d20*/  @!P6 IADD3 R30, P0, R67, R30, RZ ;  /* 0x0000001e431ee210 */ /* 0x001fe40007f1e0ff */
[----:B------:R-:W-:-:S03]  /*22d30*/  ISETP.LT.OR P2, PT, R27, 0xc2, !P1 ;  /* 0x000000c21b00780c */ /* 0x000fc60004f41670 */
[----:B------:R-:W-:Y:S01]  /*22d40*/  @!P6 IMAD.X R31, R69, 0x1, R31, P0 ;  /* 0x00000001451fe824 */ /* 0x000fe200000e061f */
[----:B------:R-:W-:-:S09]  /*22d50*/  ISETP.LT.OR P0, PT, R27, 0xc9, !P1 ;  /* 0x000000c91b00780c */ /* 0x000fd20004f01670 */
[----:B------:R-:W-:-:S04]  /*22d60*/  @!P2 IADD3 R74, P5, P4, R3, R12, R7 ;  /* 0x0000000c034aa210 */ /* 0x000fc80007cbe007 */
[-CC-:B------:R-:W-:Y:S02]  /*22d70*/  @!P2 IADD3.X R70, R4, R29.reuse, R6.reuse, P5, P4 ;  /* 0x0000001d0446a210 */ /* 0x180fe40002fe8406 */
[----:B------:R-:W-:Y:S02]  /*22d80*/  @!P0 IADD3 R68, P5, P4, R3, R12, R7 ;  /* 0x0000000c03448210 */ /* 0x000fe40007cbe007 */
[----:B------:R-:W-:Y:S02]  /*22d90*/  ISETP.GE.AND P2, PT, R26, 0x1, PT ;  /* 0x000000011a00780c */ /* 0x000fe40003f46270 */
[----:B------:R-:W-:Y:S02]  /*22da0*/  @!P0 IADD3.X R67, R4, R29, R6, P5, P4 ;  /* 0x0000001d04438210 */ /* 0x000fe40002fe8406 */
[----:B------:R-:W-:Y:S02]  /*22db0*/  ISETP.LT.OR P4, PT, R27, 0x81, !P2 ;  /* 0x000000811b00780c */ /* 0x000fe40005781670 */
[----:B--2---:R-:W-:-:S04]  /*22dc0*/  LOP3.LUT R28, R28, 0xff, RZ, 0xc0, !PT ;  /* 0x000000ff1c1c7812 */ /* 0x004fc800078ec0ff */
[----:B------:R-:W-:-:S05]  /*22dd0*/  F2FP.F16.E4M3.UNPACK_B R28, R28 ;  /* 0x0000001cff1c723e */ /* 0x000fca00020006ff */
[----:B------:R-:W-:-:S05]  /*22de0*/  HADD2.F32 R28, -RZ, R28.H0_H0 ;  /* 0x2000001cff1c7230 */ /* 0x000fca0000004100 */
[----:B------:R-:W-:-:S04]  /*22df0*/  FMUL R28, R28, UR40 ;  /* 0x000000281c1c7c20 */ /* 0x000fc80008400000 */
[----:B---3--:R-:W-:Y:S02]  /*22e00*/  FFMA R28, R161, UR41, R28 ;  /* 0x00000029a11c7c23 */ /* 0x008fe4000800001c */
[----:B------:R-:W2:Y:S03]  /*22e10*/  LDL.LU R161, [R1+0x4c8] ;  /* 0x0004c80001a17983 */ /* 0x000ea60000300800 */
[----:B------:R-:W-:-:S05]  /*22e20*/  F2FP.SATFINITE.E4M3.F32.PACK_AB_MERGE_C R28, RZ, R28, RZ ;  /* 0x0000001cff1c723e */ /* 0x000fca00048070ff */
[----:B------:R0:W-:Y:S02]  /*22e30*/  @!P6 STG.E.U8 desc[UR46][R30.64+0x79], R28 ;  /* 0x0000791c1e00e986 */ /* 0x0001e4000c10112e */
[----:B0-----:R-:W-:Y:S01]  /*22e40*/  PRMT R28, RZ, 0x7610, R28 ;  /* 0x00007610ff1c7816 */ /* 0x001fe2000000001c */
[----:B------:R-:W0:Y:S05]  /*22e50*/  @!P4 LDC.64 R30, c[0x0][0x5c0] ;  /* 0x00017000ff1ecb82 */ /* 0x000e2a0000000a00 */
[----:B------:R-:W3:Y:S01]  /*22e60*/  @!P4 LDG.E.U8 R28, desc[UR46][R24.64+0x80] ;  /* 0x0000802e181cc981 */ /* 0x000ee2000c1e1100 */
[----:B0-----:R-:W-:-:S05]  /*22e70*/  @!P4 IADD3 R30, P5, R12, R30, RZ ;  /* 0x0000001e0c1ec210 */ /* 0x001fca0007fbe0ff */
[----:B------:R-:W-:Y:S01]  /*22e80*/  @!P4 IMAD.X R31, R29, 0x1, R31, P5 ;  /* 0x000000011d1fc824 */ /* 0x000fe200028e061f */
        /* <DEDUP_REMOVED lines=8> */
[----:B------:R0:W-:Y:S01]  /*22f10*/  @!P4 STG.E.U8 desc[UR46][R30.64+0x80], R28 ;  /* 0x0000801c1e00c986 */ /* 0x0001e2000c10112e */
[----:B------:R-:W-:Y:S02]  /*22f20*/  ISETP.LT.OR P4, PT, R27, 0x82, !P2 ;  /* 0x000000821b00780c */ /* 0x000fe40005781670 */
[----:B0-----:R-:W-:-:S11]  /*22f30*/  PRMT R28, RZ, 0x7610, R28 ;  /* 0x00007610ff1c7816 */ /* 0x001fd6000000001c */
[----:B------:R-:W0:Y:S01]  /*22f40*/  @!P4 LDC.64 R30, c[0x0][0x5c0] ;  /* 0x00017000ff1ecb82 */ /* 0x000e220000000a00 */
[----:B------:R-:W4:Y:S01]  /*22f50*/  @!P4 LDG.E.U8 R28, desc[UR46][R24.64+0x81] ;  /* 0x0000812e181cc981 */ /* 0x000f22000c1e1100 */
[----:B------:R-:W-:Y:S02]  /*22f60*/  @P3 LOP3.LUT R11, R11, 0x8000000, RZ, 0xfc, !PT ;  /* 0x080000000b0b3812 */ /* 0x000fe400078efcff */
[----:B------:R-:W-:Y:S02]  /*22f70*/  LOP3.LUT P3, RZ, R10, 0x40000, RZ, 0xc0, !PT ;  /* 0x000400000aff7812 */ /* 0x000fe4000786c0ff */
        /* <DEDUP_REMOVED lines=9> */
[----:B------:R-:W-:Y:S01]  /*23010*/  F2FP.SATFINITE.E4M3.F32.PACK_AB_MERGE_C R28, RZ, R28, RZ ;  /* 0x0000001cff1c723e */ /* 0x000fe200048070ff */
[----:B------:R-:W4:Y:S04]  /*23020*/  LDL.LU R163, [R1+0x4d4] ;  /* 0x0004d40001a37983 */ /* 0x000f280000300800 */
[----:B------:R0:W-:Y:S02]  /*23030*/  @!P4 STG.E.U8 desc[UR46][R30.64+0x81], R28 ;  /* 0x0000811c1e00c986 */ /* 0x0001e4000c10112e */
[----:B0-----:R-:W-:-:S06]  /*23040*/  PRMT R28, RZ, 0x7610, R28 ;  /* 0x00007610ff1c7816 */ /* 0x001fcc000000001c */
[----:B------:R-:W3:Y:S01]  /*23050*/  @!P3 LDG.E.U8 R28, desc[UR46][R14.64+0x80] ;  /* 0x0000802e0e1cb981 */ /* 0x000ee2000c1e1100 */
[----:B------:R-:W-:Y:S02]  /*23060*/  PRMT R30, RZ, 0x7610, R30 ;  /* 0x00007610ff1e7816 */ /* 0x000fe4000000001e */
[----:B------:R-:W-:Y:S02]  /*23070*/  ISETP.LT.OR P0, PT, R27, 0xca, !P1 ;  /* 0x000000ca1b00780c */ /* 0x000fe40004f01670 */
[----:B---3--:R-:W-:-:S04]  /*23080*/  LOP3.LUT R28, R28, 0xff, RZ, 0xc0, !PT ;  /* 0x000000ff1c1c7812 */ /* 0x008fc800078ec0ff */
[----:B------:R-:W-:-:S05]  /*23090*/  F2FP.F16.E4M3.UNPACK_B R28, R28 ;  /* 0x0000001cff1c723e */ /* 0x000fca00020006ff */
[----:B------:R-:W-:-:S05]  /*230a0*/  HADD2.F32 R28, -RZ, R28.H0_H0 ;  /* 0x2000001cff1c7230 */ /* 0x000fca0000004100 */
[----:B------:R-:W-:-:S04]  /*230b0*/  FMUL R28, R28, UR40 ;  /* 0x000000281c1c7c20 */ /* 0x000fc80008400000 */
[----:B------:R-:W-:Y:S01]  /*230c0*/  FFMA R28, R160, UR41, R28 ;  /* 0x00000029a01c7c23 */ /* 0x000fe2000800001c */
[----:B------:R-:W-:Y:S01]  /*230d0*/  @!P0 IADD3 R66, P5, P4, R3, R12, R7 ;  /* 0x0000000c03428210 */ /* 0x000fe20007cbe007 */
[----:B------:R-:W3:Y:S03]  /*230e0*/  LDL.LU R160, [R1+0x4d8] ;  /* 0x0004d80001a07983 */ /* 0x000ee60000300800 */
[----:B------:R-:W-:-:S05]  /*230f0*/  F2FP.SATFINITE.E4M3.F32.PACK_AB_MERGE_C R28, RZ, R28, RZ ;  /* 0x0000001cff1c723e */ /* 0x000fca00048070ff */
[----:B------:R0:W-:Y:S04]  /*23100*/  @!P3 STG.E.U8 desc[UR46][R182.64+0x80], R28 ;  /* 0x0000801cb600b986 */ /* 0x0001e8000c10112e */
[----:B------:R-:W2:Y:S01]  /*23110*/  @!P2 LDG.E.U8 R30, desc[UR46][R14.64+0x81] ;  /* 0x0000812e0e1ea981 */ /* 0x000ea2000c1e1100 */
[----:B------:R-:W-:Y:S02]  /*23120*/  @!P0 IADD3.X R63, R4, R29, R6, P5, P4 ;  /* 0x0000001d043f8210 */ /* 0x000fe40002fe8406 */
[----:B------:R-:W-:-:S13]  /*23130*/  ISETP.LT.OR P5, PT, R27, 0xd1, !P1 ;  /* 0x000000d11b00780c */ /* 0x000fda0004fa1670 */
[----:B------:R-:W-:-:S04]  /*23140*/  @!P5 IADD3 R62, P6, P4, R3, R12, R7 ;  /* 0x0000000c033ed210 */ /* 0x000fc80007cde007 */
[----:B------:R-:W-:Y:S02]  /*23150*/  @!P5 IADD3.X R61, R4, R29, R6, P6, P4 ;  /* 0x0000001d043dd210 */ /* 0x000fe400037e8406 */
[----:B------:R-:W-:Y:S02]  /*23160*/  ISETP.LT.OR P4, PT, R27, 0xd2, !P1 ;  /* 0x000000d21b00780c */ /* 0x000fe40004f81670 */
[----:B------:R-:W-:-:S04]  /*23170*/  LOP3.LUT R11, R11, 0xfbffffff, RZ, 0xc0, !PT ;  /* 0xfbffffff0b0b7812 */ /* 0x000fc800078ec0ff */
[----:B------:R-:W-:-:S07]  /*23180*/  @P0 LOP3.LUT R11, R11, 0x4000000, RZ, 0xfc, !PT ;  /* 0x040000000b0b0812 */ /* 0x000fce00078efcff */
[----:B------:R-:W-:-:S04]  /*23190*/  @!P4 IADD3 R60, P0, P6, R3, R12, R7 ;  /* 0x0000000c033cc210 */ /* 0x000fc80007e1e007 */
[----:B0-----:R-:W-:Y:S02]  /*231a0*/  @!P4 IADD3.X R28, R4, R29, R6, P0, P6 ;  /* 0x0000001d041cc210 */ /* 0x001fe400007ec406 */
[----:B------:R-:W-:-:S04]  /*231b0*/  ISETP.GE.AND P0, PT, R26, 0x1, PT ;  /* 0x000000011a00780c */ /* 0x000fc80003f06270 */
        /* <DEDUP_REMOVED lines=11> */
[----:B------:R-:W4:Y:S01]  /*23270*/  @!P6 LDG.E.U8 R69, desc[UR46][R24.64+0x88] ;  /* 0x0000882e1845e981 */ /* 0x000f22000c1e1100 */
[----:B0-----:R-:W0:Y:S02]  /*23280*/  @!P6 LDC.64 R30, c[0x0][0x5c0] ;  /* 0x00017000ff1eeb82 */ /* 0x001e240000000a00 */
[----:B0-----:R-:W-:-:S05]  /*23290*/  @!P6 IADD3 R30, P2, R12, R30, RZ ;  /* 0x0000001e0c1ee210 */ /* 0x001fca0007f5e0ff */
[----:B------:R-:W-:Y:S01]  /*232a0*/  @!P6 IMAD.X R31, R29, 0x1, R31, P2 ;  /* 0x000000011d1fe824 */ /* 0x000fe200010e061f */
[----:B----4-:R-:W-:-:S04]  /*232b0*/  LOP3.LUT R69, R69, 0xff, RZ, 0xc0, !PT ;  /* 0x000000ff45457812 */ /* 0x010fc800078ec0ff */
[----:B------:R-:W-:-:S05]  /*232c0*/  F2FP.F16.E4M3.UNPACK_B R69, R69 ;  /* 0x00000045ff45723e */ /* 0x000fca00020006ff */
[----:B------:R-:W-:-:S05]  /*232d0*/  HADD2.F32 R69, -RZ, R69.H0_H0 ;  /* 0x20000045ff457230 */ /* 0x000fca0000004100 */
[----:B------:R-:W-:-:S04]  /*232e0*/  FMUL R69, R69, UR40 ;  /* 0x0000002845457c20 */ /* 0x000fc80008400000 */
[----:B------:R-:W-:Y:S01]  /*232f0*/  FFMA R69, R163, UR41, R69 ;  /* 0x00000029a3457c23 */ /* 0x000fe20008000045 */
[----:B------:R-:W-:Y:S01]  /*23300*/  @P5 LOP3.LUT R11, R11, 0x10000000, RZ, 0xfc, !PT ;  /* 0x100000000b0b5812 */ /* 0x000fe200078efcff */
[----:B------:R-:W4:Y:S03]  /*23310*/  LDL.LU R163, [R1+0x4e0] ;  /* 0x0004e00001a37983 */ /* 0x000f260000300800 */
[----:B------:R-:W-:-:S05]  /*23320*/  F2FP.SATFINITE.E4M3.F32.PACK_AB_MERGE_C R69, RZ, R69, RZ ;  /* 0x00000045ff45723e */ /* 0x000fca00048070ff */
[----:B------:R0:W-:Y:S01]  /*23330*/  @!P6 STG.E.U8 desc[UR46][R30.64+0x88], R69 ;  /* 0x000088451e00e986 */ /* 0x0001e2000c10112e */
[----:B------:R-:W-:Y:S02]  /*23340*/  ISETP.LT.OR P6, PT, R27, 0x8a, !P0 ;  /* 0x0000008a1b00780c */ /* 0x000fe400047c1670 */
[----:B0-----:R-:W-:-:S11]  /*23350*/  PRMT R69, RZ, 0x7610, R69 ;  /* 0x00007610ff457816 */ /* 0x001fd60000000045 */
[----:B------:R-:W0:Y:S01]  /*23360*/  @!P6 LDC.64 R30, c[0x0][0x5c0] ;  /* 0x00017000ff1eeb82 */ /* 0x000e220000000a00 */
[----:B------:R-:W3:Y:S01]  /*23370*/  @!P6 LDG.E.U8 R69, desc[UR46][R24.64+0x89] ;  /* 0x0000892e1845e981 */ /* 0x000ee2000c1e1100 */
[----:B------:R-:W-:Y:S02]  /*23380*/  LOP3.LUT P3, RZ, R10, 0x10000, RZ, 0xc0, !PT ;  /* 0x000100000aff7812 */ /* 0x000fe4000786c0ff */
        /* <DEDUP_REMOVED lines=11> */
[----:B0-----:R-:W-:-:S06]  /*23440*/  PRMT R30, RZ, 0x7610, R30 ;  /* 0x00007610ff1e7816 */ /* 0x001fcc000000001e */
[----:B------:R-:W2:Y:S02]  /*23450*/  @!P3 LDG.E.U8 R30, desc[UR46][R14.64+0x88] ;  /* 0x0000882e0e1eb981 */ /* 0x000ea4000c1e1100 */
[----:B--2---:R-:W-:-:S04]  /*23460*/  LOP3.LUT R30, R30, 0xff, RZ, 0xc0, !PT ;  /* 0x000000ff1e1e7812 */ /* 0x004fc800078ec0ff */
[----:B------:R-:W-:-:S05]  /*23470*/  F2FP.F16.E4M3.UNPACK_B R30, R30 ;  /* 0x0000001eff1e723e */ /* 0x000fca00020006ff */
[----:B------:R-:W-:-:S05]  /*23480*/  HADD2.F32 R30, -RZ, R30.H0_H0 ;  /* 0x2000001eff1e7230 */ /* 0x000fca0000004100 */
[----:B------:R-:W-:-:S04]  /*23490*/  FMUL R30, R30, UR40 ;  /* 0x000000281e1e7c20 */ /* 0x000fc80008400000 */
[----:B------:R-:W-:Y:S01]  /*234a0*/  FFMA R30, R161, UR41, R30 ;  /* 0x00000029a11e7c23 */ /* 0x000fe2000800001e */
[----:B------:R-:W-:Y:S01]  /*234b0*/  ISETP.LT.OR P6, PT, R27, 0x91, !P0 ;  /* 0x000000911b00780c */ /* 0x000fe200047c1670 */
[----:B------:R-:W2:Y:S03]  /*234c0*/  LDL.LU R161, [R1+0x4e8] ;  /* 0x0004e80001a17983 */ /* 0x000ea60000300800 */
[----:B------:R-:W-:-:S05]  /*234d0*/  F2FP.SATFINITE.E4M3.F32.PACK_AB_MERGE_C R30, RZ, R30, RZ ;  /* 0x0000001eff1e723e */ /* 0x000fca00048070ff */
[----:B------:R0:W-:Y:S02]  /*234e0*/  @!P3 STG.E.U8 desc[UR46][R186.64+0x88], R30 ;  /* 0x0000881eba00b986 */ /* 0x0001e4000c10112e */
[----:B0-----:R-:W-:-:S06]  /*234f0*/  PRMT R30, RZ, 0x7610, R30 ;  /* 0x00007610ff1e7816 */ /* 0x001fcc000000001e */
[----:B------:R-:W4:Y:S01]  /*23500*/  @!P2 LDG.E.U8 R30, desc[UR46][R14.64+0x89] ;  /* 0x0000892e0e1ea981 */ /* 0x000f22000c1e1100 */
[----:B------:R-:W-:Y:S02]  /*23510*/  PRMT R69, RZ, 0x7610, R69 ;  /* 0x00007610ff457816 */ /* 0x000fe40000000045 */
[----:B----4-:R-:W-:-:S04]  /*23520*/  LOP3.LUT R30, R30, 0xff, RZ, 0xc0, !PT ;  /* 0x000000ff1e1e7812 */ /* 0x010fc800078ec0ff */
[----:B------:R-:W-:-:S05]  /*23530*/  F2FP.F16.E4M3.UNPACK_B R30, R30 ;  /* 0x0000001eff1e723e */ /* 0x000fca00020006ff */
[----:B------:R-:W-:-:S05]  /*23540*/  HADD2.F32 R30, -RZ, R30.H0_H0 ;  /* 0x2000001eff1e7230 */ /* 0x000fca0000004100 */
[----:B------:R-:W-:-:S04]  /*23550*/  FMUL R30, R30, UR40 ;  /* 0x000000281e1e7c20 */ /* 0x000fc80008400000 */
[----:B------:R-:W-:Y:S01]  /*23560*/  FFMA R30, R163, UR41, R30 ;  /* 0x00000029a31e7c23 */ /* 0x000fe2000800001e */
[----:B------:R-:W-:Y:S01]  /*23570*/  LOP3.LUT P3, RZ, R10, 0x8000, RZ, 0xc0, !PT ;  /* 0x000080000aff7812 */ /* 0x000fe2000786c0ff */
[----:B------:R-:W4:Y:S03]  /*23580*/  LDL.LU R163, [R1+0x4ec] ;  /* 0x0004ec0001a37983 */ /* 0x000f260000300800 */
[----:B------:R-:W-:-:S05]  /*23590*/  F2FP.SATFINITE.E4M3.F32.PACK_AB_MERGE_C R30, RZ, R30, RZ ;  /* 0x0000001eff1e723e */ /* 0x000fca00048070ff */
[----:B------:R0:W-:Y:S04]  /*235a0*/  @!P2 STG.E.U8 desc[UR46][R184.64+0x89], R30 ;  /* 0x0000891eb800a986 */ /* 0x0001e8000c10112e */
[----:B------:R-:W3:Y:S01]  /*235b0*/  @!P6 LDG.E.U8 R69, desc[UR46][R24.64+0x90] ;  /* 0x0000902e1845e981 */ /* 0x000ee2000c1e1100 */
[----:B0-----:R-:W0:Y:S02]  /*235c0*/  @!P6 LDC.64 R30, c[0x0][0x5c0] ;  /* 0x00017000ff1eeb82 */ /* 0x001e240000000a00 */
        /* <DEDUP_REMOVED lines=25> */
[----:B0-----:R-:W-:-:S06]  /*23760*/  PRMT R30, RZ, 0x7610, R30 ;  /* 0x00007610ff1e7816 */ /* 0x001fcc000000001e */
[----:B------:R-:W4:Y:S02]  /*23770*/  @!P3 LDG.E.U8 R30, desc[UR46][R14.64+0x90] ;  /* 0x0000902e0e1eb981 */ /* 0x000f24000c1e1100 */
[----:B----4-:R-:W-:-:S04]  /*23780*/  LOP3.LUT R30, R30, 0xff, RZ, 0xc0, !PT ;  /* 0x000000ff1e1e7812 */ /* 0x010fc800078ec0ff */
[----:B------:R-:W-:-:S05]  /*23790*/  F2FP.F16.E4M3.UNPACK_B R30, R30 ;  /* 0x0000001eff1e723e */ /* 0x000fca00020006ff */
[----:B------:R-:W-:-:S05]  /*237a0*/  HADD2.F32 R30, -RZ, R30.H0_H0 ;  /* 0x2000001eff1e7230 */ /* 0x000fca0000004100 */
[----:B------:R-:W-:-:S04]  /*237b0*/  FMUL R30, R30, UR40 ;  /* 0x000000281e1e7c20 */ /* 0x000fc80008400000 */
[----:B------:R-:W-:-:S05]  /*237c0*/  FFMA R30, R163, UR41, R30 ;  /* 0x00000029a31e7c23 */ /* 0x000fca000800001e */
[----:B------:R-:W-:-:S05]  /*237d0*/  F2FP.SATFINITE.E4M3.F32.PACK_AB_MERGE_C R30, RZ, R30, RZ ;  /* 0x0000001eff1e723e */ /* 0x000fca00048070ff */
[----:B------:R0:W-:Y:S02]  /*237e0*/  @!P3 STG.E.U8 desc[UR46][R192.64+0x90], R30 ;  /* 0x0000901ec000b986 */ /* 0x0001e4000c10112e */
[----:B0-----:R-:W-:-:S06]  /*237f0*/  PRMT R30, RZ, 0x7610, R30 ;  /* 0x00007610ff1e7816 */ /* 0x001fcc000000001e */
[----:B------:R-:W4:Y:S01]  /*23800*/  @!P2 LDG.E.U8 R30, desc[UR46][R14.64+0x91] ;  /* 0x0000912e0e1ea981 */ /* 0x000f22000c1e1100 */
[----:B------:R-:W-:Y:S02]  /*23810*/  ISETP.LT.OR P6, PT, R27, 0x99, !P0 ;  /* 0x000000991b00780c */ /* 0x000fe400047c1670 */
[----:B------:R-:W-:Y:S02]  /*23820*/  PRMT R69, RZ, 0x7610, R69 ;  /* 0x00007610ff457816 */ /* 0x000fe40000000045 */
[----:B----4-:R-:W-:-:S04]  /*23830*/  LOP3.LUT R30, R30, 0xff, RZ, 0xc0, !PT ;  /* 0x000000ff1e1e7812 */ /* 0x010fc800078ec0ff */
[----:B------:R-:W-:-:S05]  /*23840*/  F2FP.F16.E4M3.UNPACK_B R30, R30 ;  /* 0x0000001eff1e723e */ /* 0x000fca00020006ff */
[----:B------:R-:W-:-:S05]  /*23850*/  HADD2.F32 R30, -RZ, R30.H0_H0 ;  /* 0x2000001eff1e7230 */ /* 0x000fca0000004100 */
[----:B------:R-:W-:-:S04]  /*23860*/  FMUL R30, R30, UR40 ;  /* 0x000000281e1e7c20 */ /* 0x000fc80008400000 */
[----:B---3--:R-:W-:Y:S02]  /*23870*/  FFMA R30, R160, UR41, R30 ;  /* 0x00000029a01e7c23 */ /* 0x008fe4000800001e */
[----:B------:R-:W3:Y:S03]  /*23880*/  LDL.LU R160, [R1+0x4f8] ;  /* 0x0004f80001a07983 */ /* 0x000ee60000300800 */
[----:B------:R-:W-:Y:S01]  /*23890*/  F2FP.SATFINITE.E4M3.F32.PACK_AB_MERGE_C R30, RZ, R30, RZ ;  /* 0x0000001eff1e723e */ /* 0x000fe200048070ff */
[----:B------:R-:W4:Y:S04]  /*238a0*/  LDL.LU R162, [R1+0x4fc] ;  /* 0x0004fc0001a27983 */ /* 0x000f280000300800 */
[----:B------:R0:W-:Y:S04]  /*238b0*/  @!P2 STG.E.U8 desc[UR46][R190.64+0x91], R30 ;  /* 0x0000911ebe00a986 */ /* 0x0001e8000c10112e */
[----:B------:R-:W2:Y:S01]  /*238c0*/  @!P6 LDG.E.U8 R69, desc[UR46][R24.64+0x98] ;  /* 0x0000982e1845e981 */ /* 0x000ea2000c1e1100 */
[----:B0-----:R-:W0:Y:S02]  /*238d0*/  @!P6 LDC.64 R30, c[0x0][0x5c0] ;  /* 0x00017000ff1eeb82 */ /* 0x001e240000000a00 */
[----:B0-----:R-:W-:-:S05]  /*238e0*/  @!P6 IADD3 R30, P2, R12, R30, RZ ;  /* 0x0000001e0c1ee210 */ /* 0x001fca0007f5e0ff */
[----:B------:R-:W-:Y:S01]  /*238f0*/  @!P6 IMAD.X R31, R29, 0x1, R31, P2 ;  /* 0x000000011d1fe824 */ /* 0x000fe200010e061f */
        /* <DEDUP_REMOVED lines=9> */
[----:B------:R0:W-:Y:S01]  /*23990*/  @!P6 STG.E.U8 desc[UR46][R30.64+0x98], R69 ;  /* 0x000098451e00e986 */ /* 0x0001e2000c10112e */
[----:B------:R-:W-:-:S02]  /*239a0*/  ISETP.LT.OR P6, PT, R27, 0x9a, !P0 ;  /* 0x0000009a1b00780c */ /* 0x000fc400047c1670 */
        /* <DEDUP_REMOVED lines=14> */
[----:B------:R-:W-:Y:S02]  /*23a90*/  LOP3.LUT P6, RZ, R10, 0x1000, RZ, 0xc0, !PT ;  /* 0x000010000aff7812 */ /* 0x000fe400078cc0ff */
[----:B0-----:R-:W-:-:S11]  /*23aa0*/  PRMT R30, RZ, 0x7610, R30 ;  /* 0x00007610ff1e7816 */ /* 0x001fd6000000001e */
        /* <DEDUP_REMOVED lines=31> */
[----:B------:R-:W3:Y:S01]  /*23ca0*/  @!P2 LDG.E.U8 R30, desc[UR46][R16.64+0x81] ;  /* 0x0000812e101ea981 */ /* 0x000ee2000c1e1100 */
[----:B------:R-:W-:Y:S02]  /*23cb0*/  PRMT R69, RZ, 0x7610, R69 ;  /* 0x00007610ff457816 */ /* 0x000fe40000000045 */
        /* <DEDUP_REMOVED lines=10> */
[----:B0-----:R-:W-:-:S05]  /*23d60*/  @!P5 IADD3 R30, P6, R118, R30, RZ ;  /* 0x0000001e761ed210 */ /* 0x001fca0007fde0ff */
[----:B------:R-:W-:Y:S01]  /*23d70*/  @!P5 IMAD.X R31, R119, 0x1, R31, P6 ;  /* 0x00000001771fd824 */ /* 0x000fe200030e061f */
[----:B------:R-:W-:-:S13]  /*23d80*/  ISETP.LT.OR P6, PT, R27, 0x81, !P1 ;  /* 0x000000811b00780c */ /* 0x000fda0004fc1670 */
[----:B------:R-:W2:Y:S01]  /*23d90*/  @!P6 LDG.E.U8 R69, desc[UR46][R18.64+0x80] ;  /* 0x0000802e1245e981 */ /* 0x000ea2000c1e1100 */
[----:B------:R-:W-:Y:S02]  /*23da0*/  ISETP.LT.OR P5, PT, R27, 0x82, !P1 ;  /* 0x000000821b00780c */ /* 0x000fe40004fa1670 */
        /* <DEDUP_REMOVED lines=9> */
[----:B0-----:R-:W-:Y:S01]  /*23e40*/  PRMT R69, RZ, 0x7610, R69 ;  /* 0x00007610ff457816 */ /* 0x001fe20000000045 */
[----:B------:R-:W0:Y:S05]  /*23e50*/  @!P5 LDC.64 R30, c[0x0][0x5c0] ;  /* 0x00017000ff1edb82 */ /* 0x000e2a0000000a00 */
[----:B------:R-:W4:Y:S01]  /*23e60*/  @!P5 LDG.E.U8 R69, desc[UR46][R18.64+0x81] ;  /* 0x0000812e1245d981 */ /* 0x000f22000c1e1100 */
[----:B0-----:R-:W-:-:S05]  /*23e70*/  @!P5 IADD3 R30, P6, R120, R30, RZ ;  /* 0x0000001e781ed210 */ /* 0x001fca0007fde0ff */
[----:B------:R-:W-:Y:S01]  /*23e80*/  @!P5 IMAD.X R31, R122, 0x1, R31, P6 ;  /* 0x000000017a1fd824 */ /* 0x000fe200030e061f */
[----:B----4-:R-:W-:-:S04]  /*23e90*/  LOP3.LUT R69, R69, 0xff, RZ, 0xc0, !PT ;  /* 0x000000ff45457812 */ /* 0x010fc800078ec0ff */
[----:B------:R-:W-:-:S05]  /*23ea0*/  F2FP.F16.E4M3.UNPACK_B R69, R69 ;  /* 0x00000045ff45723e */ /* 0x000fca00020006ff */
[----:B------:R-:W-:-:S05]  /*23eb0*/  HADD2.F32 R69, -RZ, R69.H0_H0 ;  /* 0x20000045ff457230 */ /* 0x000fca0000004100 */
[----:B------:R-:W-:-:S04]  /*23ec0*/  FMUL R69, R69, UR40 ;  /* 0x0000002845457c20 */ /* 0x000fc80008400000 */
[----:B------:R-:W-:Y:S02]  /*23ed0*/  FFMA R69, R163, UR41, R69 ;  /* 0x00000029a3457c23 */ /* 0x000fe40008000045 */
[----:B------:R-:W4:Y:S03]  /*23ee0*/  LDL.LU R163, [R1+0x51c] ;  /* 0x00051c0001a37983 */ /* 0x000f260000300800 */
[----:B------:R-:W-:-:S05]  /*23ef0*/  F2FP.SATFINITE.E4M3.F32.PACK_AB_MERGE_C R69, RZ, R69, RZ ;  /* 0x00000045ff45723e */ /* 0x000fca00048070ff */
[----:B------:R0:W-:Y:S02]  /*23f00*/  @!P5 STG.E.U8 desc[UR46][R30.64+0x81], R69 ;  /* 0x000081451e00d986 */ /* 0x0001e4000c10112e */
[----:B0-----:R-:W-:-:S06]  /*23f10*/  PRMT R30, RZ, 0x7610, R30 ;  /* 0x00007610ff1e7816 */ /* 0x001fcc000000001e */
[----:B------:R-:W3:Y:S02]  /*23f20*/  @!P3 LDG.E.U8 R30, desc[UR46][R16.64+0x88] ;  /* 0x0000882e101eb981 */ /* 0x000ee4000c1e1100 */
[----:B---3--:R-:W-:-:S04]  /*23f30*/  LOP3.LUT R30, R30, 0xff, RZ, 0xc0, !PT ;  /* 0x000000ff1e1e7812 */ /* 0x008fc800078ec0ff */
[----:B------:R-:W-:-:S05]  /*23f40*/  F2FP.F16.E4M3.UNPACK_B R30, R30 ;  /* 0x0000001eff1e723e */ /* 0x000fca00020006ff */
[----:B------:R-:W-:-:S05]  /*23f50*/  HADD2.F32 R30, -RZ, R30.H0_H0 ;  /* 0x2000001eff1e7230 */ /* 0x000fca0000004100 */
[----:B------:R-:W-:-:S04]  /*23f60*/  FMUL R30, R30, UR40 ;  /* 0x000000281e1e7c20 */ /* 0x000fc80008400000 */
[----:B------:R-:W-:Y:S01]  /*23f70*/  FFMA R30, R160, UR41, R30 ;  /* 0x00000029a01e7c23 */ /* 0x000fe2000800001e */
[----:B------:R-:W-:Y:S01]  /*23f80*/  ISETP.LT.OR P5, PT, R27, 0x89, !P1 ;  /* 0x000000891b00780c */ /* 0x000fe20004fa1670 */
[----:B------:R-:W3:Y:S03]  /*23f90*/  LDL.LU R160, [R1+0x520] ;  /* 0x0005200001a07983 */ /* 0x000ee60000300800 */
[----:B------:R-:W-:-:S05]  /*23fa0*/  F2FP.SATFINITE.E4M3.F32.PACK_AB_MERGE_C R30, RZ, R30, RZ ;  /* 0x0000001eff1e723e */ /* 0x000fca00048070ff */
[----:B------:R0:W-:Y:S02]  /*23fb0*/  @!P3 STG.E.U8 desc[UR46][R206.64+0x88], R30 ;  /* 0x0000881ece00b986 */ /* 0x0001e4000c10112e */
[----:B0-----:R-:W-:-:S06]  /*23fc0*/  PRMT R30, RZ, 0x7610, R30 ;  /* 0x00007610ff1e7816 */ /* 0x001fcc000000001e */
[----:B------:R-:W2:Y:S01]  /*23fd0*/  @!P2 LDG.E.U8 R30, desc[UR46][R16.64+0x89] ;  /* 0x0000892e101ea981 */ /* 0x000ea2000c1e1100 */
[----:B------:R-:W-:Y:S02]  /*23fe0*/  PRMT R69, RZ, 0x7610, R69 ;  /* 0x00007610ff457816 */ /* 0x000fe40000000045 */
        /* <DEDUP_REMOVED lines=9> */
[----:B0-----:R-:W0:Y:S02]  /*24080*/  @!P5 LDC.64 R30, c[0x0][0x5c0] ;  /* 0x00017000ff1edb82 */ /* 0x001e240000000a00 */
[----:B0-----:R-:W-:-:S05]  /*24090*/  @!P5 IADD3 R30, P6, R124, R30, RZ ;  /* 0x0000001e7c1ed210 */ /* 0x001fca0007fde0ff */
[----:B------:R-:W-:Y:S01]  /*240a0*/  @!P5 IMAD.X R31, R125, 0x1, R31, P6 ;  /* 0x000000017d1fd824 */ /* 0x000fe200030e061f */
[----:B------:R-:W-:-:S13]  /*240b0*/  ISETP.LT.OR P6, PT, R27, 0x89, !P1 ;  /* 0x000000891b00780c */ /* 0x000fda0004fc1670 */
[----:B------:R-:W4:Y:S01]  /*240c0*/  @!P6 LDG.E.U8 R69, desc[UR46][R18.64+0x88] ;  /* 0x0000882e1245e981 */ /* 0x000f22000c1e1100 */
[----:B------:R-:W-:Y:S02]  /*240d0*/  ISETP.LT.OR P5, PT, R27, 0x8a, !P1 ;  /* 0x0000008a1b00780c */ /* 0x000fe40004fa1670 */
        /* <DEDUP_REMOVED lines=18> */
[----:B------:R-:W-:Y:S02]  /*24200*/  FFMA R69, R160, UR41, R69 ;  /* 0x00000029a0457c23 */ /* 0x000fe40008000045 */
        /* <DEDUP_REMOVED lines=26> */
[----:B0-----:R-:W0:Y:S02]  /*243b0*/  @!P5 LDC.64 R30, c[0x0][0x5c0] ;  /* 0x00017000ff1edb82 */ /* 0x001e240000000a00 */
[----:B0-----:R-:W-:-:S05]  /*243c0*/  @!P5 IADD3 R30, P6, R128, R30, RZ ;  /* 0x0000001e801ed210 */ /* 0x001fca0007fde0ff */
[----:B------:R-:W-:Y:S01]  /*243d0*/  @!P5 IMAD.X R31, R129, 0x1, R31, P6 ;  /* 0x00000001811fd824 */ /* 0x000fe200030e061f */
[----:B------:R-:W-:-:S13]  /*243e0*/  ISETP.LT.OR P6, PT, R27, 0x91, !P1 ;  /* 0x000000911b00780c */ /* 0x000fda0004fc1670 */
[----:B------:R-:W3:Y:S01]  /*243f0*/  @!P6 LDG.E.U8 R69, desc[UR46][R18.64+0x90] ;  /* 0x0000902e1245e981 */ /* 0x000ee2000c1e1100 */
[----:B------:R-:W-:Y:S02]  /*24400*/  ISETP.LT.OR P5, PT, R27, 0x92, !P1 ;  /* 0x000000921b00780c */ /* 0x000fe40004fa1670 */
        /* <DEDUP_REMOVED lines=29> */
[----:B------:R-:W-:Y:S01]  /*245e0*/  PRMT R69, RZ, 0x7610, R69 ;  /* 0x00007610ff457816 */ /* 0x000fe20000000045 */
[----:B------:R-:W4:Y:S03]  /*245f0*/  LDL.LU R163, [R1+0x540] ;  /* 0x0005400001a37983 */ /* 0x000f260000300800 */
        /* <DEDUP_REMOVED lines=9> */
[----:B------:R-:W-:Y:S02]  /*24690*/  FFMA R30, R160, UR41, R30 ;  /* 0x00000029a01e7c23 */ /* 0x000fe4000800001e */
[----:B------:R-:W3:Y:S03]  /*246a0*/  LDL.LU R160, [R1+0x544] ;  /* 0x0005440001a07983 */ /* 0x000ee60000300800 */
[----:B------:R-:W-:-:S05]  /*246b0*/  F2FP.SATFINITE.E4M3.F32.PACK_AB_MERGE_C R30, RZ, R30, RZ ;  /* 0x0000001eff1e723e */ /* 0x000fca00048070ff */
[----:B------:R0:W-:Y:S04]  /*246c0*/  @!P2 STG.E.U8 desc[UR46][R214.64+0x99], R30 ;  /* 0x0000991ed600a986 */ /* 0x0001e8000c10112e */
[----:B------:R-:W2:Y:S01]  /*246d0*/  @!P3 LDG.E.U8 R69, desc[UR46][R18.64+0x98] ;  /* 0x0000982e1245b981 */ /* 0x000ea2000c1e1100 */
[----:B0-----:R-:W0:Y:S01]  /*246e0*/  @!P3 LDC.64 R30, c[0x0][0x5c0] ;  /* 0x00017000ff1ebb82 */ /* 0x001e220000000a00 */
[----:B------:R-:W-:Y:S02]  /*246f0*/  ISETP.LT.OR P2, PT, R27, 0x9a, !P1 ;  /* 0x0000009a1b00780c */ /* 0x000fe40004f41670 */
        /* <DEDUP_REMOVED lines=16> */
[----:B------:R-:W-:Y:S02]  /*24800*/  LOP3.LUT P6, RZ, R5, 0x40000000, RZ, 0xc0, !PT ;  /* 0x4000000005ff7812 */ /* 0x000fe400078cc0ff */
        /* <DEDUP_REMOVED lines=16> */
[----:B------:R-:W-:Y:S01]  /*24910*/  PRMT R69, RZ, 0x7610, R69 ;  /* 0x00007610ff457816 */ /* 0x000fe20000000045 */
        /* <DEDUP_REMOVED lines=32> */
[----:B------:R-:W-:Y:S02]  /*24b20*/  LOP3.LUT P6, RZ, R5, 0x8000000, RZ, 0xc0, !PT ;  /* 0x0800000005ff7812 */ /* 0x000fe400078cc0ff */
        /* <DEDUP_REMOVED lines=16> */
[----:B------:R-:W-:Y:S01]  /*24c30*/  PRMT R69, RZ, 0x7610, R69 ;  /* 0x00007610ff457816 */ /* 0x000fe20000000045 */
        /* <DEDUP_REMOVED lines=76> */
[----:B------:R-:W2:Y:S04]  /*25100*/  LDL.LU.64 R166, [R1] ;  /* 0x0000000001a67983 */ /* 0x000ea80000300a00 */
        /* <DEDUP_REMOVED lines=63> */
[----:B------:R-:W-:Y:S01]  /*25500*/  F2FP.SATFINITE.E4M3.F32.PACK_AB_MERGE_C R69, RZ, R69, RZ ;  /* 0x00000045ff45723e */ /* 0x000fe200048070ff */
[----:B------:R-:W3:Y:S04]  /*25510*/  LDL.LU.64 R164, [R1+0x10] ;  /* 0x0000100001a47983 */ /* 0x000ee80000300a00 */
        /* <DEDUP_REMOVED lines=14> */
[----:B------:R-:W2:Y:S04]  /*25600*/  LDL.LU.64 R166, [R1+0x8] ;  /* 0x0000080001a67983 */ /* 0x000ea80000300a00 */
[----:B------:R0:W-:Y:S01]  /*25610*/  @!P6 STG.E.U8 desc[UR46][R30.64+0xa0], R69 ;  /* 0x0000a0451e00e986 */ /* 0x0001e2000c10112e */
[----:B------:R-:W-:-:S02]  /*25620*/  ISETP.LT.OR P6, PT, R27, 0xa2, !P0 ;  /* 0x000000a21b00780c */ /* 0x000fc400047c1670 */
[----:B0-----:R-:W-:-:S11]  /*25630*/  PRMT R69, RZ, 0x7610, R69 ;  /* 0x00007610ff457816 */ /* 0x001fd60000000045 */
[----:B------:R-:W0:Y:S01]  /*25640*/  @!P6 LDC.64 R30, c[0x0][0x5c0] ;  /* 0x00017000ff1eeb82 */ /* 0x000e220000000a00 */
        /* <DEDUP_REMOVED lines=98> */
[----:B------:R-:W-:-:S11]  /*25c70*/  PRMT R69, RZ, 0x7610, R69 ;  /* 0x00007610ff457816 */ /* 0x000fd60000000045 */
        /* <DEDUP_REMOVED lines=10> */
[----:B------:R-:W-:Y:S02]  /*25d20*/  F2FP.SATFINITE.E4M3.F32.PACK_AB_MERGE_C R71, RZ, R69, RZ ;  /* 0x00000045ff47723e */ /* 0x000fe400048070ff */
[----:B------:R-:W-:-:S03]  /*25d30*/  PRMT R69, RZ, 0x7610, R69 ;  /* 0x00007610ff457816 */ /* 0x000fc60000000045 */
[----:B------:R0:W-:Y:S04]  /*25d40*/  @!P6 STG.E.U8 desc[UR46][R30.64+0xb1], R71 ;  /* 0x0000b1471e00e986 */ /* 0x0001e8000c10112e */
[----:B------:R-:W4:Y:S02]  /*25d50*/  @!P3 LDG.E.U8 R69, desc[UR46][R14.64+0xb0] ;  /* 0x0000b02e0e45b981 */ /* 0x000f24000c1e1100 */
[----:B----4-:R-:W-:-:S04]  /*25d60*/  LOP3.LUT R69, R69, 0xff, RZ, 0xc0, !PT ;  /* 0x000000ff45457812 */ /* 0x010fc800078ec0ff */
[----:B------:R-:W-:-:S05]  /*25d70*/  F2FP.F16.E4M3.UNPACK_B R69, R69 ;  /* 0x00000045ff45723e */ /* 0x000fca00020006ff */
[----:B------:R-:W-:-:S05]  /*25d80*/  HADD2.F32 R69, -RZ, R69.H0_H0 ;  /* 0x20000045ff457230 */ /* 0x000fca0000004100 */
[----:B------:R-:W-:-:S04]  /*25d90*/  FMUL R69, R69, UR40 ;  /* 0x0000002845457c20 */ /* 0x000fc80008400000 */
[----:B------:R-:W-:-:S05]  /*25da0*/  FFMA R69, R163, UR41, R69 ;  /* 0x00000029a3457c23 */ /* 0x000fca0008000045 */
[----:B------:R-:W-:Y:S02]  /*25db0*/  F2FP.SATFINITE.E4M3.F32.PACK_AB_MERGE_C R75, RZ, R69, RZ ;  /* 0x00000045ff4b723e */ /* 0x000fe400048070ff */
[----:B------:R-:W-:-:S03]  /*25dc0*/  PRMT R69, RZ, 0x7610, R69 ;  /* 0x00007610ff457816 */ /* 0x000fc60000000045 */
[----:B------:R-:W-:Y:S04]  /*25dd0*/  @!P3 STG.E.U8 desc[UR46][R218.64+0xb0], R75 ;  /* 0x0000b04bda00b986 */ /* 0x000fe8000c10112e */
[----:B------:R-:W4:Y:S01]  /*25de0*/  @!P2 LDG.E.U8 R69, desc[UR46][R14.64+0xb1] ;  /* 0x0000b12e0e45a981 */ /* 0x000f22000c1e1100 */
[----:B------:R-:W-:-:S13]  /*25df0*/  ISETP.LT.OR P6, PT, R27, 0xb9, !P0 ;  /* 0x000000b91b00780c */ /* 0x000fda00047c1670 */
[----:B0-----:R-:W0:Y:S01]  /*25e00*/  @!P6 LDC.64 R30, c[0x0][0x5c0] ;  /* 0x00017000ff1eeb82 */ /* 0x001e220000000a00 */
[----:B----4-:R-:W-:-:S04]  /*25e10*/  LOP3.LUT R69, R69, 0xff, RZ, 0xc0, !PT ;  /* 0x000000ff45457812 */ /* 0x010fc800078ec0ff */
[----:B------:R-:W-:-:S05]  /*25e20*/  F2FP.F16.E4M3.UNPACK_B R69, R69 ;  /* 0x00000045ff45723e */ /* 0x000fca00020006ff */
[----:B------:R-:W-:-:S05]  /*25e30*/  HADD2.F32 R69, -RZ, R69.H0_H0 ;  /* 0x20000045ff457230 */ /* 0x000fca0000004100 */
[----:B------:R-:W-:-:S04]  /*25e40*/  FMUL R69, R69, UR40 ;  /* 0x0000002845457c20 */ /* 0x000fc80008400000 */
[----:B---3--:R-:W-:Y:S02]  /*25e50*/  FFMA R69, R160, UR41, R69 ;  /* 0x00000029a0457c23 */ /* 0x008fe40008000045 */
[----:B------:R-:W3:Y:S03]  /*25e60*/  LDL.LU R160, [R1+0x5b8] ;  /* 0x0005b80001a07983 */ /* 0x000ee60000300800 */
[----:B------:R-:W-:Y:S01]  /*25e70*/  F2FP.SATFINITE.E4M3.F32.PACK_AB_MERGE_C R71, RZ, R69, RZ ;  /* 0x00000045ff47723e */ /* 0x000fe200048070ff */
[----:B------:R-:W4:Y:S01]  /*25e80*/  LDL.LU R162, [R1+0x5bc] ;  /* 0x0005bc0001a27983 */ /* 0x000f220000300800 */
[----:B------:R-:W-:-:S03]  /*25e90*/  PRMT R69, RZ, 0x7610, R69 ;  /* 0x00007610ff457816 */ /* 0x000fc60000000045 */
[----:B------:R1:W-:Y:S04]  /*25ea0*/  @!P2 STG.E.U8 desc[UR46][R208.64+0xb1], R71 ;  /* 0x0000b147d000a986 */ /* 0x0003e8000c10112e */
        /* <DEDUP_REMOVED lines=10> */
[----:B-1----:R-:W-:Y:S01]  /*25f50*/  F2FP.SATFINITE.E4M3.F32.PACK_AB_MERGE_C R71, RZ, R69, RZ ;  /* 0x00000045ff47723e */ /* 0x002fe200048070ff */
[----:B------:R-:W2:Y:S04]  /*25f60*/  LDL.LU R163, [R1+0x5c4] ;  /* 0x0005c40001a37983 */ /* 0x000ea80000300800 */
[----:B------:R0:W-:Y:S01]  /*25f70*/  @!P6 STG.E.U8 desc[UR46][R30.64+0xb8], R71 ;  /* 0x0000b8471e00e986 */ /* 0x0001e2000c10112e */
[----:B------:R-:W-:-:S02]  /*25f80*/  ISETP.LT.OR P6, PT, R27, 0xba, !P0 ;  /* 0x000000ba1b00780c */ /* 0x000fc400047c1670 */
[----:B------:R-:W-:-:S11]  /*25f90*/  PRMT R69, RZ, 0x7610, R69 ;  /* 0x00007610ff457816 */ /* 0x000fd60000000045 */
        /* <DEDUP_REMOVED lines=14> */
[----:B------:R-:W-:-:S11]  /*26080*/  PRMT R69, RZ, 0x7610, R69 ;  /* 0x00007610ff457816 */ /* 0x000fd60000000045 */
        /* <DEDUP_REMOVED lines=10> */
[----:B0-----:R-:W-:Y:S02]  /*26130*/  PRMT R30, RZ, 0x7610, R30 ;  /* 0x00007610ff1e7816 */ /* 0x001fe4000000001e */
        /* <DEDUP_REMOVED lines=8> */
[----:B------:R0:W-:Y:S04]  /*261c0*/  @!P5 STG.E.U8 desc[UR46][R188.64+0xb9], R69 ;  /* 0x0000b945bc00d986 */ /* 0x0001e8000c10112e */
        /* <DEDUP_REMOVED lines=8> */
[----:B------:R-:W-:Y:S02]  /*26250*/  F2FP.SATFINITE.E4M3.F32.PACK_AB_MERGE_C R71, RZ, R30, RZ ;  /* 0x0000001eff47723e */ /* 0x000fe400048070ff */
[----:B------:R-:W-:-:S03]  /*26260*/  PRMT R30, RZ, 0x7610, R30 ;  /* 0x00007610ff1e7816 */ /* 0x000fc6000000001e */
[----:B------:R1:W-:Y:S04]  /*26270*/  @!P3 STG.E.U8 desc[UR46][R178.64+0xa0], R71 ;  /* 0x0000a047b200b986 */ /* 0x0003e8000c10112e */
[----:B------:R-:W3:Y:S01]  /*26280*/  @!P2 LDG.E.U8 R30, desc[UR46][R16.64+0xa1] ;  /* 0x0000a12e101ea981 */ /* 0x000ee2000c1e1100 */
[----:B0-----:R-:W-:Y:S02]  /*26290*/  PRMT R69, RZ, 0x7610, R69 ;  /* 0x00007610ff457816 */ /* 0x001fe40000000045 */
[----:B---3--:R-:W-:-:S04]  /*262a0*/  LOP3.LUT R30, R30, 0xff, RZ, 0xc0, !PT ;  /* 0x000000ff1e1e7812 */ /* 0x008fc800078ec0ff */
[----:B------:R-:W-:-:S05]  /*262b0*/  F2FP.F16.E4M3.UNPACK_B R30, R30 ;  /* 0x0000001eff1e723e */ /* 0x000fca00020006ff */
[----:B------:R-:W-:-:S05]  /*262c0*/  HADD2.F32 R30, -RZ, R30.H0_H0 ;  /* 0x2000001eff1e7230 */ /* 0x000fca0000004100 */
[----:B------:R-:W-:-:S04]  /*262d0*/  FMUL R30, R30, UR40 ;  /* 0x000000281e1e7c20 */ /* 0x000fc80008400000 */
[----:B------:R-:W-:-:S05]  /*262e0*/  FFMA R30, R160, UR41, R30 ;  /* 0x00000029a01e7c23 */ /* 0x000fca000800001e */
[----:B------:R-:W-:Y:S02]  /*262f0*/  F2FP.SATFINITE.E4M3.F32.PACK_AB_MERGE_C R75, RZ, R30, RZ ;  /* 0x0000001eff4b723e */ /* 0x000fe400048070ff */
[----:B------:R-:W0:Y:S03]  /*26300*/  @!P5 LDC.64 R30, c[0x0][0x5c0] ;  /* 0x00017000ff1edb82 */ /* 0x000e260000000a00 */
[----:B------:R-:W-:Y:S01]  /*26310*/  @!P2 STG.E.U8 desc[UR46][R172.64+0xa1], R75 ;  /* 0x0000a14bac00a986 */ /* 0x000fe2000c10112e */
[----:B0-----:R-:W-:Y:S02]  /*26320*/  @!P5 IADD3 R30, P6, R170, R30, RZ ;  /* 0x0000001eaa1ed210 */ /* 0x001fe40007fde0ff */
[----:B------:R-:W-:Y:S01]  /*26330*/  LOP3.LUT P3, RZ, R5, 0x20, RZ, 0xc0, !PT ;  /* 0x0000002005ff7812 */ /* 0x000fe2000786c0ff */
[----:B------:R-:W3:Y:S02]  /*26340*/  LDL.LU R170, [R1+0x71c] ;  /* 0x00071c0001aa7983 */ /* 0x000ee40000300800 */
[----:B------:R-:W-:Y:S01]  /*26350*/  @!P5 IMAD.X R31, R171, 0x1, R31, P6 ;  /* 0x00000001ab1fd824 */ /* 0x000fe200030e061f */
[C---:B------:R-:W-:Y:S01]  /*26360*/  ISETP.LT.OR P6, PT, R27.reuse, 0xa1, !P1 ;  /* 0x000000a11b00780c */ /* 0x040fe20004fc1670 */
[----:B------:R-:W3:Y:S01]  /*26370*/  LDL.LU R171, [R1+0x718] ;  /* 0x0007180001ab7983 */ /* 0x000ee20000300800 */
[----:B------:R-:W-:-:S03]  /*26380*/  ISETP.LT.OR P5, PT, R27, 0xa2, !P1 ;  /* 0x000000a21b00780c */ /* 0x000fc60004fa1670 */
[----:B------:R-:W3:Y:S08]  /*26390*/  LDL.LU R160, [R1+0x5d4] ;  /* 0x0005d40001a07983 */ /* 0x000ef00000300800 */
        /* <DEDUP_REMOVED lines=8> */
[----:B-1----:R-:W-:Y:S02]  /*26420*/  F2FP.SATFINITE.E4M3.F32.PACK_AB_MERGE_C R71, RZ, R69, RZ ;  /* 0x00000045ff47723e */ /* 0x002fe400048070ff */
[----:B------:R-:W-:-:S03]  /*26430*/  PRMT R69, RZ, 0x7610, R69 ;  /* 0x00007610ff457816 */ /* 0x000fc60000000045 */
        /* <DEDUP_REMOVED lines=11> */
[----:B------:R-:W-:Y:S02]  /*264f0*/  F2FP.SATFINITE.E4M3.F32.PACK_AB_MERGE_C R71, RZ, R69, RZ ;  /* 0x00000045ff47723e */ /* 0x000fe400048070ff */
[----:B------:R-:W-:-:S03]  /*26500*/  PRMT R69, RZ, 0x7610, R69 ;  /* 0x00007610ff457816 */ /* 0x000fc60000000045 */
[----:B------:R0:W-:Y:S04]  /*26510*/  @!P5 STG.E.U8 desc[UR46][R30.64+0xa1], R71 ;  /* 0x0000a1471e00d986 */ /* 0x0001e8000c10112e */
        /* <DEDUP_REMOVED lines=8> */
[----:B------:R-:W-:Y:S02]  /*265a0*/  F2FP.SATFINITE.E4M3.F32.PACK_AB_MERGE_C R75, RZ, R69, RZ ;  /* 0x00000045ff4b723e */ /* 0x000fe400048070ff */
[----:B------:R-:W-:-:S03]  /*265b0*/  PRMT R69, RZ, 0x7610, R69 ;  /* 0x00007610ff457816 */ /* 0x000fc60000000045 */
[----:B------:R-:W-:Y:S04]  /*265c0*/  @!P3 STG.E.U8 desc[UR46][R170.64+0xa8], R75 ;  /* 0x0000a84baa00b986 */ /* 0x000fe8000c10112e */
[----:B------:R-:W2:Y:S01]  /*265d0*/  @!P2 LDG.E.U8 R69, desc[UR46][R16.64+0xa9] ;  /* 0x0000a92e1045a981 */ /* 0x000ea2000c1e1100 */
[----:B0-----:R-:W0:Y:S02]  /*265e0*/  @!P5 LDC.64 R30, c[0x0][0x5c0] ;  /* 0x00017000ff1edb82 */ /* 0x001e240000000a00 */
[----:B0-----:R-:W-:-:S05]  /*265f0*/  @!P5 IADD3 R30, P6, R154, R30, RZ ;  /* 0x0000001e9a1ed210 */ /* 0x001fca0007fde0ff */
[----:B------:R-:W-:Y:S01]  /*26600*/  @!P5 IMAD.X R31, R156, 0x1, R31, P6 ;  /* 0x000000019c1fd824 */ /* 0x000fe200030e061f */
[----:B------:R-:W-:Y:S02]  /*26610*/  ISETP.LT.OR P6, PT, R27, 0xa9, !P1 ;  /* 0x000000a91b00780c */ /* 0x000fe40004fc1670 */
[----:B--2---:R-:W-:-:S04]  /*26620*/  LOP3.LUT R69, R69, 0xff, RZ, 0xc0, !PT ;  /* 0x000000ff45457812 */ /* 0x004fc800078ec0ff */
[----:B------:R-:W-:-:S05]  /*26630*/  F2FP.F16.E4M3.UNPACK_B R69, R69 ;  /* 0x00000045ff45723e */ /* 0x000fca00020006ff */
[----:B------:R-:W-:-:S05]  /*26640*/  HADD2.F32 R69, -RZ, R69.H0_H0 ;  /* 0x20000045ff457230 */ /* 0x000fca0000004100 */
[----:B------:R-:W-:-:S04]  /*26650*/  FMUL R69, R69, UR40 ;  /* 0x0000002845457c20 */ /* 0x000fc80008400000 */
[----:B------:R-:W-:Y:S01]  /*26660*/  FFMA R69, R161, UR41, R69 ;  /* 0x00000029a1457c23 */ /* 0x000fe20008000045 */
[----:B------:R-:W-:Y:S01]  /*26670*/  ISETP.LT.OR P5, PT, R27, 0xaa, !P1 ;  /* 0x000000aa1b00780c */ /* 0x000fe20004fa1670 */
        /* <DEDUP_REMOVED lines=12> */
[----:B0-----:R-:W-:Y:S02]  /*26740*/  F2FP.SATFINITE.E4M3.F32.PACK_AB_MERGE_C R71, RZ, R69, RZ ;  /* 0x00000045ff47723e */ /* 0x001fe400048070ff */
[----:B------:R-:W-:-:S03]  /*26750*/  PRMT R69, RZ, 0x7610, R69 ;  /* 0x00007610ff457816 */ /* 0x000fc60000000045 */
        /* <DEDUP_REMOVED lines=12> */
[----:B------:R-:W-:Y:S02]  /*26820*/  F2FP.SATFINITE.E4M3.F32.PACK_AB_MERGE_C R71, RZ, R69, RZ ;  /* 0x00000045ff47723e */ /* 0x000fe400048070ff */
[----:B------:R-:W-:-:S03]  /*26830*/  PRMT R69, RZ, 0x7610, R69 ;  /* 0x00007610ff457816 */ /* 0x000fc60000000045 */
[----:B------:R0:W-:Y:S04]  /*26840*/  @!P5 STG.E.U8 desc[UR46][R30.64+0xa9], R71 ;  /* 0x0000a9471e00d986 */ /* 0x0001e8000c10112e */
        /* <DEDUP_REMOVED lines=10> */
[----:B------:R-:W-:Y:S04]  /*268f0*/  @!P3 STG.E.U8 desc[UR46][R158.64+0xb0], R75 ;  /* 0x0000b04b9e00b986 */ /* 0x000fe8000c10112e */
[----:B------:R-:W4:Y:S01]  /*26900*/  @!P2 LDG.E.U8 R69, desc[UR46][R16.64+0xb1] ;  /* 0x0000b12e1045a981 */ /* 0x000f22000c1e1100 */
[----:B0-----:R-:W0:Y:S02]  /*26910*/  @!P5 LDC.64 R30, c[0x0][0x5c0] ;  /* 0x00017000ff1edb82 */ /* 0x001e240000000a00 */
[----:B0-----:R-:W-:-:S05]  /*26920*/  @!P5 IADD3 R30, P6, R116, R30, RZ ;  /* 0x0000001e741ed210 */ /* 0x001fca0007fde0ff */
[----:B------:R-:W-:Y:S01]  /*26930*/  @!P5 IMAD.X R31, R123, 0x1, R31, P6 ;  /* 0x000000017b1fd824 */ /* 0x000fe200030e061f */
        /* <DEDUP_REMOVED lines=19> */
[----:B0-----:R-:W-:Y:S02]  /*26a70*/  F2FP.SATFINITE.E4M3.F32.PACK_AB_MERGE_C R71, RZ, R69, RZ ;  /* 0x00000045ff47723e */ /* 0x001fe400048070ff */
[----:B------:R-:W-:-:S03]  /*26a80*/  PRMT R69, RZ, 0x7610, R69 ;  /* 0x00007610ff457816 */ /* 0x000fc60000000045 */
        /* <DEDUP_REMOVED lines=25> */
[----:B------:R-:W-:Y:S04]  /*26c20*/  @!P3 STG.E.U8 desc[UR46][R150.64+0xb8], R75 ;  /* 0x0000b84b9600b986 */ /* 0x000fe8000c10112e */
[----:B------:R-:W3:Y:S01]  /*26c30*/  @!P2 LDG.E.U8 R69, desc[UR46][R16.64+0xb9] ;  /* 0x0000b92e1045a981 */ /* 0x000ee2000c1e1100 */
[----:B0-----:R-:W0:Y:S01]  /*26c40*/  @!P5 LDC.64 R30, c[0x0][0x5c0] ;  /* 0x00017000ff1edb82 */ /* 0x001e220000000a00 */
[----:B---3--:R-:W-:-:S04]  /*26c50*/  LOP3.LUT R69, R69, 0xff, RZ, 0xc0, !PT ;  /* 0x000000ff45457812 */ /* 0x008fc800078ec0ff */
[----:B------:R-:W-:-:S05]  /*26c60*/  F2FP.F16.E4M3.UNPACK_B R69, R69 ;  /* 0x00000045ff45723e */ /* 0x000fca00020006ff */
[----:B------:R-:W-:-:S05]  /*26c70*/  HADD2.F32 R69, -RZ, R69.H0_H0 ;  /* 0x20000045ff457230 */ /* 0x000fca0000004100 */
[----:B------:R-:W-:-:S04]  /*26c80*/  FMUL R69, R69, UR40 ;  /* 0x0000002845457c20 */ /* 0x000fc80008400000 */
[----:B------:R-:W-:Y:S01]  /*26c90*/  FFMA R69, R160, UR41, R69 ;  /* 0x00000029a0457c23 */ /* 0x000fe20008000045 */
[----:B0-----:R-:W-:Y:S01]  /*26ca0*/  @!P5 IADD3 R30, P6, R91, R30, RZ ;  /* 0x0000001e5b1ed210 */ /* 0x001fe20007fde0ff */
[----:B------:R-:W3:Y:S03]  /*26cb0*/  LDL.LU R160, [R1+0x604] ;  /* 0x0006040001a07983 */ /* 0x000ee60000300800 */
[----:B------:R-:W-:Y:S02]  /*26cc0*/  F2FP.SATFINITE.E4M3.F32.PACK_AB_MERGE_C R71, RZ, R69, RZ ;  /* 0x00000045ff47723e */ /* 0x000fe400048070ff */
[----:B------:R-:W-:-:S03]  /*26cd0*/  PRMT R69, RZ, 0x7610, R69 ;  /* 0x00007610ff457816 */ /* 0x000fc60000000045 */
[----:B------:R0:W-:Y:S04]  /*26ce0*/  @!P2 STG.E.U8 desc[UR46][R148.64+0xb9], R71 ;  /* 0x0000b9479400a986 */ /* 0x0001e8000c10112e */
[----:B------:R-:W2:Y:S01]  /*26cf0*/  @!P5 LDG.E.U8 R69, desc[UR46][R18.64+0xb8] ;  /* 0x0000b82e1245d981 */ /* 0x000ea2000c1e1100 */
[----:B------:R-:W-:Y:S01]  /*26d00*/  ISETP.LT.OR P2, PT, R27, 0xba, !P1 ;  /* 0x000000ba1b00780c */ /* 0x000fe20004f41670 */
        /* <DEDUP_REMOVED lines=8> */
[----:B0-----:R-:W-:Y:S02]  /*26d90*/  F2FP.SATFINITE.E4M3.F32.PACK_AB_MERGE_C R71, RZ, R69, RZ ;  /* 0x00000045ff47723e */ /* 0x001fe400048070ff */
        /* <DEDUP_REMOVED lines=26> */
[----:B------:R-:W-:Y:S04]  /*26f40*/  @!P3 STG.E.U8 desc[UR46][R140.64+0xa0], R75 ;  /* 0x0000a04b8c00b986 */ /* 0x000fe8000c10112e */
[----:B------:R-:W2:Y:S01]  /*26f50*/  @!P6 LDG.E.U8 R69, desc[UR46][R20.64+0xa1] ;  /* 0x0000a12e1445e981 */ /* 0x000ea2000c1e1100 */
[----:B0-----:R-:W0:Y:S01]  /*26f60*/  @!P5 LDC.64 R30, c[0x0][0x5c0] ;  /* 0x00017000ff1edb82 */ /* 0x001e220000000a00 */
        /* <DEDUP_REMOVED lines=10> */
[----:B------:R-:W4:Y:S01]  /*27010*/  @!P5 LDG.E.U8 R69, desc[UR46][R22.64+0xa0] ;  /* 0x0000a02e1645d981 */ /* 0x000f22000c1e1100 */
        /* <DEDUP_REMOVED lines=9> */
[----:B-1----:R-:W-:Y:S02]  /*270b0*/  F2FP.SATFINITE.E4M3.F32.PACK_AB_MERGE_C R71, RZ, R69, RZ ;  /* 0x00000045ff47723e */ /* 0x002fe400048070ff */
        /* <DEDUP_REMOVED lines=16> */
[----:B------:R-:W2:Y:S01]  /*271c0*/  @!P3 LDG.E.U8 R69, desc[UR46][R20.64+0xa8] ;  /* 0x0000a82e1445b981 */ /* 0x000ea2000c1e1100 */
[----:B------:R-:W-:Y:S01]  /*271d0*/  LOP3.LUT P2, RZ, R2, 0x2000000, RZ, 0xc0, !PT ;  /* 0x0200000002ff7812 */ /* 0x000fe2000784c0ff */
        /* <DEDUP_REMOVED lines=10> */
[----:B------:R-:W-:Y:S04]  /*27280*/  @!P3 STG.E.U8 desc[UR46][R130.64+0xa8], R75 ;  /* 0x0000a84b8200b986 */ /* 0x000fe8000c10112e */
        /* <DEDUP_REMOVED lines=20> */
[----:B-1----:R-:W-:Y:S02]  /*273d0*/  F2FP.SATFINITE.E4M3.F32.PACK_AB_MERGE_C R71, RZ, R69, RZ ;  /* 0x00000045ff47723e */ /* 0x002fe400048070ff */
        /* <DEDUP_REMOVED lines=11> */
[----:B------:R-:W-:Y:S02]  /*27490*/  LOP3.LUT P2, RZ, R2, 0x800000, RZ, 0xc0, !PT ;  /* 0x0080000002ff7812 */ /* 0x000fe4000784c0ff */
[----:B------:R-:W-:Y:S01]  /*274a0*/  LOP3.LUT P6, RZ, R0, 0x4000000, RZ, 0xc0, !PT ;  /* 0x0400000000ff7812 */ /* 0x000fe200078cc0ff */
[----:B------:R-:W2:Y:S01]  /*274b0*/  LDL.LU R161, [R1+0x62c] ;  /* 0x00062c0001a17983 */ /* 0x000ea20000300800 */
[----:B------:R-:W-:Y:S02]  /*274c0*/  F2FP.SATFINITE.E4M3.F32.PACK_AB_MERGE_C R71, RZ, R69, RZ ;  /* 0x00000045ff47723e */ /* 0x000fe400048070ff */
[----:B------:R-:W-:-:S03]  /*274d0*/  PRMT R69, RZ, 0x7610, R69 ;  /* 0x00007610ff457816 */ /* 0x000fc60000000045 */
[----:B------:R0:W-:Y:S04]  /*274e0*/  @!P5 STG.E.U8 desc[UR46][R30.64+0xa9], R71 ;  /* 0x0000a9471e00d986 */ /* 0x0001e8000c10112e */
[----:B------:R-:W4:Y:S02]  /*274f0*/  @!P3 LDG.E.U8 R69, desc[UR46][R20.64+0xb0] ;  /* 0x0000b02e1445b981 */ /* 0x000f24000c1e1100 */
[----:B0-----:R-:W0:Y:S01]  /*27500*/  @!P6 LDC.64 R30, c[0x0][0x5c0] ;  /* 0x00017000ff1eeb82 */ /* 0x001e220000000a00 */
        /* <DEDUP_REMOVED lines=9> */
[----:B------:R-:W-:Y:S04]  /*275a0*/  @!P3 STG.E.U8 desc[UR46][R102.64+0xb0], R75 ;  /* 0x0000b04b6600b986 */ /* 0x000fe8000c10112e */
[----:B------:R-:W3:Y:S01]  /*275b0*/  @!P2 LDG.E.U8 R69, desc[UR46][R20.64+0xb1] ;  /* 0x0000b12e1445a981 */ /* 0x000ee2000c1e1100 */
[----:B------:R-:W1:Y:S01]  /*275c0*/  @!P5 LDC.64 R76, c[0x0][0x5c0] ;  /* 0x00017000ff4cdb82 */ /* 0x000e620000000a00 */
        /* <DEDUP_REMOVED lines=18> */
[----:B-1----:R-:W-:Y:S01]  /*276f0*/  @!P5 IADD3 R86, P2, R86, R76, RZ ;  /* 0x0000004c5656d210 */ /* 0x002fe20007f5e0ff */
[----:B------:R-:W2:Y:S03]  /*27700*/  LDL.LU R161, [R1+0x638] ;  /* 0x0006380001a17983 */ /* 0x000ea60000300800 */
[----:B----4-:R-:W-:Y:S02]  /*27710*/  F2FP.SATFINITE.E4M3.F32.PACK_AB_MERGE_C R71, RZ, R69, RZ ;  /* 0x00000045ff47723e */ /* 0x010fe400048070ff */
[----:B------:R-:W-:-:S03]  /*27720*/  PRMT R69, RZ, 0x7610, R69 ;  /* 0x00007610ff457816 */ /* 0x000fc60000000045 */
[----:B------:R0:W-:Y:S04]  /*27730*/  @!P6 STG.E.U8 desc[UR46][R30.64+0xb0], R71 ;  /* 0x0000b0471e00e986 */ /* 0x0001e8000c10112e */
[----:B------:R-:W4:Y:S01]  /*27740*/  @!P5 LDG.E.U8 R69, desc[UR46][R22.64+0xb1] ;  /* 0x0000b12e1645d981 */ /* 0x000f22000c1e1100 */
[----:B------:R-:W-:Y:S01]  /*27750*/  @!P5 IMAD.X R87, R85, 0x1, R77, P2 ;  /* 0x000000015557d824 */ /* 0x000fe200010e064d */
[----:B0-----:R-:W-:Y:S02]  /*27760*/  PRMT R30, RZ, 0x7610, R30 ;  /* 0x00007610ff1e7816 */ /* 0x001fe4000000001e */
[----:B----4-:R-:W-:-:S04]  /*27770*/  LOP3.LUT R69, R69, 0xff, RZ, 0xc0, !PT ;  /* 0x000000ff45457812 */ /* 0x010fc800078ec0ff */
[----:B------:R-:W-:-:S05]  /*27780*/  F2FP.F16.E4M3.UNPACK_B R69, R69 ;  /* 0x00000045ff45723e */ /* 0x000fca00020006ff */
[----:B------:R-:W-:-:S05]  /*27790*/  HADD2.F32 R69, -RZ, R69.H0_H0 ;  /* 0x20000045ff457230 */ /* 0x000fca0000004100 */
[----:B------:R-:W-:-:S04]  /*277a0*/  FMUL R69, R69, UR40 ;  /* 0x0000002845457c20 */ /* 0x000fc80008400000 */
[----:B------:R-:W-:Y:S01]  /*277b0*/  FFMA R69, R163, UR41, R69 ;  /* 0x00000029a3457c23 */ /* 0x000fe20008000045 */
[----:B------:R-:W-:Y:S02]  /*277c0*/  LOP3.LUT P2, RZ, R2, 0x200000, RZ, 0xc0, !PT ;  /* 0x0020000002ff7812 */ /* 0x000fe4000784c0ff */
[----:B------:R-:W-:Y:S01]  /*277d0*/  LOP3.LUT P6, RZ, R0, 0x40000000, RZ, 0xc0, !PT ;  /* 0x4000000000ff7812 */ /* 0x000fe200078cc0ff */
[----:B------:R-:W4:Y:S01]  /*277e0*/  LDL.LU R163, [R1+0x63c] ;  /* 0x00063c0001a37983 */ /* 0x000f220000300800 */
[----:B------:R-:W-:-:S05]  /*277f0*/  F2FP.SATFINITE.E4M3.F32.PACK_AB_MERGE_C R69, RZ, R69, RZ ;  /* 0x00000045ff45723e */ /* 0x000fca00048070ff */
[----:B------:R0:W-:Y:S04]  /*27800*/  @!P5 STG.E.U8 desc[UR46][R86.64+0xb1], R69 ;  /* 0x0000b1455600d986 */ /* 0x0001e8000c10112e */
[----:B------:R-:W3:Y:S02]  /*27810*/  @!P3 LDG.E.U8 R30, desc[UR46][R20.64+0xb8] ;  /* 0x0000b82e141eb981 */ /* 0x000ee4000c1e1100 */
[----:B------:R-:W1:Y:S01]  /*27820*/  @!P6 LDC.64 R76, c[0x0][0x5c0] ;  /* 0x00017000ff4ceb82 */ /* 0x000e620000000a00 */
[----:B---3--:R-:W-:-:S04]  /*27830*/  LOP3.LUT R30, R30, 0xff, RZ, 0xc0, !PT ;  /* 0x000000ff1e1e7812 */ /* 0x008fc800078ec0ff */
[----:B------:R-:W-:-:S05]  /*27840*/  F2FP.F16.E4M3.UNPACK_B R30, R30 ;  /* 0x0000001eff1e723e */ /* 0x000fca00020006ff */
[----:B------:R-:W-:-:S05]  /*27850*/  HADD2.F32 R30, -RZ, R30.H0_H0 ;  /* 0x2000001eff1e7230 */ /* 0x000fca0000004100 */
[----:B------:R-:W-:-:S04]  /*27860*/  FMUL R30, R30, UR40 ;  /* 0x000000281e1e7c20 */ /* 0x000fc80008400000 */
[----:B------:R-:W-:Y:S02]  /*27870*/  FFMA R30, R160, UR41, R30 ;  /* 0x00000029a01e7c23 */ /* 0x000fe4000800001e */
[----:B------:R-:W3:Y:S03]  /*27880*/  LDL.LU R160, [R1+0x640] ;  /* 0x0006400001a07983 */ /* 0x000ee60000300800 */
[----:B------:R-:W-:Y:S02]  /*27890*/  F2FP.SATFINITE.E4M3.F32.PACK_AB_MERGE_C R31, RZ, R30, RZ ;  /* 0x0000001eff1f723e */ /* 0x000fe400048070ff */
[----:B------:R-:W-:-:S03]  /*278a0*/  PRMT R30, RZ, 0x7610, R30 ;  /* 0x00007610ff1e7816 */ /* 0x000fc6000000001e */
[----:B------:R-:W-:Y:S04]  /*278b0*/  @!P3 STG.E.U8 desc[UR46][R88.64+0xb8], R31 ;  /* 0x0000b81f5800b986 */ /* 0x000fe8000c10112e */
        /* <DEDUP_REMOVED lines=12> */
[----:B-1----:R-:W-:-:S05]  /*27980*/  @!P6 IADD3 R84, P2, R84, R76, RZ ;  /* 0x0000004c5454e210 */ /* 0x002fca0007f5e0ff */
[----:B------:R-:W-:Y:S01]  /*27990*/  @!P6 IMAD.X R85, R83, 0x1, R77, P2 ;  /* 0x000000015355e824 */ /* 0x000fe200010e064d */
[----:B0-----:R-:W0:Y:S01]  /*279a0*/  @!P3 LDC.64 R72, c[0x0][0x5c0] ;  /* 0x00017000ff48bb82 */ /* 0x001e220000000a00 */
[----:B----4-:R-:W-:-:S04]  /*279b0*/  LOP3.LUT R30, R30, 0xff, RZ, 0xc0, !PT ;  /* 0x000000ff1e1e7812 */ /* 0x010fc800078ec0ff */
[----:B------:R-:W-:-:S05]  /*279c0*/  F2FP.F16.E4M3.UNPACK_B R30, R30 ;  /* 0x0000001eff1e723e */ /* 0x000fca00020006ff */
[----:B------:R-:W-:-:S05]  /*279d0*/  HADD2.F32 R30, -RZ, R30.H0_H0 ;  /* 0x2000001eff1e7230 */ /* 0x000fca0000004100 */
[----:B------:R-:W-:-:S04]  /*279e0*/  FMUL R30, R30, UR40 ;  /* 0x000000281e1e7c20 */ /* 0x000fc80008400000 */
[----:B------:R-:W-:Y:S01]  /*279f0*/  FFMA R30, R163, UR41, R30 ;  /* 0x00000029a31e7c23 */ /* 0x000fe2000800001e */
[----:B0-----:R-:W-:Y:S02]  /*27a00*/  @!P3 IADD3 R82, P2, R82, R72, RZ ;  /* 0x000000485252b210 */ /* 0x001fe40007f5e0ff */
[----:B------:R-:W-:Y:S01]  /*27a10*/  PRMT R69, RZ, 0x7610, R69 ;  /* 0x00007610ff457816 */ /* 0x000fe20000000045 */
[----:B------:R-:W4:Y:S01]  /*27a20*/  LDL.LU R163, [R1+0x648] ;  /* 0x0006480001a37983 */ /* 0x000f220000300800 */
[----:B------:R-:W-:Y:S02]  /*27a30*/  F2FP.SATFINITE.E4M3.F32.PACK_AB_MERGE_C R31, RZ, R30, RZ ;  /* 0x0000001eff1f723e */ /* 0x000fe400048070ff */
[----:B------:R-:W-:-:S03]  /*27a40*/  PRMT R30, RZ, 0x7610, R30 ;  /* 0x00007610ff1e7816 */ /* 0x000fc6000000001e */
[----:B------:R0:W-:Y:S04]  /*27a50*/  @!P6 STG.E.U8 desc[UR46][R84.64+0xb8], R31 ;  /* 0x0000b81f5400e986 */ /* 0x0001e8000c10112e */
[----:B------:R-:W3:Y:S01]  /*27a60*/  @!P3 LDG.E.U8 R30, desc[UR46][R22.64+0xb9] ;  /* 0x0000b92e161eb981 */ /* 0x000ee2000c1e1100 */
[----:B------:R-:W-:Y:S01]  /*27a70*/  @!P3 IMAD.X R83, R81, 0x1, R73, P2 ;  /* 0x000000015153b824 */ /* 0x000fe200010e0649 */
[----:B------:R-:W-:Y:S02]  /*27a80*/  ISETP.LT.OR P2, PT, R27, 0xc1, !P0 ;  /* 0x000000c11b00780c */ /* 0x000fe40004741670 */
[----:B---3--:R-:W-:-:S04]  /*27a90*/  LOP3.LUT R30, R30, 0xff, RZ, 0xc0, !PT ;  /* 0x000000ff1e1e7812 */ /* 0x008fc800078ec0ff */
[----:B------:R-:W-:-:S05]  /*27aa0*/  F2FP.F16.E4M3.UNPACK_B R30, R30 ;  /* 0x0000001eff1e723e */ /* 0x000fca00020006ff */
[----:B------:R-:W-:-:S05]  /*27ab0*/  HADD2.F32 R30, -RZ, R30.H0_H0 ;  /* 0x2000001eff1e7230 */ /* 0x000fca0000004100 */
[----:B------:R-:W-:-:S04]  /*27ac0*/  FMUL R30, R30, UR40 ;  /* 0x000000281e1e7c20 */ /* 0x000fc80008400000 */
[----:B------:R-:W-:Y:S02]  /*27ad0*/  FFMA R30, R160, UR41, R30 ;  /* 0x00000029a01e7c23 */ /* 0x000fe4000800001e */
[----:B------:R-:W3:Y:S03]  /*27ae0*/  LDL.LU R160, [R1+0x64c] ;  /* 0x00064c0001a07983 */ /* 0x000ee60000300800 */
[----:B------:R-:W-:Y:S02]  /*27af0*/  F2FP.SATFINITE.E4M3.F32.PACK_AB_MERGE_C R71, RZ, R30, RZ ;  /* 0x0000001eff47723e */ /* 0x000fe400048070ff */
[----:B0-----:R-:W0:Y:S03]  /*27b00*/  @!P2 LDC.64 R30, c[0x0][0x5c0] ;  /* 0x00017000ff1eab82 */ /* 0x001e260000000a00 */
        /* <DEDUP_REMOVED lines=11> */
[----:B-1----:R-:W-:-:S05]  /*27bc0*/  F2FP.SATFINITE.E4M3.F32.PACK_AB_MERGE_C R71, RZ, R69, RZ ;  /* 0x00000045ff47723e */ /* 0x002fca00048070ff */
[----:B------:R0:W-:Y:S01]  /*27bd0*/  @!P2 STG.E.U8 desc[UR46][R30.64+0xc0], R71 ;  /* 0x0000c0471e00a986 */ /* 0x0001e2000c10112e */
[----:B------:R-:W-:Y:S02]  /*27be0*/  ISETP.LT.OR P2, PT, R27, 0xc2, !P0 ;  /* 0x000000c21b00780c */ /* 0x000fe40004741670 */
[----:B------:R-:W-:-:S11]  /*27bf0*/  PRMT R69, RZ, 0x7610, R69 ;  /* 0x00007610ff457816 */ /* 0x000fd60000000045 */
[----:B------:R-:W4:Y:S01]  /*27c00*/  @!P2 LDG.E.U8 R69, desc[UR46][R24.64+0xc1] ;  /* 0x0000c12e1845a981 */ /* 0x000f22000c1e1100 */
[----:B------:R-:W1:Y:S01]  /*27c10*/  @!P2 LDC.64 R72, c[0x0][0x5c0] ;  /* 0x00017000ff48ab82 */ /* 0x000e620000000a00 */
[----:B0-----:R-:W-:Y:S02]  /*27c20*/  PRMT R30, RZ, 0x7610, R30 ;  /* 0x00007610ff1e7816 */ /* 0x001fe4000000001e */
[----:B-1----:R-:W-:-:S05]  /*27c30*/  @!P2 IADD3 R72, P3, R12, R72, RZ ;  /* 0x000000480c48a210 */ /* 0x002fca0007f7e0ff */
[----:B------:R-:W-:Y:S01]  /*27c40*/  @!P2 IMAD.X R73, R29, 0x1, R73, P3 ;  /* 0x000000011d49a824 */ /* 0x000fe200018e0649 */
[----:B------:R-:W-:Y:S02]  /*27c50*/  LOP3.LUT P3, RZ, R2, 0x100000, RZ, 0xc0, !PT ;  /* 0x0010000002ff7812 */ /* 0x000fe4000786c0ff */
[----:B----4-:R-:W-:-:S04]  /*27c60*/  LOP3.LUT R69, R69, 0xff, RZ, 0xc0, !PT ;  /* 0x000000ff45457812 */ /* 0x010fc800078ec0ff */
[----:B------:R-:W-:-:S05]  /*27c70*/  F2FP.F16.E4M3.UNPACK_B R69, R69 ;  /* 0x00000045ff45723e */ /* 0x000fca00020006ff */
[----:B------:R-:W-:-:S05]  /*27c80*/  HADD2.F32 R69, -RZ, R69.H0_H0 ;  /* 0x20000045ff457230 */ /* 0x000fca0000004100 */
[----:B------:R-:W-:-:S04]  /*27c90*/  FMUL R69, R69, UR40 ;  /* 0x0000002845457c20 */ /* 0x000fc80008400000 */
[----:B------:R-:W-:Y:S02]  /*27ca0*/  FFMA R69, R163, UR41, R69 ;  /* 0x00000029a3457c23 */ /* 0x000fe40008000045 */
[----:B------:R-:W4:Y:S03]  /*27cb0*/  LDL.LU R163, [R1+0x654] ;  /* 0x0006540001a37983 */ /* 0x000f260000300800 */
[----:B------:R-:W-:-:S05]  /*27cc0*/  F2FP.SATFINITE.E4M3.F32.PACK_AB_MERGE_C R69, RZ, R69, RZ ;  /* 0x00000045ff45723e */ /* 0x000fca00048070ff */
[----:B------:R-:W-:Y:S04]  /*27cd0*/  @!P2 STG.E.U8 desc[UR46][R72.64+0xc1], R69 ;  /* 0x0000c1454800a986 */ /* 0x000fe8000c10112e */
        /* <DEDUP_REMOVED lines=10> */
[----:B------:R0:W-:Y:S04]  /*27d80*/  @!P3 STG.E.U8 desc[UR46][R64.64+0xc0], R31 ;  /* 0x0000c01f4000b986 */ /* 0x0001e8000c10112e */
[----:B------:R-:W2:Y:S01]  /*27d90*/  @!P6 LDG.E.U8 R30, desc[UR46][R14.64+0xc1] ;  /* 0x0000c12e0e1ee981 */ /* 0x000ea2000c1e1100 */
[----:B0-----:R-:W-:Y:S02]  /*27da0*/  PRMT R64, RZ, 0x7610, R64 ;  /* 0x00007610ff407816 */ /* 0x001fe40000000040 */
[----:B--2---:R-:W-:-:S04]  /*27db0*/  LOP3.LUT R30, R30, 0xff, RZ, 0xc0, !PT ;  /* 0x000000ff1e1e7812 */ /* 0x004fc800078ec0ff */
[----:B------:R-:W-:-:S05]  /*27dc0*/  F2FP.F16.E4M3.UNPACK_B R30, R30 ;  /* 0x0000001eff1e723e */ /* 0x000fca00020006ff */
[----:B------:R-:W-:-:S05]  /*27dd0*/  HADD2.F32 R30, -RZ, R30.H0_H0 ;  /* 0x2000001eff1e7230 */ /* 0x000fca0000004100 */
[----:B------:R-:W-:-:S04]  /*27de0*/  FMUL R30, R30, UR40 ;  /* 0x000000281e1e7c20 */ /* 0x000fc80008400000 */
[----:B------:R-:W-:Y:S02]  /*27df0*/  FFMA R30, R161, UR41, R30 ;  /* 0x00000029a11e7c23 */ /* 0x000fe4000800001e */
[----:B------:R-:W2:Y:S03]  /*27e00*/  LDL.LU R161, [R1+0x65c] ;  /* 0x00065c0001a17983 */ /* 0x000ea60000300800 */
[----:B------:R-:W-:Y:S02]  /*27e10*/  F2FP.SATFINITE.E4M3.F32.PACK_AB_MERGE_C R69, RZ, R30, RZ ;  /* 0x0000001eff45723e */ /* 0x000fe400048070ff */
[----:B------:R-:W0:Y:S03]  /*27e20*/  @!P2 LDC.64 R30, c[0x0][0x5c0] ;  /* 0x00017000ff1eab82 */ /* 0x000e260000000a00 */
        /* <DEDUP_REMOVED lines=14> */
[----:B------:R-:W-:-:S11]  /*27f10*/  PRMT R64, RZ, 0x7610, R64 ;  /* 0x00007610ff407816 */ /* 0x000fd60000000040 */
[----:B------:R-:W3:Y:S01]  /*27f20*/  @!P2 LDG.E.U8 R64, desc[UR46][R24.64+0xc9] ;  /* 0x0000c92e1840a981 */ /* 0x000ee2000c1e1100 */
[----:B-1----:R-:W1:Y:S01]  /*27f30*/  @!P2 LDC.64 R58, c[0x0][0x5c0] ;  /* 0x00017000ff3aab82 */ /* 0x002e620000000a00 */
[----:B0-----:R-:W-:Y:S02]  /*27f40*/  PRMT R30, RZ, 0x7610, R30 ;  /* 0x00007610ff1e7816 */ /* 0x001fe4000000001e */
[----:B-1----:R-:W-:-:S05]  /*27f50*/  @!P2 IADD3 R58, P3, R12, R58, RZ ;  /* 0x0000003a0c3aa210 */ /* 0x002fca0007f7e0ff */
[----:B------:R-:W-:Y:S01]  /*27f60*/  @!P2 IMAD.X R59, R29, 0x1, R59, P3 ;  /* 0x000000011d3ba824 */ /* 0x000fe200018e063b */
[----:B------:R-:W-:Y:S02]  /*27f70*/  LOP3.LUT P3, RZ, R2, 0x40000, RZ, 0xc0, !PT ;  /* 0x0004000002ff7812 */ /* 0x000fe4000786c0ff */
[----:B---3--:R-:W-:-:S04]  /*27f80*/  LOP3.LUT R64, R64, 0xff, RZ, 0xc0, !PT ;  /* 0x000000ff40407812 */ /* 0x008fc800078ec0ff */
[----:B------:R-:W-:-:S05]  /*27f90*/  F2FP.F16.E4M3.UNPACK_B R64, R64 ;  /* 0x00000040ff40723e */ /* 0x000fca00020006ff */
[----:B------:R-:W-:-:S05]  /*27fa0*/  HADD2.F32 R64, -RZ, R64.H0_H0 ;  /* 0x20000040ff407230 */ /* 0x000fca0000004100 */
[----:B------:R-:W-:-:S04]  /*27fb0*/  FMUL R64, R64, UR40 ;  /* 0x0000002840407c20 */ /* 0x000fc80008400000 */
[----:B------:R-:W-:Y:S02]  /*27fc0*/  FFMA R64, R160, UR41, R64 ;  /* 0x00000029a0407c23 */ /* 0x000fe40008000040 */
[----:B------:R-:W3:Y:S03]  /*27fd0*/  LDL.LU R160, [R1+0x664] ;  /* 0x0006640001a07983 */ /* 0x000ee60000300800 */
[----:B------:R-:W-:-:S05]  /*27fe0*/  F2FP.SATFINITE.E4M3.F32.PACK_AB_MERGE_C R31, RZ, R64, RZ ;  /* 0x00000040ff1f723e */ /* 0x000fca00048070ff */
[----:B------:R-:W-:Y:S04]  /*27ff0*/  @!P2 STG.E.U8 desc[UR46][R58.64+0xc9], R31 ;  /* 0x0000c91f3a00a986 */ /* 0x000fe8000c10112e */
        /* <DEDUP_REMOVED lines=11> */
[----:B------:R-:W4:Y:S01]  /*280b0*/  @!P6 LDG.E.U8 R30, desc[UR46][R14.64+0xc9] ;  /* 0x0000c92e0e1ee981 */ /* 0x000f22000c1e1100 */
[----:B0-----:R-:W-:Y:S02]  /*280c0*/  PRMT R56, RZ, 0x7610, R56 ;  /* 0x00007610ff387816 */ /* 0x001fe40000000038 */
[----:B----4-:R-:W-:-:S04]  /*280d0*/  LOP3.LUT R30, R30, 0xff, RZ, 0xc0, !PT ;  /* 0x000000ff1e1e7812 */ /* 0x010fc800078ec0ff */
[----:B------:R-:W-:-:S05]  /*280e0*/  F2FP.F16.E4M3.UNPACK_B R30, R30 ;  /* 0x0000001eff1e723e */ /* 0x000fca00020006ff */
[----:B------:R-:W-:-:S05]  /*280f0*/  HADD2.F32 R30, -RZ, R30.H0_H0 ;  /* 0x2000001eff1e7230 */ /* 0x000fca0000004100 */
[----:B------:R-:W-:-:S04]  /*28100*/  FMUL R30, R30, UR40 ;  /* 0x000000281e1e7c20 */ /* 0x000fc80008400000 */
[----:B------:R-:W-:Y:S02]  /*28110*/  FFMA R30, R163, UR41, R30 ;  /* 0x00000029a31e7c23 */ /* 0x000fe4000800001e */
[----:B------:R-:W4:Y:S03]  /*28120*/  LDL.LU R163, [R1+0x66c] ;  /* 0x00066c0001a37983 */ /* 0x000f260000300800 */
[----:B------:R-:W-:Y:S02]  /*28130*/  F2FP.SATFINITE.E4M3.F32.PACK_AB_MERGE_C R59, RZ, R30, RZ ;  /* 0x0000001eff3b723e */ /* 0x000fe400048070ff */
[----:B------:R-:W0:Y:S03]  /*28140*/  @!P2 LDC.64 R30, c[0x0][0x5c0] ;  /* 0x00017000ff1eab82 */ /* 0x000e260000000a00 */
        /* <DEDUP_REMOVED lines=16> */
[----:B-1----:R-:W1:Y:S01]  /*28250*/  @!P2 LDC.64 R54, c[0x0][0x5c0] ;  /* 0x00017000ff36ab82 */ /* 0x002e620000000a00 */
[----:B0-----:R-:W-:Y:S02]  /*28260*/  PRMT R30, RZ, 0x7610, R30 ;  /* 0x00007610ff1e7816 */ /* 0x001fe4000000001e */
[----:B-1----:R-:W-:-:S05]  /*28270*/  @!P2 IADD3 R54, P3, R12, R54, RZ ;  /* 0x000000360c36a210 */ /* 0x002fca0007f7e0ff */
[----:B------:R-:W-:Y:S01]  /*28280*/  @!P2 IMAD.X R55, R29, 0x1, R55, P3 ;  /* 0x000000011d37a824 */ /* 0x000fe200018e0637 */
[----:B------:R-:W-:Y:S02]  /*28290*/  LOP3.LUT P3, RZ, R2, 0x20000, RZ, 0xc0, !PT ;  /* 0x0002000002ff7812 */ /* 0x000fe4000786c0ff */
[----:B--2---:R-:W-:-:S04]  /*282a0*/  LOP3.LUT R56, R56, 0xff, RZ, 0xc0, !PT ;  /* 0x000000ff38387812 */ /* 0x004fc800078ec0ff */
[----:B------:R-:W-:-:S05]  /*282b0*/  F2FP.F16.E4M3.UNPACK_B R56, R56 ;  /* 0x00000038ff38723e */ /* 0x000fca00020006ff */
[----:B------:R-:W-:-:S05]  /*282c0*/  HADD2.F32 R56, -RZ, R56.H0_H0 ;  /* 0x20000038ff387230 */ /* 0x000fca0000004100 */
[----:B------:R-:W-:-:S04]  /*282d0*/  FMUL R56, R56, UR40 ;  /* 0x0000002838387c20 */ /* 0x000fc80008400000 */
[----:B------:R-:W-:Y:S02]  /*282e0*/  FFMA R56, R161, UR41, R56 ;  /* 0x00000029a1387c23 */ /* 0x000fe40008000038 */
[----:B------:R-:W2:Y:S03]  /*282f0*/  LDL.LU R161, [R1+0x674] ;  /* 0x0006740001a17983 */ /* 0x000ea60000300800 */
[----:B------:R-:W-:-:S05]  /*28300*/  F2FP.SATFINITE.E4M3.F32.PACK_AB_MERGE_C R31, RZ, R56, RZ ;  /* 0x00000038ff1f723e */ /* 0x000fca00048070ff */
[----:B------:R-:W-:Y:S04]  /*28310*/  @!P2 STG.E.U8 desc[UR46][R54.64+0xd1], R31 ;  /* 0x0000d11f3600a986 */ /* 0x000fe8000c10112e */
[----:B------:R-:W4:Y:S02]  /*28320*/  @!P3 LDG.E.U8 R30, desc[UR46][R14.64+0xd0] ;  /* 0x0000d02e0e1eb981 */ /* 0x000f24000c1e1100 */
[----:B----4-:R-:W-:-:S04]  /*28330*/  LOP3.LUT R30, R30, 0xff, RZ, 0xc0, !PT ;  /* 0x000000ff1e1e7812 */ /* 0x010fc800078ec0ff */
[----:B------:R-:W-:-:S05]  /*28340*/  F2FP.F16.E4M3.UNPACK_B R30, R30 ;  /* 0x0000001eff1e723e */ /* 0x000fca00020006ff */
[----:B------:R-:W-:-:S05]  /*28350*/  HADD2.F32 R30, -RZ, R30.H0_H0 ;  /* 0x2000001eff1e7230 */ /* 0x000fca0000004100 */
[----:B------:R-:W-:-:S04]  /*28360*/  FMUL R30, R30, UR40 ;  /* 0x000000281e1e7c20 */ /* 0x000fc80008400000 */
[----:B------:R-:W-:Y:S01]  /*28370*/  FFMA R30, R163, UR41, R30 ;  /* 0x00000029a31e7c23 */ /* 0x000fe2000800001e */
[----:B------:R-:W-:Y:S01]  /*28380*/  ISETP.LT.OR P2, PT, R27, 0xd9, !P0 ;  /* 0x000000d91b00780c */ /* 0x000fe20004741670 */
[----:B------:R-:W4:Y:S04]  /*28390*/  LDL.LU R163, [R1+0x678] ;  /* 0x0006780001a37983 */ /* 0x000f280000300800 */
[----:B------:R-:W4:Y:S01]  /*283a0*/  LDL.LU R162, [R1+0x67c] ;  /* 0x00067c0001a27983 */ /* 0x000f220000300800 */
        /* <DEDUP_REMOVED lines=20> */
[----:B--2---:R-:W-:Y:S01]  /*284f0*/  FFMA R52, R161, UR41, R52 ;  /* 0x00000029a1347c23 */ /* 0x004fe20008000034 */
[----:B------:R-:W-:Y:S01]  /*28500*/  LOP3.LUT P6, RZ, R2, 0x2000, RZ, 0xc0, !PT ;  /* 0x0000200002ff7812 */ /* 0x000fe200078cc0ff */
[----:B------:R-:W2:Y:S04]  /*28510*/  LDL.LU R161, [R1+0x680] ;  /* 0x0006800001a17983 */ /* 0x000ea80000300800 */
[----:B------:R-:W3:Y:S01]  /*28520*/  LDL.LU R160, [R1+0x684] ;  /* 0x0006840001a07983 */ /* 0x000ee20000300800 */
[----:B------:R-:W-:-:S05]  /*28530*/  F2FP.SATFINITE.E4M3.F32.PACK_AB_MERGE_C R53, RZ, R52, RZ ;  /* 0x00000034ff35723e */ /* 0x000fca00048070ff */
[----:B------:R0:W-:Y:S01]  /*28540*/  @!P2 STG.E.U8 desc[UR46][R30.64+0xd8], R53 ;  /* 0x0000d8351e00a986 */ /* 0x0001e2000c10112e */
[----:B------:R-:W-:Y:S02]  /*28550*/  ISETP.LT.OR P2, PT, R27, 0xda, !P0 ;  /* 0x000000da1b00780c */ /* 0x000fe40004741670 */
[----:B------:R-:W-:-:S11]  /*28560*/  PRMT R52, RZ, 0x7610, R52 ;  /* 0x00007610ff347816 */ /* 0x000fd60000000034 */
[----:B------:R-:W4:Y:S01]  /*28570*/  @!P2 LDG.E.U8 R52, desc[UR46][R24.64+0xd9] ;  /* 0x0000d92e1834a981 */ /* 0x000f22000c1e1100 */
[----:B-1----:R-:W1:Y:S01]  /*28580*/  @!P2 LDC.64 R50, c[0x0][0x5c0] ;  /* 0x00017000ff32ab82 */ /* 0x002e620000000a00 */
[----:B0-----:R-:W-:Y:S02]  /*28590*/  PRMT R30, RZ, 0x7610, R30 ;  /* 0x00007610ff1e7816 */ /* 0x001fe4000000001e */
[----:B-1----:R-:W-:-:S05]  /*285a0*/  @!P2 IADD3 R50, P3, R12, R50, RZ ;  /* 0x000000320c32a210 */ /* 0x002fca0007f7e0ff */
[----:B------:R-:W-:Y:S01]  /*285b0*/  @!P2 IMAD.X R51, R29, 0x1, R51, P3 ;  /* 0x000000011d33a824 */ /* 0x000fe200018e0633 */
[----:B----4-:R-:W-:-:S04]  /*285c0*/  LOP3.LUT R52, R52, 0xff, RZ, 0xc0, !PT ;  /* 0x000000ff34347812 */ /* 0x010fc800078ec0ff */
[----:B------:R-:W-:-:S05]  /*285d0*/  F2FP.F16.E4M3.UNPACK_B R52, R52 ;  /* 0x00000034ff34723e */ /* 0x000fca00020006ff */
[----:B------:R-:W-:-:S05]  /*285e0*/  HADD2.F32 R52, -RZ, R52.H0_H0 ;  /* 0x20000034ff347230 */ /* 0x000fca0000004100 */
[----:B------:R-:W-:-:S04]  /*285f0*/  FMUL R52, R52, UR40 ;  /* 0x0000002834347c20 */ /* 0x000fc80008400000 */
[----:B------:R-:W-:Y:S01]  /*28600*/  FFMA R52, R163, UR41, R52 ;  /* 0x00000029a3347c23 */ /* 0x000fe20008000034 */
[----:B------:R-:W-:Y:S02]  /*28610*/  PRMT R24, RZ, 0x7610, R24 ;  /* 0x00007610ff187816 */ /* 0x000fe40000000018 */
[C---:B------:R-:W-:Y:S02]  /*28620*/  LOP3.LUT P0, RZ, R2.reuse, 0x1000, RZ, 0xc0, !PT ;  /* 0x0000100002ff7812 */ /* 0x040fe4000780c0ff */
[----:B------:R-:W-:Y:S01]  /*28630*/  LOP3.LUT P3, RZ, R2, 0x800, RZ, 0xc0, !PT ;  /* 0x0000080002ff7812 */ /* 0x000fe2000786c0ff */
[----:B------:R-:W4:Y:S01]  /*28640*/  LDL.LU R163, [R1+0x688] ;  /* 0x0006880001a37983 */ /* 0x000f220000300800 */
[----:B------:R-:W-:-:S05]  /*28650*/  F2FP.SATFINITE.E4M3.F32.PACK_AB_MERGE_C R31, RZ, R52, RZ ;  /* 0x00000034ff1f723e */ /* 0x000fca00048070ff */
[----:B------:R0:W-:Y:S01]  /*28660*/  @!P2 STG.E.U8 desc[UR46][R50.64+0xd9], R31 ;  /* 0x0000d91f3200a986 */ /* 0x0001e2000c10112e */
[----:B------:R-:W-:-:S13]  /*28670*/  LOP3.LUT P2, RZ, R2, 0x4000, RZ, 0xc0, !PT ;  /* 0x0000400002ff7812 */ /* 0x000fda000784c0ff */
[----:B------:R-:W2:Y:S02]  /*28680*/  @!P2 LDG.E.U8 R30, desc[UR46][R14.64+0xd8] ;  /* 0x0000d82e0e1ea981 */ /* 0x000ea4000c1e1100 */
[----:B--2---:R-:W-:-:S04]  /*28690*/  LOP3.LUT R30, R30, 0xff, RZ, 0xc0, !PT ;  /* 0x000000ff1e1e7812 */ /* 0x004fc800078ec0ff */
[----:B------:R-:W-:-:S05]  /*286a0*/  F2FP.F16.E4M3.UNPACK_B R30, R30 ;  /* 0x0000001eff1e723e */ /* 0x000fca00020006ff */
[----:B------:R-:W-:-:S05]  /*286b0*/  HADD2.F32 R30, -RZ, R30.H0_H0 ;  /* 0x2000001eff1e7230 */ /* 0x000fca0000004100 */
[----:B------:R-:W-:-:S04]  /*286c0*/  FMUL R30, R30, UR40 ;  /* 0x000000281e1e7c20 */ /* 0x000fc80008400000 */
[----:B------:R-:W-:-:S05]  /*286d0*/  FFMA R30, R162, UR41, R30 ;  /* 0x00000029a21e7c23 */ /* 0x000fca000800001e */
        /* <DEDUP_REMOVED lines=10> */
[----:B0-----:R-:W-:Y:S02]  /*28780*/  F2FP.SATFINITE.E4M3.F32.PACK_AB_MERGE_C R31, RZ, R24, RZ ;  /* 0x00000018ff1f723e */ /* 0x001fe400048070ff */
        /* <DEDUP_REMOVED lines=22> */
[----:B------:R-:W-:Y:S02]  /*288f0*/  ISETP.LT.OR P6, PT, R27, 0xc2, !P1 ;  /* 0x000000c21b00780c */ /* 0x000fe40004fc1670 */
[----:B------:R-:W-:Y:S01]  /*28900*/  LOP3.LUT P0, RZ, R2, 0x400, RZ, 0xc0, !PT ;  /* 0x0000040002ff7812 */ /* 0x000fe2000780c0ff */
[----:B------:R-:W4:Y:S01]  /*28910*/  LDL.LU R163, [R1+0x694] ;  /* 0x0006940001a37983 */ /* 0x000f220000300800 */
[----:B------:R-:W-:Y:S02]  /*28920*/  F2FP.SATFINITE.E4M3.F32.PACK_AB_MERGE_C R25, RZ, R14, RZ ;  /* 0x0000000eff19723e */ /* 0x000fe400048070ff */
[----:B------:R-:W-:-:S03]  /*28930*/  PRMT R14, RZ, 0x7610, R14 ;  /* 0x00007610ff0e7816 */ /* 0x000fc6000000000e */
[----:B------:R0:W-:Y:S04]  /*28940*/  @!P3 STG.E.U8 desc[UR46][R42.64+0xc1], R25 ;  /* 0x0000c1192a00b986 */ /* 0x0001e8000c10112e */
        /* <DEDUP_REMOVED lines=24> */
[----:B------:R-:W4:Y:S02]  /*28ad0*/  @!P0 LDG.E.U8 R14, desc[UR46][R16.64+0xc8] ;  /* 0x0000c82e100e8981 */ /* 0x000f24000c1e1100 */
        /* <DEDUP_REMOVED lines=9> */
[----:B------:R-:W2:Y:S01]  /*28b70*/  @!P3 LDG.E.U8 R14, desc[UR46][R16.64+0xc9] ;  /* 0x0000c92e100eb981 */ /* 0x000ea2000c1e1100 */
[----:B------:R-:W-:-:S13]  /*28b80*/  ISETP.LT.OR P0, PT, R27, 0xc9, !P1 ;  /* 0x000000c91b00780c */ /* 0x000fda0004f01670 */
[----:B------:R-:W0:Y:S02]  /*28b90*/  @!P0 LDC.64 R30, c[0x0][0x5c0] ;  /* 0x00017000ff1e8b82 */ /* 0x000e240000000a00 */
        /* <DEDUP_REMOVED lines=14> */
[----:B------:R-:W3:Y:S01]  /*28c80*/  @!P2 LDG.E.U8 R14, desc[UR46][R18.64+0xc8] ;  /* 0x0000c82e120ea981 */ /* 0x000ee2000c1e1100 */
[----:B-1----:R-:W1:Y:S01]  /*28c90*/  @!P0 LDC.64 R24, c[0x0][0x5c0] ;  /* 0x00017000ff188b82 */ /* 0x002e620000000a00 */
[----:B---3--:R-:W-:-:S04]  /*28ca0*/  LOP3.LUT R14, R14, 0xff, RZ, 0xc0, !PT ;  /* 0x000000ff0e0e7812 */ /* 0x008fc800078ec0ff */
[----:B------:R-:W-:-:S05]  /*28cb0*/  F2FP.F16.E4M3.UNPACK_B R14, R14 ;  /* 0x0000000eff0e723e */ /* 0x000fca00020006ff */
[----:B------:R-:W-:-:S05]  /*28cc0*/  HADD2.F32 R14, -RZ, R14.H0_H0 ;  /* 0x2000000eff0e7230 */ /* 0x000fca0000004100 */
[----:B------:R-:W-:-:S04]  /*28cd0*/  FMUL R14, R14, UR40 ;  /* 0x000000280e0e7c20 */ /* 0x000fc80008400000 */
[----:B------:R-:W-:Y:S01]  /*28ce0*/  FFMA R14, R160, UR41, R14 ;  /* 0x00000029a00e7c23 */ /* 0x000fe2000800000e */
[----:B------:R-:W-:Y:S01]  /*28cf0*/  LOP3.LUT P3, RZ, R2, 0x80, RZ, 0xc0, !PT ;  /* 0x0000008002ff7812 */ /* 0x000fe2000786c0ff */
[----:B------:R-:W3:Y:S03]  /*28d00*/  LDL.LU R160, [R1+0x6a8] ;  /* 0x0006a80001a07983 */ /* 0x000ee60000300800 */
[----:B0-----:R-:W-:-:S05]  /*28d10*/  F2FP.SATFINITE.E4M3.F32.PACK_AB_MERGE_C R15, RZ, R14, RZ ;  /* 0x0000000eff0f723e */ /* 0x001fca00048070ff */
[----:B------:R0:W-:Y:S01]  /*28d20*/  @!P2 STG.E.U8 desc[UR46][R68.64+0xc8], R15 ;  /* 0x0000c80f4400a986 */ /* 0x0001e2000c10112e */
[----:B-1----:R-:W-:-:S05]  /*28d30*/  @!P0 IADD3 R66, P2, R66, R24, RZ ;  /* 0x0000001842428210 */ /* 0x002fca0007f5e0ff */
[----:B------:R-:W-:Y:S01]  /*28d40*/  @!P0 IMAD.X R67, R63, 0x1, R25, P2 ;  /* 0x000000013f438824 */ /* 0x000fe200010e0619 */
[----:B------:R-:W-:Y:S02]  /*28d50*/  ISETP.LT.OR P2, PT, R27, 0xca, !P1 ;  /* 0x000000ca1b00780c */ /* 0x000fe40004f41670 */
[----:B------:R-:W-:-:S11]  /*28d60*/  PRMT R14, RZ, 0x7610, R14 ;  /* 0x00007610ff0e7816 */ /* 0x000fd6000000000e */
        /* <DEDUP_REMOVED lines=10> */
[----:B------:R-:W-:Y:S04]  /*28e10*/  @!P2 STG.E.U8 desc[UR46][R66.64+0xc9], R15 ;  /* 0x0000c90f4200a986 */ /* 0x000fe8000c10112e */
[----:B------:R-:W2:Y:S01]  /*28e20*/  @!P6 LDG.E.U8 R14, desc[UR46][R16.64+0xd0] ;  /* 0x0000d02e100ee981 */ /* 0x000ea2000c1e1100 */
[----:B------:R-:W0:Y:S01]  /*28e30*/  @!P5 LDC.64 R30, c[0x0][0x5c0] ;  /* 0x00017000ff1edb82 */ /* 0x000e220000000a00 */
[----:B--2---:R-:W-:-:S04]  /*28e40*/  LOP3.LUT R14, R14, 0xff, RZ, 0xc0, !PT ;  /* 0x000000ff0e0e7812 */ /* 0x004fc800078ec0ff */
[----:B------:R-:W-:-:S05]  /*28e50*/  F2FP.F16.E4M3.UNPACK_B R14, R14 ;  /* 0x0000000eff0e723e */ /* 0x000fca00020006ff */
[----:B------:R-:W-:-:S05]  /*28e60*/  HADD2.F32 R14, -RZ, R14.H0_H0 ;  /* 0x2000000eff0e7230 */ /* 0x000fca0000004100 */
[----:B------:R-:W-:-:S04]  /*28e70*/  FMUL R14, R14, UR40 ;  /* 0x000000280e0e7c20 */ /* 0x000fc80008400000 */
[----:B------:R-:W-:Y:S01]  /*28e80*/  FFMA R14, R161, UR41, R14 ;  /* 0x00000029a10e7c23 */ /* 0x000fe2000800000e */
[----:B0-----:R-:W-:Y:S01]  /*28e90*/  @!P5 IADD3 R62, P2, R62, R30, RZ ;  /* 0x0000001e3e3ed210 */ /* 0x001fe20007f5e0ff */
[----:B------:R-:W2:Y:S03]  /*28ea0*/  LDL.LU R161, [R1+0x6b0] ;  /* 0x0006b00001a17983 */ /* 0x000ea60000300800 */
[----:B------:R-:W-:Y:S02]  /*28eb0*/  F2FP.SATFINITE.E4M3.F32.PACK_AB_MERGE_C R25, RZ, R14, RZ ;  /* 0x0000000eff19723e */ /* 0x000fe400048070ff */
[----:B------:R-:W-:-:S03]  /*28ec0*/  PRMT R14, RZ, 0x7610, R14 ;  /* 0x00007610ff0e7816 */ /* 0x000fc6000000000e */
[----:B------:R0:W-:Y:S04]  /*28ed0*/  @!P6 STG.E.U8 desc[UR46][R36.64+0xd0], R25 ;  /* 0x0000d0192400e986 */ /* 0x0001e8000c10112e */
[----:B------:R-:W3:Y:S01]  /*28ee0*/  @!P3 LDG.E.U8 R14, desc[UR46][R16.64+0xd1] ;  /* 0x0000d12e100eb981 */ /* 0x000ee2000c1e1100 */
[----:B------:R-:W-:Y:S01]  /*28ef0*/  @!P5 IMAD.X R63, R61, 0x1, R31, P2 ;  /* 0x000000013d3fd824 */ /* 0x000fe200010e061f */
[----:B0-----:R-:W0:Y:S01]  /*28f00*/  @!P4 LDC.64 R24, c[0x0][0x5c0] ;  /* 0x00017000ff18cb82 */ /* 0x001e220000000a00 */
[----:B---3--:R-:W-:-:S04]  /*28f10*/  LOP3.LUT R14, R14, 0xff, RZ, 0xc0, !PT ;  /* 0x000000ff0e0e7812 */ /* 0x008fc800078ec0ff */
[----:B------:R-:W-:-:S05]  /*28f20*/  F2FP.F16.E4M3.UNPACK_B R14, R14 ;  /* 0x0000000eff0e723e */ /* 0x000fca00020006ff */
[----:B------:R-:W-:-:S05]  /*28f30*/  HADD2.F32 R14, -RZ, R14.H0_H0 ;  /* 0x2000000eff0e7230 */ /* 0x000fca0000004100 */
[----:B------:R-:W-:-:S04]  /*28f40*/  FMUL R14, R14, UR40 ;  /* 0x000000280e0e7c20 */ /* 0x000fc80008400000 */
[----:B------:R-:W-:Y:S01]  /*28f50*/  FFMA R14, R160, UR41, R14 ;  /* 0x00000029a00e7c23 */ /* 0x000fe2000800000e */
[----:B------:R-:W-:Y:S02]  /*28f60*/  LOP3.LUT P6, RZ, R2, 0x40, RZ, 0xc0, !PT ;  /* 0x0000004002ff7812 */ /* 0x000fe400078cc0ff */
[----:B0-----:R-:W-:Y:S01]  /*28f70*/  @!P4 IADD3 R60, P2, R60, R24, RZ ;  /* 0x000000183c3cc210 */ /* 0x001fe20007f5e0ff */
[----:B------:R-:W3:Y:S01]  /*28f80*/  LDL.LU R160, [R1+0x6b4] ;  /* 0x0006b40001a07983 */ /* 0x000ee20000300800 */
        /* <DEDUP_REMOVED lines=9> */
[----:B------:R-:W-:Y:S01]  /*29020*/  @!P4 IMAD.X R61, R28, 0x1, R25, P2 ;  /* 0x000000011c3dc824 */ /* 0x000fe200010e0619 */
[----:B------:R-:W-:Y:S01]  /*29030*/  ISETP.GE.AND P3, PT, R26, 0x81, PT ;  /* 0x000000811a00780c */ /* 0x000fe20003f66270 */
[----:B------:R-:W4:Y:S02]  /*29040*/  LDL.LU R163, [R1+0x6b8] ;  /* 0x0006b80001a37983 */ /* 0x000f240000300800 */
[----:B0-----:R-:W-:Y:S02]  /*29050*/  F2FP.SATFINITE.E4M3.F32.PACK_AB_MERGE_C R15, RZ, R14, RZ ;  /* 0x0000000eff0f723e */ /* 0x001fe400048070ff */
        /* <DEDUP_REMOVED lines=13> */
[----:B------:R-:W3:Y:S01]  /*29130*/  @!P6 LDG.E.U8 R14, desc[UR46][R16.64+0xd8] ;  /* 0x0000d82e100ee981 */ /* 0x000ee2000c1e1100 */
[----:B0-----:R-:W0:Y:S01]  /*29140*/  @!P3 LDC.64 R24, c[0x0][0x5c0] ;  /* 0x00017000ff18bb82 */ /* 0x001e220000000a00 */
        /* <DEDUP_REMOVED lines=8> */
[----:B------:R1:W-:Y:S04]  /*291d0*/  @!P6 STG.E.U8 desc[UR46][R32.64+0xd8], R31 ;  /* 0x0000d81f2000e986 */ /* 0x0003e8000c10112e */
[----:B------:R4:W2:Y:S02]  /*291e0*/  @!P3 LDG.E.U8 R14, desc[UR46][R16.64+0xd9] ;  /* 0x0000d92e100eb981 */ /* 0x0008a4000c1e1100 */
[----:B----4-:R-:W-:Y:S02]  /*291f0*/  PRMT R16, RZ, 0x7610, R16 ;  /* 0x00007610ff107816 */ /* 0x010fe40000000010 */
[----:B--2---:R-:W-:-:S04]  /*29200*/  LOP3.LUT R14, R14, 0xff, RZ, 0xc0, !PT ;  /* 0x000000ff0e0e7812 */ /* 0x004fc800078ec0ff */
[----:B------:R-:W-:-:S05]  /*29210*/  F2FP.F16.E4M3.UNPACK_B R14, R14 ;  /* 0x0000000eff0e723e */ /* 0x000fca00020006ff */
[----:B------:R-:W-:Y:S01]  /*29220*/  HADD2.F32 R15, -RZ, R14.H0_H0 ;  /* 0x2000000eff0f7230 */ /* 0x000fe20000004100 */
[----:B0-----:R-:W-:-:S04]  /*29230*/  @!P3 IADD3 R14, P2, P4, R12, R24, R7 ;  /* 0x000000180c0eb210 */ /* 0x001fc80007c5e007 */
[----:B------:R-:W-:Y:S01]  /*29240*/  FMUL R24, R15, UR40 ;  /* 0x000000280f187c20 */ /* 0x000fe20008400000 */
[----:B------:R-:W-:Y:S02]  /*29250*/  @!P3 IADD3.X R15, R29, R25, R6, P2, P4 ;  /* 0x000000191d0fb210 */ /* 0x000fe400017e8406 */
[----:B------:R-:W-:Y:S01]  /*29260*/  ISETP.LT.OR P2, PT, R27, 0xd9, !P1 ;  /* 0x000000d91b00780c */ /* 0x000fe20004f41670 */
[----:B------:R-:W-:Y:S01]  /*29270*/  FFMA R24, R163, UR41, R24 ;  /* 0x00000029a3187c23 */ /* 0x000fe20008000018 */
[----:B------:R-:W-:Y:S02]  /*29280*/  ISETP.LT.OR P1, PT, R27, 0xda, !P1 ;  /* 0x000000da1b00780c */ /* 0x000fe40004f21670 */
[----:B------:R-:W-:Y:S01]  /*29290*/  ISETP.GE.AND P6, PT, R26, 0x101, PT ;  /* 0x000001011a00780c */ /* 0x000fe20003fc6270 */
[----:B------:R-:W2:Y:S01]  /*292a0*/  LDL.LU R163, [R1+0x6c4] ;  /* 0x0006c40001a37983 */ /* 0x000ea20000300800 */
[----:B------:R-:W-:-:S05]  /*292b0*/  F2FP.SATFINITE.E4M3.F32.PACK_AB_MERGE_C R25, RZ, R24, RZ ;  /* 0x00000018ff19723e */ /* 0x000fca00048070ff */
[----:B------:R0:W-:Y:S04]  /*292c0*/  @!P3 STG.E.U8 desc[UR46][R14.64+0xd9], R25 ;  /* 0x0000d9190e00b986 */ /* 0x0001e8000c10112e */
[----:B------:R-:W4:Y:S01]  /*292d0*/  @!P2 LDG.E.U8 R16, desc[UR46][R18.64+0xd8] ;  /* 0x0000d82e1210a981 */ /* 0x000f22000c1e1100 */
[----:B-1----:R-:W1:Y:S01]  /*292e0*/  @!P2 LDC.64 R32, c[0x0][0x5c0] ;  /* 0x00017000ff20ab82 */ /* 0x002e620000000a00 */
[----:B------:R-:W-:-:S04]  /*292f0*/  @!P2 IADD3 R31, P3, P4, R3, R12, R7 ;  /* 0x0000000c031fa210 */ /* 0x000fc80007c7e007 */
[----:B------:R-:W-:Y:S02]  /*29300*/  @!P2 IADD3.X R24, R4, R29, R6, P3, P4 ;  /* 0x0000001d0418a210 */ /* 0x000fe40001fe8406 */
[----:B----4-:R-:W-:-:S04]  /*29310*/  LOP3.LUT R16, R16, 0xff, RZ, 0xc0, !PT ;  /* 0x000000ff10107812 */ /* 0x010fc800078ec0ff */
[----:B------:R-:W-:-:S05]  /*29320*/  F2FP.F16.E4M3.UNPACK_B R16, R16 ;  /* 0x00000010ff10723e */ /* 0x000fca00020006ff */
[----:B------:R-:W-:-:S05]  /*29330*/  HADD2.F32 R16, -RZ, R16.H0_H0 ;  /* 0x20000010ff107230 */ /* 0x000fca0000004100 */
[----:B------:R-:W-:Y:S01]  /*29340*/  FMUL R17, R16, UR40 ;  /* 0x0000002810117c20 */ /* 0x000fe20008400000 */
[----:B-1----:R-:W-:Y:S02]  /*29350*/  @!P2 IADD3 R16, P3, R31, R32, RZ ;  /* 0x000000201f10a210 */ /* 0x002fe40007f7e0ff */
[----:B------:R-:W1:Y:S01]  /*29360*/  @!P1 LDC.64 R30, c[0x0][0x5c0] ;  /* 0x00017000ff1e9b82 */ /* 0x000e620000000a00 */
[----:B0-----:R-:W-:Y:S02]  /*29370*/  FFMA R14, R161, UR41, R17 ;  /* 0x00000029a10e7c23 */ /* 0x001fe40008000011 */
[----:B------:R-:W-:Y:S01]  /*29380*/  @!P2 IMAD.X R17, R24, 0x1, R33, P3 ;  /* 0x000000011811a824 */ /* 0x000fe200018e0621 */
[----:B------:R-:W4:Y:S02]  /*29390*/  LDL.LU R161, [R1+0x6c8] ;  /* 0x0006c80001a17983 */ /* 0x000f240000300800 */
[----:B------:R-:W-:Y:S02]  /*293a0*/  F2FP.SATFINITE.E4M3.F32.PACK_AB_MERGE_C R15, RZ, R14, RZ ;  /* 0x0000000eff0f723e */ /* 0x000fe400048070ff */
[----:B------:R-:W-:-:S03]  /*293b0*/  PRMT R14, RZ, 0x7610, R14 ;  /* 0x00007610ff0e7816 */ /* 0x000fc6000000000e */
[----:B------:R0:W-:Y:S04]  /*293c0*/  @!P2 STG.E.U8 desc[UR46][R16.64+0xd8], R15 ;  /* 0x0000d80f1000a986 */ /* 0x0001e8000c10112e */
[----:B------:R-:W3:Y:S01]  /*293d0*/  @!P1 LDG.E.U8 R14, desc[UR46][R18.64+0xd9] ;  /* 0x0000d92e120e9981 */ /* 0x000ee2000c1e1100 */
[----:B------:R-:W-:Y:S02]  /*293e0*/  @!P1 IADD3 R25, P3, P4, R3, R12, R7 ;  /* 0x0000000c03199210 */ /* 0x000fe40007c7e007 */
[----:B------:R-:W-:Y:S02]  /*293f0*/  ISETP.LT.OR P2, PT, R27, 0xc1, !P6 ;  /* 0x000000c11b00780c */ /* 0x000fe40007741670 */
[----:B------:R-:W-:Y:S02]  /*29400*/  @!P1 IADD3.X R26, R4, R29, R6, P3, P4 ;  /* 0x0000001d041a9210 */ /* 0x000fe40001fe8406 */
[----:B0-----:R-:W-:-:S02]  /*29410*/  PRMT R16, RZ, 0x7610, R16 ;  /* 0x00007610ff107816 */ /* 0x001fc40000000010 */
[----:B---3--:R-:W-:-:S04]  /*29420*/  LOP3.LUT R14, R14, 0xff, RZ, 0xc0, !PT ;  /* 0x000000ff0e0e7812 */ /* 0x008fc800078ec0ff */
[----:B------:R-:W-:-:S05]  /*29430*/  F2FP.F16.E4M3.UNPACK_B R14, R14 ;  /* 0x0000000eff0e723e */ /* 0x000fca00020006ff */
[----:B------:R-:W-:-:S05]  /*29440*/  HADD2.F32 R14, -RZ, R14.H0_H0 ;  /* 0x2000000eff0e7230 */ /* 0x000fca0000004100 */
[----:B------:R-:W-:-:S04]  /*29450*/  FMUL R14, R14, UR40 ;  /* 0x000000280e0e7c20 */ /* 0x000fc80008400000 */
[----:B------:R-:W-:Y:S01]  /*29460*/  FFMA R24, R160, UR41, R14 ;  /* 0x00000029a0187c23 */ /* 0x000fe2000800000e */
[----:B-1----:R-:W-:Y:S02]  /*29470*/  @!P1 IADD3 R14, P3, R25, R30, RZ ;  /* 0x0000001e190e9210 */ /* 0x002fe40007f7e0ff */
[----:B------:R-:W-:Y:S01]  /*29480*/  LOP3.LUT P0, RZ, R11, 0x2000000, RZ, 0xc0, !PT ;  /* 0x020000000bff7812 */ /* 0x000fe2000780c0ff */
[----:B------:R-:W3:Y:S01]  /*29490*/  LDL.LU R160, [R1+0x6cc] ;  /* 0x0006cc0001a07983 */ /* 0x000ee20000300800 */
[----:B------:R-:W-:Y:S01]  /*294a0*/  F2FP.SATFINITE.E4M3.F32.PACK_AB_MERGE_C R19, RZ, R24, RZ ;  /* 0x00000018ff13723e */ /* 0x000fe200048070ff */
[----:B------:R-:W-:Y:S01]  /*294b0*/  @!P1 IMAD.X R15, R26, 0x1, R31, P3 ;  /* 0x000000011a0f9824 */ /* 0x000fe200018e061f */
[----:B------:R-:W0:Y:S04]  /*294c0*/  @!P2 LDC.64 R24, c[0x0][0x5c0] ;  /* 0x00017000ff18ab82 */ /* 0x000e280000000a00 */
[----:B------:R1:W-:Y:S04]  /*294d0*/  @!P1 STG.E.U8 desc[UR46][R14.64+0xd9], R19 ;  /* 0x0000d9130e009986 */ /* 0x0003e8000c10112e */
[----:B------:R-:W2:Y:S01]  /*294e0*/  @!P2 LDG.E.U8 R16, desc[UR46][R20.64+0xc0] ;  /* 0x0000c02e1410a981 */ /* 0x000ea2000c1e1100 */
[----:B------:R-:W-:-:S02]  /*294f0*/  ISETP.LT.OR P1, PT, R27, 0xc2, !P6 ;  /* 0x000000c21b00780c */ /* 0x000fc40007721670 */
[----:B-1----:R-:W-:Y:S02]  /*29500*/  PRMT R14, RZ, 0x7610, R14 ;  /* 0x00007610ff0e7816 */ /* 0x002fe4000000000e */
[----:B--2---:R-:W-:-:S04]  /*29510*/  LOP3.LUT R16, R16, 0xff, RZ, 0xc0, !PT ;  /* 0x000000ff10107812 */ /* 0x004fc800078ec0ff */
[----:B------:R-:W-:-:S05]  /*29520*/  F2FP.F16.E4M3.UNPACK_B R16, R16 ;  /* 0x00000010ff10723e */ /* 0x000fca00020006ff */
[----:B------:R-:W-:-:S05]  /*29530*/  HADD2.F32 R16, -RZ, R16.H0_H0 ;  /* 0x20000010ff107230 */ /* 0x000fca0000004100 */
[----:B------:R-:W-:Y:S01]  /*29540*/  FMUL R17, R16, UR40 ;  /* 0x0000002810117c20 */ /* 0x000fe20008400000 */
[----:B0-----:R-:W-:-:S03]  /*29550*/  @!P2 IADD3 R16, P3, P4, R12, R24, R9 ;  /* 0x000000180c10a210 */ /* 0x001fc60007c7e009 */
[----:B------:R-:W-:Y:S01]  /*29560*/  FFMA R18, R163, UR41, R17 ;  /* 0x00000029a3127c23 */ /* 0x000fe20008000011 */
[----:B------:R-:W-:Y:S02]  /*29570*/  @!P2 IADD3.X R17, R29, R25, R8, P3, P4 ;  /* 0x000000191d11a210 */ /* 0x000fe40001fe8408 */
[----:B------:R-:W0:Y:S02]  /*29580*/  @!P1 LDC.64 R24, c[0x0][0x5c0] ;  /* 0x00017000ff189b82 */ /* 0x000e240000000a00 */
[----:B------:R-:W-:-:S05]  /*29590*/  F2FP.SATFINITE.E4M3.F32.PACK_AB_MERGE_C R19, RZ, R18, RZ ;  /* 0x00000012ff13723e */ /* 0x000fca00048070ff */
[----:B------:R1:W-:Y:S04]  /*295a0*/  @!P2 STG.E.U8 desc[UR46][R16.64+0xc0], R19 ;  /* 0x0000c0131000a986 */ /* 0x0003e8000c10112e */
[----:B------:R-:W2:Y:S01]  /*295b0*/  @!P1 LDG.E.U8 R14, desc[UR46][R20.64+0xc1] ;  /* 0x0000c12e140e9981 */ /* 0x000ea2000c1e1100 */
[----:B------:R-:W-:Y:S02]  /*295c0*/  ISETP.LT.OR P2, PT, R27, 0xc1, !P0 ;  /* 0x000000c11b00780c */ /* 0x000fe40004741670 */
[----:B-1----:R-:W-:-:S11]  /*295d0*/  PRMT R16, RZ, 0x7610, R16 ;  /* 0x00007610ff107816 */ /* 0x002fd60000000010 */
[----:B------:R-:W1:Y:S01]  /*295e0*/  @!P2 LDC.64 R30, c[0x0][0x5c0] ;  /* 0x00017000ff1eab82 */ /* 0x000e620000000a00 */
[----:B--2---:R-:W-:-:S04]  /*295f0*/  LOP3.LUT R14, R14, 0xff, RZ, 0xc0, !PT ;  /* 0x000000ff0e0e7812 */ /* 0x004fc800078ec0ff */
[----:B------:R-:W-:-:S05]  /*29600*/  F2FP.F16.E4M3.UNPACK_B R14, R14 ;  /* 0x0000000eff0e723e */ /* 0x000fca00020006ff */
[----:B------:R-:W-:-:S05]  /*29610*/  HADD2.F32 R14, -RZ, R14.H0_H0 ;  /* 0x2000000eff0e7230 */ /* 0x000fca0000004100 */
[----:B------:R-:W-:Y:S01]  /*29620*/  FMUL R15, R14, UR40 ;  /* 0x000000280e0f7c20 */ /* 0x000fe20008400000 */
[----:B0-----:R-:W-:-:S03]  /*29630*/  @!P1 IADD3 R14, P3, P4, R12, R24, R9 ;  /* 0x000000180c0e9210 */ /* 0x001fc60007c7e009 */
[----:B----4-:R-:W-:Y:S01]  /*29640*/  FFMA R18, R161, UR41, R15 ;  /* 0x00000029a1127c23 */ /* 0x010fe2000800000f */
[----:B------:R-:W-:Y:S01]  /*29650*/  @!P1 IADD3.X R15, R29, R25, R8, P3, P4 ;  /* 0x000000191d0f9210 */ /* 0x000fe20001fe8408 */
[----:B------:R-:W2:Y:S03]  /*29660*/  LDL.LU R161, [R1+0x6d0] ;  /* 0x0006d00001a17983 */ /* 0x000ea60000300800 */
[----:B------:R-:W-:Y:S02]  /*29670*/  F2FP.SATFINITE.E4M3.F32.PACK_AB_MERGE_C R19, RZ, R18, RZ ;  /* 0x00000012ff13723e */ /* 0x000fe400048070ff */
[----:B------:R-:W-:Y:S01]  /*29680*/  @!P2 IADD3 R25, P3, P4, R3, R12, R9 ;  /* 0x0000000c0319a210 */ /* 0x000fe20007c7e009 */
[----:B------:R-:W4:Y:S04]  /*29690*/  LDL.LU R163, [R1+0x6d4] ;  /* 0x0006d40001a37983 */ /* 0x000f280000300800 */
[----:B------:R3:W-:Y:S04]  /*296a0*/  @!P1 STG.E.U8 desc[UR46][R14.64+0xc1], R19 ;  /* 0x0000c1130e009986 */ /* 0x0007e8000c10112e */
[----:B------:R-:W3:Y:S01]  /*296b0*/  @!P2 LDG.E.U8 R16, desc[UR46][R22.64+0xc0] ;  /* 0x0000c02e1610a981 */ /* 0x000ee2000c1e1100 */
[----:B------:R-:W-:-:S02]  /*296c0*/  ISETP.LT.OR P1, PT, R27, 0xc2, !P0 ;  /* 0x000000c21b00780c */ /* 0x000fc40004721670 */
[----:B------:R-:W-:Y:S02]  /*296d0*/  @!P2 IADD3.X R18, R4, R29, R8, P3, P4 ;  /* 0x0000001d0412a210 */ /* 0x000fe40001fe8408 */
[----:B---3--:R-:W-:-:S04]  /*296e0*/  LOP3.LUT R16, R16, 0xff, RZ, 0xc0, !PT ;  /* 0x000000ff10107812 */ /* 0x008fc800078ec0ff */
[----:B------:R-:W-:-:S05]  /*296f0*/  F2FP.F16.E4M3.UNPACK_B R16, R16 ;  /* 0x00000010ff10723e */ /* 0x000fca00020006ff */
[----:B------:R-:W-:-:S05]  /*29700*/  HADD2.F32 R16, -RZ, R16.H0_H0 ;  /* 0x20000010ff107230 */ /* 0x000fca0000004100 */
[----:B------:R-:W-:Y:S01]  /*29710*/  FMUL R17, R16, UR40 ;  /* 0x0000002810117c20 */ /* 0x000fe20008400000 */
[----:B-1----:R-:W-:-:S03]  /*29720*/  @!P2 IADD3 R16, P3, R25, R30, RZ ;  /* 0x0000001e1910a210 */ /* 0x002fc60007f7e0ff */
[----:B------:R-:W-:Y:S02]  /*29730*/  FFMA R14, R160, UR41, R17 ;  /* 0x00000029a00e7c23 */ /* 0x000fe40008000011 */
[----:B------:R-:W-:Y:S01]  /*29740*/  @!P2 IMAD.X R17, R18, 0x1, R31, P3 ;  /* 0x000000011211a824 */ /* 0x000fe200018e061f */
[----:B------:R-:W3:Y:S01]  /*29750*/  LDL.LU R160, [R1+0x6d8] ;  /* 0x0006d80001a07983 */ /* 0x000ee20000300800 */
[----:B------:R-:W0:Y:S01]  /*29760*/  @!P1 LDC.64 R30, c[0x0][0x5c0] ;  /* 0x00017000ff1e9b82 */ /* 0x000e220000000a00 */
[----:B------:R-:W-:Y:S02]  /*29770*/  F2FP.SATFINITE.E4M3.F32.PACK_AB_MERGE_C R19, RZ, R14, RZ ;  /* 0x0000000eff13723e */ /* 0x000fe400048070ff */
[----:B------:R-:W-:-:S03]  /*29780*/  PRMT R14, RZ, 0x7610, R14 ;  /* 0x00007610ff0e7816 */ /* 0x000fc6000000000e */
[----:B------:R2:W-:Y:S04]  /*29790*/  @!P2 STG.E.U8 desc[UR46][R16.64+0xc0], R19 ;  /* 0x0000c0131000a986 */ /* 0x0005e8000c10112e */
[----:B------:R-:W4:Y:S01]  /*297a0*/  @!P1 LDG.E.U8 R14, desc[UR46][R22.64+0xc1] ;  /* 0x0000c12e160e9981 */ /* 0x000f22000c1e1100 */
[----:B------:R-:W-:Y:S02]  /*297b0*/  @!P1 IADD3 R25, P3, P4, R3, R12, R9 ;  /* 0x0000000c03199210 */ /* 0x000fe40007c7e009 */
[----:B------:R-:W-:Y:S02]  /*297c0*/  ISETP.LT.OR P2, PT, R27, 0xc9, !P6 ;  /* 0x000000c91b00780c */ /* 0x000fe40007741670 */
[----:B------:R-:W-:Y:S02]  /*297d0*/  @!P1 IADD3.X R18, R4, R29, R8, P3, P4 ;  /* 0x0000001d04129210 */ /* 0x000fe40001fe8408 */
[----:B----4-:R-:W-:-:S04]  /*297e0*/  LOP3.LUT R14, R14, 0xff, RZ, 0xc0, !PT ;  /* 0x000000ff0e0e7812 */ /* 0x010fc800078ec0ff */
[----:B------:R-:W-:-:S05]  /*297f0*/  F2FP.F16.E4M3.UNPACK_B R14, R14 ;  /* 0x0000000eff0e723e */ /* 0x000fca00020006ff */
[----:B------:R-:W-:-:S05]  /*29800*/  HADD2.F32 R14, -RZ, R14.H0_H0 ;  /* 0x2000000eff0e7230 */ /* 0x000fca0000004100 */
[----:B------:R-:W-:Y:S01]  /*29810*/  FMUL R15, R14, UR40 ;  /* 0x000000280e0f7c20 */ /* 0x000fe20008400000 */
[----:B0-----:R-:W-:Y:S02]  /*29820*/  @!P1 IADD3 R14, P3, R25, R30, RZ ;  /* 0x0000001e190e9210 */ /* 0x001fe40007f7e0ff */
[----:B------:R-:W0:Y:S01]  /*29830*/  @!P2 LDC.64 R24, c[0x0][0x5c0] ;  /* 0x00017000ff18ab82 */ /* 0x000e220000000a00 */
[----:B--2---:R-:W-:Y:S02]  /*29840*/  FFMA R16, R161, UR41, R15 ;  /* 0x00000029a1107c23 */ /* 0x004fe4000800000f */
[----:B------:R-:W-:Y:S01]  /*29850*/  @!P1 IMAD.X R15, R18, 0x1, R31, P3 ;  /* 0x00000001120f9824 */ /* 0x000fe200018e061f */
[----:B------:R-:W2:Y:S02]  /*29860*/  LDL.LU R161, [R1+0x6dc] ;  /* 0x0006dc0001a17983 */ /* 0x000ea40000300800 */
[----:B------:R-:W-:Y:S02]  /*29870*/  F2FP.SATFINITE.E4M3.F32.PACK_AB_MERGE_C R19, RZ, R16, RZ ;  /* 0x00000010ff13723e */ /* 0x000fe400048070ff */
[----:B------:R-:W-:-:S03]  /*29880*/  PRMT R16, RZ, 0x7610, R16 ;  /* 0x00007610ff107816 */ /* 0x000fc60000000010 */
[----:B------:R1:W-:Y:S04]  /*29890*/  @!P1 STG.E.U8 desc[UR46][R14.64+0xc1], R19 ;  /* 0x0000c1130e009986 */ /* 0x0003e8000c10112e */
[----:B------:R-:W4:Y:S01]  /*298a0*/  @!P2 LDG.E.U8 R16, desc[UR46][R20.64+0xc8] ;  /* 0x0000c82e1410a981 */ /* 0x000f22000c1e1100 */
[----:B------:R-:W-:Y:S02]  /*298b0*/  ISETP.LT.OR P1, PT, R27, 0xca, !P6 ;  /* 0x000000ca1b00780c */ /* 0x000fe40007721670 */
[----:B-1----:R-:W-:Y:S02]  /*298c0*/  PRMT R14, RZ, 0x7610, R14 ;  /* 0x00007610ff0e7816 */ /* 0x002fe4000000000e */
[----:B----4-:R-:W-:-:S04]  /*298d0*/  LOP3.LUT R16, R16, 0xff, RZ, 0xc0, !PT ;  /* 0x000000ff10107812 */ /* 0x010fc800078ec0ff */
        /* <DEDUP_REMOVED lines=9> */
[----:B------:R-:W4:Y:S01]  /*29970*/  @!P1 LDG.E.U8 R14, desc[UR46][R20.64+0xc9] ;  /* 0x0000c92e140e9981 */ /* 0x000f22000c1e1100 */
[----:B------:R-:W-:Y:S02]  /*29980*/  ISETP.LT.OR P2, PT, R27, 0xc9, !P0 ;  /* 0x000000c91b00780c */ /* 0x000fe40004741670 */
[----:B-1----:R-:W-:-:S11]  /*29990*/  PRMT R16, RZ, 0x7610, R16 ;  /* 0x00007610ff107816 */ /* 0x002fd60000000010 */
[----:B------:R-:W1:Y:S01]  /*299a0*/  @!P2 LDC.64 R30, c[0x0][0x5c0] ;  /* 0x00017000ff1eab82 */ /* 0x000e620000000a00 */
[----:B----4-:R-:W-:-:S04]  /*299b0*/  LOP3.LUT R14, R14, 0xff, RZ, 0xc0, !PT ;  /* 0x000000ff0e0e7812 */ /* 0x010fc800078ec0ff */
[----:B------:R-:W-:-:S05]  /*299c0*/  F2FP.F16.E4M3.UNPACK_B R14, R14 ;  /* 0x0000000eff0e723e */ /* 0x000fca00020006ff */
[----:B------:R-:W-:-:S05]  /*299d0*/  HADD2.F32 R14, -RZ, R14.H0_H0 ;  /* 0x2000000eff0e7230 */ /* 0x000fca0000004100 */
[----:B------:R-:W-:Y:S01]  /*299e0*/  FMUL R15, R14, UR40 ;  /* 0x000000280e0f7c20 */ /* 0x000fe20008400000 */
[----:B0-----:R-:W-:-:S03]  /*299f0*/  @!P1 IADD3 R14, P3, P4, R12, R24, R9 ;  /* 0x000000180c0e9210 */ /* 0x001fc60007c7e009 */
[----:B---3--:R-:W-:Y:S01]  /*29a00*/  FFMA R18, R160, UR41, R15 ;  /* 0x00000029a0127c23 */ /* 0x008fe2000800000f */
[----:B------:R-:W-:Y:S01]  /*29a10*/  @!P1 IADD3.X R15, R29, R25, R8, P3, P4 ;  /* 0x000000191d0f9210 */ /* 0x000fe20001fe8408 */
[----:B------:R-:W3:Y:S03]  /*29a20*/  LDL.LU R160, [R1+0x6e0] ;  /* 0x0006e00001a07983 */ /* 0x000ee60000300800 */
[----:B------:R-:W-:Y:S02]  /*29a30*/  F2FP.SATFINITE.E4M3.F32.PACK_AB_MERGE_C R19, RZ, R18, RZ ;  /* 0x00000012ff13723e */ /* 0x000fe400048070ff */
[----:B------:R-:W-:Y:S01]  /*29a40*/  @!P2 IADD3 R25, P3, P4, R3, R12, R9 ;  /* 0x0000000c0319a210 */ /* 0x000fe20007c7e009 */
[----:B------:R-:W4:Y:S04]  /*29a50*/  LDL.LU R163, [R1+0x6e4] ;  /* 0x0006e40001a37983 */ /* 0x000f280000300800 */
[----:B------:R2:W-:Y:S04]  /*29a60*/  @!P1 STG.E.U8 desc[UR46][R14.64+0xc9], R19 ;  /* 0x0000c9130e009986 */ /* 0x0005e8000c10112e */
[----:B------:R-:W2:Y:S01]  /*29a70*/  @!P2 LDG.E.U8 R16, desc[UR46][R22.64+0xc8] ;  /* 0x0000c82e1610a981 */ /* 0x000ea2000c1e1100 */
[----:B------:R-:W-:-:S02]  /*29a80*/  ISETP.LT.OR P1, PT, R27, 0xca, !P0 ;  /* 0x000000ca1b00780c */ /* 0x000fc40004721670 */
[----:B------:R-:W-:Y:S02]  /*29a90*/  @!P2 IADD3.X R18, R4, R29, R8, P3, P4 ;  /* 0x0000001d0412a210 */ /* 0x000fe40001fe8408 */
[----:B--2---:R-:W-:-:S04]  /*29aa0*/  LOP3.LUT R16, R16, 0xff, RZ, 0xc0, !PT ;  /* 0x000000ff10107812 */ /* 0x004fc800078ec0ff */
[----:B------:R-:W-:-:S05]  /*29ab0*/  F2FP.F16.E4M3.UNPACK_B R16, R16 ;  /* 0x00000010ff10723e */ /* 0x000fca00020006ff */
[----:B------:R-:W-:-:S05]  /*29ac0*/  HADD2.F32 R16, -RZ, R16.H0_H0 ;  /* 0x20000010ff107230 */ /* 0x000fca0000004100 */
[----:B------:R-:W-:Y:S01]  /*29ad0*/  FMUL R17, R16, UR40 ;  /* 0x0000002810117c20 */ /* 0x000fe20008400000 */
[----:B-1----:R-:W-:-:S03]  /*29ae0*/  @!P2 IADD3 R16, P3, R25, R30, RZ ;  /* 0x0000001e1910a210 */ /* 0x002fc60007f7e0ff */
[----:B------:R-:W-:Y:S02]  /*29af0*/  FFMA R14, R161, UR41, R17 ;  /* 0x00000029a10e7c23 */ /* 0x000fe40008000011 */
[----:B------:R-:W-:Y:S01]  /*29b00*/  @!P2 IMAD.X R17, R18, 0x1, R31, P3 ;  /* 0x000000011211a824 */ /* 0x000fe200018e061f */
[----:B------:R-:W2:Y:S01]  /*29b10*/  LDL.LU R161, [R1+0x6e8] ;  /* 0x0006e80001a17983 */ /* 0x000ea20000300800 */
        /* <DEDUP_REMOVED lines=14> */
[----:B---3--:R-:W-:Y:S02]  /*29c00*/  FFMA R16, R160, UR41, R15 ;  /* 0x00000029a0107c23 */ /* 0x008fe4000800000f */
[----:B------:R-:W-:Y:S01]  /*29c10*/  @!P1 IMAD.X R15, R18, 0x1, R31, P3 ;  /* 0x00000001120f9824 */ /* 0x000fe200018e061f */
[----:B------:R-:W3:Y:S02]  /*29c20*/  LDL.LU R160, [R1+0x6ec] ;  /* 0x0006ec0001a07983 */ /* 0x000ee40000300800 */
        /* <DEDUP_REMOVED lines=25> */
[----:B--2---:R-:W-:Y:S01]  /*29dc0*/  FFMA R18, R161, UR41, R15 ;  /* 0x00000029a1127c23 */ /* 0x004fe2000800000f */
        /* <DEDUP_REMOVED lines=58> */
[----:B---3--:R-:W-:Y:S01]  /*2a170*/  FFMA R18, R160, UR41, R15 ;  /* 0x00000029a0127c23 */ /* 0x008fe2000800000f */
[----:B------:R-:W-:Y:S02]  /*2a180*/  @!P1 IADD3.X R15, R29, R25, R8, P3, P4 ;  /* 0x000000191d0f9210 */ /* 0x000fe40001fe8408 */
[----:B------:R-:W0:Y:S02]  /*2a190*/  @!P2 LDC.64 R24, c[0x0][0x5c0] ;  /* 0x00017000ff18ab82 */ /* 0x000e240000000a00 */
[----:B------:R-:W-:-:S05]  /*2a1a0*/  F2FP.SATFINITE.E4M3.F32.PACK_AB_MERGE_C R19, RZ, R18, RZ ;  /* 0x00000012ff13723e */ /* 0x000fca00048070ff */
[----:B------:R1:W-:Y:S04]  /*2a1b0*/  @!P1 STG.E.U8 desc[UR46][R14.64+0xd9], R19 ;  /* 0x0000d9130e009986 */ /* 0x0003e8000c10112e */
[----:B------:R-:W3:Y:S01]  /*2a1c0*/  @!P2 LDG.E.U8 R16, desc[UR46][R22.64+0xd8] ;  /* 0x0000d82e1610a981 */ /* 0x000ee2000c1e1100 */
[----:B------:R-:W-:-:S04]  /*2a1d0*/  @!P2 IADD3 R21, P1, P3, R3, R12, R9 ;  /* 0x0000000c0315a210 */ /* 0x000fc80007b3e009 */
[----:B------:R-:W-:Y:S02]  /*2a1e0*/  @!P2 IADD3.X R20, R4, R29, R8, P1, P3 ;  /* 0x0000001d0414a210 */ /* 0x000fe40000fe6408 */
[----:B------:R-:W-:Y:S01]  /*2a1f0*/  ISETP.LT.OR P0, PT, R27, 0xda, !P0 ;  /* 0x000000da1b00780c */ /* 0x000fe20004701670 */
[----:B------:R-:W-:Y:S01]  /*2a200*/  BSSY B1, `(.L_x_34) ;  /* 0x000000d000017945 */ /* 0x000fe20003800000 */
[----:B-1----:R-:W-:Y:S02]  /*2a210*/  PRMT R14, RZ, 0x7610, R14 ;  /* 0x00007610ff0e7816 */ /* 0x002fe4000000000e */
[----:B---3--:R-:W-:-:S04]  /*2a220*/  LOP3.LUT R16, R16, 0xff, RZ, 0xc0, !PT ;  /* 0x000000ff10107812 */ /* 0x008fc800078ec0ff */
[----:B------:R-:W-:-:S05]  /*2a230*/  F2FP.F16.E4M3.UNPACK_B R16, R16 ;  /* 0x00000010ff10723e */ /* 0x000fca00020006ff */
[----:B------:R-:W-:-:S05]  /*2a240*/  HADD2.F32 R16, -RZ, R16.H0_H0 ;  /* 0x20000010ff107230 */ /* 0x000fca0000004100 */
[----:B------:R-:W-:Y:S01]  /*2a250*/  FMUL R17, R16, UR40 ;  /* 0x0000002810117c20 */ /* 0x000fe20008400000 */
[----:B0-----:R-:W-:-:S03]  /*2a260*/  @!P2 IADD3 R16, P4, R21, R24, RZ ;  /* 0x000000181510a210 */ /* 0x001fc60007f9e0ff */
[----:B--2---:R-:W-:Y:S02]  /*2a270*/  FFMA R18, R161, UR41, R17 ;  /* 0x00000029a1127c23 */ /* 0x004fe40008000011 */
[----:B------:R-:W-:-:S03]  /*2a280*/  @!P2 IMAD.X R17, R20, 0x1, R25, P4 ;  /* 0x000000011411a824 */ /* 0x000fc600020e0619 */
[----:B------:R-:W-:-:S05]  /*2a290*/  F2FP.SATFINITE.E4M3.F32.PACK_AB_MERGE_C R15, RZ, R18, RZ ;  /* 0x00000012ff0f723e */ /* 0x000fca00048070ff */
[----:B------:R0:W-:Y:S01]  /*2a2a0*/  @!P2 STG.E.U8 desc[UR46][R16.64+0xd8], R15 ;  /* 0x0000d80f1000a986 */ /* 0x0001e2000c10112e */
[----:B------:R-:W-:Y:S05]  /*2a2b0*/  @P0 BRA `(.L_x_35) ;  /* 0x0000000000040947 */ /* 0x000fea0003800000 */
[----:B------:R1:W5:Y:S02]  /*2a2c0*/  LDG.E.U8 R14, desc[UR46][R22.64+0xd9] ;  /* 0x0000d92e160e7981 */ /* 0x000364000c1e1100 */
.L_x_35:
[----:B------:R-:W-:Y:S05]  /*2a2d0*/  BSYNC B1 ;  /* 0x0000000000017941 */ /* 0x000fea0003800000 */
.L_x_34:
[----:B------:R-:W-:Y:S05]  /*2a2e0*/  @P0 BRA `(.L_x_36) ;  /* 0x000000e400f80947 */ /* 0x000fea0003800000 */
[----:B0-----:R-:W2:Y:S01]  /*2a2f0*/  LDL.LU R15, [R1+0x700] ;  /* 0x00070000010f7983 */ /* 0x001ea20000300800 */
[----:B-----5:R-:W-:Y:S01]  /*2a300*/  LOP3.LUT R14, R14, 0xff, RZ, 0xc0, !PT ;  /* 0x000000ff0e0e7812 */ /* 0x020fe200078ec0ff */
[----:B------:R-:W-:Y:S01]  /*2a310*/  ULDC.64 UR12, c[0x0][0x5c0] ;  /* 0x00017000000c7ab9 */ /* 0x000fe20000000a00 */
[----:B------:R-:W-:Y:S02]  /*2a320*/  IADD3 R12, P0, P1, R3, R12, R9 ;  /* 0x0000000c030c7210 */ /* 0x000fe4000791e009 */
[----:B------:R-:W-:Y:S02]  /*2a330*/  F2FP.F16.E4M3.UNPACK_B R14, R14 ;  /* 0x0000000eff0e723e */ /* 0x000fe400020006ff */
[----:B------:R-:W-:Y:S02]  /*2a340*/  IADD3.X R29, R4, R29, R8, P0, P1 ;  /* 0x0000001d041d7210 */ /* 0x000fe400007e2408 */
[----:B------:R-:W-:Y:S01]  /*2a350*/  IADD3 R12, P0, R12, UR12, RZ ;  /* 0x0000000c0c0c7c10 */ /* 0x000fe2000ff1e0ff */
[----:B------:R-:W-:-:S03]  /*2a360*/  HADD2.F32 R14, -RZ, R14.H0_H0 ;  /* 0x2000000eff0e7230 */ /* 0x000fc60000004100 */
[----:B------:R-:W-:Y:S02]  /*2a370*/  IADD3.X R13, R29, UR13, RZ, P0, !PT ;  /* 0x0000000d1d0d7c10 */ /* 0x000fe400087fe4ff */
[----:B------:R-:W-:-:S04]  /*2a380*/  FMUL R14, R14, UR40 ;  /* 0x000000280e0e7c20 */ /* 0x000fc80008400000 */
[----:B--2---:R-:W-:-:S05]  /*2a390*/  FFMA R14, R15, UR41, R14 ;  /* 0x000000290f0e7c23 */ /* 0x004fca000800000e */
[----:B------:R-:W-:-:S05]  /*2a3a0*/  F2FP.SATFINITE.E4M3.F32.PACK_AB_MERGE_C R15, RZ, R14, RZ ;  /* 0x0000000eff0f723e */ /* 0x000fca00048070ff */
[----:B------:R2:W-:Y:S01]  /*2a3b0*/  STG.E.U8 desc[UR46][R12.64+0xd9], R15 ;  /* 0x0000d90f0c007986 */ /* 0x0005e2000c10112e */
[----:B------:R-:W-:Y:S05]  /*2a3c0*/  BRA `(.L_x_36) ;  /* 0x000000e400c07947 */ /* 0x000fea0003800000 */
.L_x_33:
[C---:B------:R-:W-:Y:S01]  /*2a3d0*/  ISETP.GE.AND P5, PT, R26.reuse, 0x1, PT ;  /* 0x000000011a00780c */ /* 0x040fe20003fa6270 */
[----:B------:R-:W2:Y:S03]  /*2a3e0*/  LDL.LU R36, [R1+0x200] ;  /* 0x0002000001247983 */ /* 0x000ea60000300800 */
[----:B------:R-:W-:Y:S01]  /*2a3f0*/  ISETP.LT.OR P0, PT, R27, 0x1, !P5 ;  /* 0x000000011b00780c */ /* 0x000fe20006f01670 */
[----:B------:R-:W-:Y:S01]  /*2a400*/  FMUL R28, R15, UR41 ;  /* 0x000000290f1c7c20 */ /* 0x000fe20008400000 */
[----:B------:R-:W-:Y:S01]  /*2a410*/  ISETP.GE.AND P3, PT, R26, 0x9, PT ;  /* 0x000000091a00780c */ /* 0x000fe20003f66270 */
[----:B------:R-:W-:Y:S01]  /*2a420*/  FMUL R16, R16, UR41 ;  /* 0x0000002910107c20 */ /* 0x000fe20008400000 */
[----:B------:R-:W-:Y:S01]  /*2a430*/  FMUL R17, R17, UR41 ;  /* 0x0000002911117c20 */ /* 0x000fe20008400000 */
[----:B------:R-:W-:Y:S01]  /*2a440*/  FMUL R18, R18, UR41 ;  /* 0x0000002912127c20 */ /* 0x000fe20008400000 */
[----:B------:R-:W-:Y:S01]  /*2a450*/  FMUL R19, R19, UR41 ;  /* 0x0000002913137c20 */ /* 0x000fe20008400000 */
[----:B------:R-:W-:Y:S01]  /*2a460*/  FMUL R20, R20, UR41 ;  /* 0x0000002914147c20 */ /* 0x000fe20008400000 */
[----:B------:R-:W-:Y:S01]  /*2a470*/  FMUL R21, R21, UR41 ;  /* 0x0000002915157c20 */ /* 0x000fe20008400000 */
[----:B------:R-:W-:Y:S01]  /*2a480*/  FMUL R22, R22, UR41 ;  /* 0x0000002916167c20 */ /* 0x000fe20008400000 */
[----:B-----5:R-:W-:Y:S01]  /*2a490*/  LOP3.LUT R11, R11, 0xfffbffff, RZ, 0xc0, !PT ;  /* 0xfffbffff0b0b7812 */ /* 0x020fe200078ec0ff */
[----:B------:R-:W-:Y:S01]  /*2a4a0*/  FMUL R23, R23, UR41 ;  /* 0x0000002917177c20 */ /* 0x000fe20008400000 */
[----:B------:R-:W-:Y:S01]  /*2a4b0*/  FMUL R232, R232, UR41 ;  /* 0x00000029e8e87c20 */ /* 0x000fe20008400000 */
[----:B------:R-:W0:Y:S01]  /*2a4c0*/  @!P0 LDC.64 R24, c[0x0][0x5c0] ;  /* 0x00017000ff188b82 */ /* 0x000e220000000a00 */
[----:B------:R-:W-:Y:S01]  /*2a4d0*/  F2FP.SATFINITE.E4M3.F32.PACK_AB_MERGE_C R28, RZ, R28, RZ ;  /* 0x0000001cff1c723e */ /* 0x000fe200048070ff */
[----:B------:R-:W-:Y:S01]  /*2a4e0*/  FMUL R233, R233, UR41 ;  /* 0x00000029e9e97c20 */ /* 0x000fe20008400000 */
[----:B------:R-:W4:Y:S01]  /*2a4f0*/  LDL.LU R38, [R1+0x204] ;  /* 0x0002040001267983 */ /* 0x000f220000300800 */
[----:B0-----:R-:W-:Y:S01]  /*2a500*/  @!P0 IADD3 R14, P1, R12, R24, RZ ;  /* 0x000000180c0e8210 */ /* 0x001fe20007f3e0ff */
[----:B------:R-:W-:Y:S01]  /*2a510*/  FMUL R234, R234, UR41 ;  /* 0x00000029eaea7c20 */ /* 0x000fe20008400000 */
[----:B------:R-:W-:-:S02]  /*2a520*/  F2FP.SATFINITE.E4M3.F32.PACK_AB_MERGE_C R16, RZ, R16, RZ ;  /* 0x00000010ff10723e */ /* 0x000fc400048070ff */
[----:B------:R-:W-:Y:S01]  /*2a530*/  LOP3.LUT R0, R0, 0xfffffff7, RZ, 0xc0, !PT ;  /* 0xfffffff700007812 */ /* 0x000fe200078ec0ff */
[----:B------:R-:W-:Y:S01]  /*2a540*/  @!P0 IMAD.X R15, R29, 0x1, R25, P1 ;  /* 0x000000011d0f8824 */ /* 0x000fe200008e0619 */
[----:B------:R-:W-:Y:S01]  /*2a550*/  F2FP.SATFINITE.E4M3.F32.PACK_AB_MERGE_C R17, RZ, R17, RZ ;  /* 0x00000011ff11723e */ /* 0x000fe200048070ff */
[----:B------:R-:W-:Y:S01]  /*2a560*/  FMUL R235, R235, UR41 ;  /* 0x00000029ebeb7c20 */ /* 0x000fe20008400000 */
[----:B------:R-:W-:Y:S01]  /*2a570*/  F2FP.SATFINITE.E4M3.F32.PACK_AB_MERGE_C R18, RZ, R18, RZ ;  /* 0x00000012ff12723e */ /* 0x000fe200048070ff */
[----:B------:R-:W3:Y:S01]  /*2a580*/  LDL.LU R40, [R1+0x208] ;  /* 0x0002080001287983 */ /* 0x000ee20000300800 */
[----:B------:R-:W-:Y:S01]  /*2a590*/  F2FP.SATFINITE.E4M3.F32.PACK_AB_MERGE_C R19, RZ, R19, RZ ;  /* 0x00000013ff13723e */ /* 0x000fe200048070ff */
[----:B------:R-:W-:Y:S01]  /*2a5a0*/  FMUL R236, R236, UR41 ;  /* 0x00000029ecec7c20 */ /* 0x000fe20008400000 */
[----:B------:R-:W-:Y:S01]  /*2a5b0*/  F2FP.SATFINITE.E4M3.F32.PACK_AB_MERGE_C R20, RZ, R20, RZ ;  /* 0x00000014ff14723e */ /* 0x000fe200048070ff */
[----:B------:R0:W-:Y:S01]  /*2a5c0*/  @!P0 STG.E.U8 desc[UR46][R14.64], R28 ;  /* 0x0000001c0e008986 */ /* 0x0001e2000c10112e */
[----:B------:R-:W-:Y:S01]  /*2a5d0*/  ISETP.LT.OR P0, PT, R27, 0x2, !P5 ;  /* 0x000000021b00780c */ /* 0x000fe20006f01670 */
[----:B------:R-:W-:Y:S01]  /*2a5e0*/  FMUL R237, R237, UR41 ;  /* 0x00000029eded7c20 */ /* 0x000fe20008400000 */
[----:B------:R-:W-:Y:S01]  /*2a5f0*/  F2FP.SATFINITE.E4M3.F32.PACK_AB_MERGE_C R21, RZ, R21, RZ ;  /* 0x00000015ff15723e */ /* 0x000fe200048070ff */
[----:B------:R-:W3:Y:S01]  /*2a600*/  LDL.LU R39, [R1+0x20c] ;  /* 0x00020c0001277983 */ /* 0x000ee20000300800 */
[----:B------:R-:W-:-:S02]  /*2a610*/  F2FP.SATFINITE.E4M3.F32.PACK_AB_MERGE_C R22, RZ, R22, RZ ;  /* 0x00000016ff16723e */ /* 0x000fc400048070ff */
[----:B------:R-:W-:Y:S02]  /*2a620*/  F2FP.SATFINITE.E4M3.F32.PACK_AB_MERGE_C R23, RZ, R23, RZ ;  /* 0x00000017ff17723e */ /* 0x000fe400048070ff */
[----:B------:R-:W-:Y:S02]  /*2a630*/  F2FP.SATFINITE.E4M3.F32.PACK_AB_MERGE_C R232, RZ, R232, RZ ;  /* 0x000000e8ffe8723e */ /* 0x000fe400048070ff */
[----:B------:R-:W-:Y:S02]  /*2a640*/  F2FP.SATFINITE.E4M3.F32.PACK_AB_MERGE_C R233, RZ, R233, RZ ;  /* 0x000000e9ffe9723e */ /* 0x000fe400048070ff */
[----:B------:R-:W-:Y:S01]  /*2a650*/  F2FP.SATFINITE.E4M3.F32.PACK_AB_MERGE_C R234, RZ, R234, RZ ;  /* 0x000000eaffea723e */ /* 0x000fe200048070ff */
[----:B0-----:R-:W0:Y:S01]  /*2a660*/  @!P0 LDC.64 R14, c[0x0][0x5c0] ;  /* 0x00017000ff0e8b82 */ /* 0x001e220000000a00 */
[----:B------:R-:W-:Y:S02]  /*2a670*/  F2FP.SATFINITE.E4M3.F32.PACK_AB_MERGE_C R235, RZ, R235, RZ ;  /* 0x000000ebffeb723e */ /* 0x000fe400048070ff */
[----:B------:R-:W-:-:S02]  /*2a680*/  F2FP.SATFINITE.E4M3.F32.PACK_AB_MERGE_C R236, RZ, R236, RZ ;  /* 0x000000ecffec723e */ /* 0x000fc400048070ff */
[----:B------:R-:W-:Y:S02]  /*2a690*/  F2FP.SATFINITE.E4M3.F32.PACK_AB_MERGE_C R237, RZ, R237, RZ ;  /* 0x000000edffed723e */ /* 0x000fe400048070ff */
[----:B0-----:R-:W-:-:S05]  /*2a6a0*/  @!P0 IADD3 R14, P1, R12, R14, RZ ;  /* 0x0000000e0c0e8210 */ /* 0x001fca0007f3e0ff */
[----:B------:R-:W-:Y:S01]  /*2a6b0*/  @!P0 IMAD.X R15, R29, 0x1, R15, P1 ;  /* 0x000000011d0f8824 */ /* 0x000fe200008e060f */
[----:B------:R-:W-:-:S04]  /*2a6c0*/  ISETP.LT.OR P1, PT, R27, 0x1, !P3 ;  /* 0x000000011b00780c */ /* 0x000fc80005f21670 */
[----:B------:R0:W-:Y:S01]  /*2a6d0*/  @!P0 STG.E.U8 desc[UR46][R14.64+0x1], R16 ;  /* 0x000001100e008986 */ /* 0x0001e2000c10112e */
[----:B------:R-:W-:-:S08]  /*2a6e0*/  ISETP.LT.OR P0, PT, R27, 0x2, !P3 ;  /* 0x000000021b00780c */ /* 0x000fd00005f01670 */
[----:B0-----:R-:W0:Y:S02]  /*2a6f0*/  @!P1 LDC.64 R14, c[0x0][0x5c0] ;  /* 0x00017000ff0e9b82 */ /* 0x001e240000000a00 */
[----:B0-----:R-:W-:-:S04]  /*2a700*/  @!P1 IADD3 R14, P2, P4, R12, R14, R3 ;  /* 0x0000000e0c0e9210 */ /* 0x001fc80007c5e003 */
[----:B------:R-:W-:-:S05]  /*2a710*/  @!P1 IADD3.X R15, R29, R15, R4, P2, P4 ;  /* 0x0000000f1d0f9210 */ /* 0x000fca00017e8404 */
[----:B------:R0:W-:Y:S01]  /*2a720*/  @!P1 STG.E.U8 desc[UR46][R14.64], R17 ;  /* 0x000000110e009986 */ /* 0x0001e2000c10112e */
[----:B------:R-:W-:Y:S01]  /*2a730*/  ISETP.LT.OR P1, PT, R27, 0x9, !P5 ;  /* 0x000000091b00780c */ /* 0x000fe20006f21670 */
[----:B0-----:R-:W0:Y:S02]  /*2a740*/  @!P0 LDC.64 R14, c[0x0][0x5c0] ;  /* 0x00017000ff0e8b82 */ /* 0x001e240000000a00 */
[----:B0-----:R-:W-:-:S04]  /*2a750*/  @!P0 IADD3 R14, P2, P4, R12, R14, R3 ;  /* 0x0000000e0c0e8210 */ /* 0x001fc80007c5e003 */
[----:B------:R-:W-:Y:S02]  /*2a760*/  @!P0 IADD3.X R15, R29, R15, R4, P2, P4 ;  /* 0x0000000f1d0f8210 */ /* 0x000fe400017e8404 */
[C---:B------:R-:W-:Y:S02]  /*2a770*/  ISETP.LT.OR P4, PT, R27.reuse, 0xa, !P5 ;  /* 0x0000000a1b00780c */ /* 0x040fe40006f81670 */
[----:B------:R-:W-:Y:S01]  /*2a780*/  ISETP.LT.OR P2, PT, R27, 0xa, !P3 ;  /* 0x0000000a1b00780c */ /* 0x000fe20005f41670 */
[----:B------:R0:W-:Y:S10]  /*2a790*/  @!P0 STG.E.U8 desc[UR46][R14.64+0x1], R18 ;  /* 0x000001120e008986 */ /* 0x0001f4000c10112e */
[----:B------:R-:W1:Y:S08]  /*2a7a0*/  @!P4 LDC.64 R16, c[0x0][0x5c0] ;  /* 0x00017000ff10cb82 */ /* 0x000e700000000a00 */
[----:B0-----:R-:W0:Y:S02]  /*2a7b0*/  @!P1 LDC.64 R14, c[0x0][0x5c0] ;  /* 0x00017000ff0e9b82 */ /* 0x001e240000000a00 */
[----:B0-----:R-:W-:-:S05]  /*2a7c0*/  @!P1 IADD3 R14, P0, R12, R14, RZ ;  /* 0x0000000e0c0e9210 */ /* 0x001fca0007f1e0ff */
[----:B------:R-:W-:Y:S01]  /*2a7d0*/  @!P1 IMAD.X R15, R29, 0x1, R15, P0 ;  /* 0x000000011d0f9824 */ /* 0x000fe200000e060f */
[----:B------:R-:W-:-:S04]  /*2a7e0*/  ISETP.LT.OR P0, PT, R27, 0x9, !P3 ;  /* 0x000000091b00780c */ /* 0x000fc80005f01670 */
[----:B------:R1:W-:Y:S02]  /*2a7f0*/  @!P1 STG.E.U8 desc[UR46][R14.64+0x8], R19 ;  /* 0x000008130e009986 */ /* 0x0003e4000c10112e */
[----:B-1----:R-:W-:-:S05]  /*2a800*/  @!P4 IADD3 R14, P1, R12, R16, RZ ;  /* 0x000000100c0ec210 */ /* 0x002fca0007f3e0ff */
[----:B------:R-:W-:Y:S02]  /*2a810*/  @!P4 IMAD.X R15, R29, 0x1, R17, P1 ;  /* 0x000000011d0fc824 */ /* 0x000fe400008e0611 */
[----:B------:R-:W0:Y:S03]  /*2a820*/  @!P0 LDC.64 R16, c[0x0][0x5c0] ;  /* 0x00017000ff108b82 */ /* 0x000e260000000a00 */
[----:B------:R1:W-:Y:S05]  /*2a830*/  @!P4 STG.E.U8 desc[UR46][R14.64+0x9], R20 ;  /* 0x000009140e00c986 */ /* 0x0003ea000c10112e */
[----:B-1----:R-:W1:Y:S01]  /*2a840*/  @!P2 LDC.64 R14, c[0x0][0x5c0] ;  /* 0x00017000ff0eab82 */ /* 0x002e620000000a00 */
[----:B0-----:R-:W-:-:S04]  /*2a850*/  @!P0 IADD3 R18, P1, P4, R12, R16, R3 ;  /* 0x000000100c128210 */ /* 0x001fc80007c3e003 */
[----:B------:R-:W-:-:S05]  /*2a860*/  @!P0 IADD3.X R19, R29, R17, R4, P1, P4 ;  /* 0x000000111d138210 */ /* 0x000fca0000fe8404 */
[----:B------:R0:W-:Y:S01]  /*2a870*/  @!P0 STG.E.U8 desc[UR46][R18.64+0x8], R21 ;  /* 0x0000081512008986 */ /* 0x0001e2000c10112e */
[----:B-1----:R-:W-:-:S04]  /*2a880*/  @!P2 IADD3 R16, P1, P4, R12, R14, R3 ;  /* 0x0000000e0c10a210 */ /* 0x002fc80007c3e003 */
[----:B------:R-:W-:Y:S02]  /*2a890*/  @!P2 IADD3.X R17, R29, R15, R4, P1, P4 ;  /* 0x0000000f1d11a210 */ /* 0x000fe40000fe8404 */
[----:B------:R-:W-:-:S03]  /*2a8a0*/  ISETP.LT.OR P1, PT, R27, 0x11, !P3 ;  /* 0x000000111b00780c */ /* 0x000fc60005f21670 */
[----:B------:R-:W-:Y:S10]  /*2a8b0*/  @!P2 STG.E.U8 desc[UR46][R16.64+0x9], R22 ;  /* 0x000009161000a986 */ /* 0x000ff4000c10112e */
[----:B------:R-:W1:Y:S02]  /*2a8c0*/  @!P1 LDC.64 R14, c[0x0][0x5c0] ;  /* 0x00017000ff0e9b82 */ /* 0x000e640000000a00 */
[----:B-1----:R-:W-:-:S04]  /*2a8d0*/  @!P1 IADD3 R24, P4, P5, R12, R14, R3 ;  /* 0x0000000e0c189210 */ /* 0x002fc80007d9e003 */
[----:B------:R-:W-:Y:S02]  /*2a8e0*/  @!P1 IADD3.X R25, R29, R15, R4, P4, P5 ;  /* 0x0000000f1d199210 */ /* 0x000fe400027ea404 */
[----:B------:R-:W-:-:S13]  /*2a8f0*/  ISETP.LT.OR P5, PT, R27, 0x12, !P3 ;  /* 0x000000121b00780c */ /* 0x000fda0005fa1670 */
[----:B------:R-:W0:Y:S02]  /*2a900*/  @!P5 LDC.64 R14, c[0x0][0x5c0] ;  /* 0x00017000ff0edb82 */ /* 0x000e240000000a00 */
[----:B0-----:R-:W-:-:S04]  /*2a910*/  @!P5 IADD3 R18, P0, P4, R12, R14, R3 ;  /* 0x0000000e0c12d210 */ /* 0x001fc80007c1e003 */
[----:B------:R-:W-:Y:S02]  /*2a920*/  @!P5 IADD3.X R19, R29, R15, R4, P0, P4 ;  /* 0x0000000f1d13d210 */ /* 0x000fe400007e8404 */
[----:B------:R-:W-:-:S13]  /*2a930*/  ISETP.LT.OR P0, PT, R27, 0x19, !P3 ;  /* 0x000000191b00780c */ /* 0x000fda0005f01670 */
[----:B------:R-:W0:Y:S01]  /*2a940*/  @!P0 LDC.64 R14, c[0x0][0x5c0] ;  /* 0x00017000ff0e8b82 */ /* 0x000e220000000a00 */
[----:B------:R-:W-:-:S04]  /*2a950*/  @P0 LOP3.LUT R11, R11, 0x40000, RZ, 0xfc, !PT ;  /* 0x000400000b0b0812 */ /* 0x000fc800078efcff */
[----:B------:R-:W-:Y:S02]  /*2a960*/  LOP3.LUT R11, R11, 0xfff7ffff, RZ, 0xc0, !PT ;  /* 0xfff7ffff0b0b7812 */ /* 0x000fe400078ec0ff */
[----:B0-----:R-:W-:-:S04]  /*2a970*/  @!P0 IADD3 R34, P2, P4, R12, R14, R3 ;  /* 0x0000000e0c228210 */ /* 0x001fc80007c5e003 */
[----:B------:R-:W-:Y:S02]  /*2a980*/  @!P0 IADD3.X R35, R29, R15, R4, P2, P4 ;  /* 0x0000000f1d238210 */ /* 0x000fe400017e8404 */
[----:B------:R-:W-:-:S04]  /*2a990*/  ISETP.GE.AND P0, PT, R26, 0x1, PT ;  /* 0x000000011a00780c */ /* 0x000fc80003f06270 */
[----:B------:R-:W-:-:S09]  /*2a9a0*/  ISETP.LT.OR P2, PT, R27, 0x11, !P0 ;  /* 0x000000111b00780c */ /* 0x000fd20004741670 */
[----:B------:R-:W-:-:S04]  /*2a9b0*/  @P0 LOP3.LUT R11, R11, 0x80000, RZ, 0xfc, !PT ;  /* 0x000800000b0b0812 */ /* 0x000fc800078efcff */
[----:B------:R-:W0:Y:S01]  /*2a9c0*/  @!P2 LDC.64 R14, c[0x0][0x5c0] ;  /* 0x00017000ff0eab82 */ /* 0x000e220000000a00 */
[----:B------:R-:W-:-:S04]  /*2a9d0*/  LOP3.LUT R11, R11, 0xfffeffff, RZ, 0xc0, !PT ;  /* 0xfffeffff0b0b7812 */ /* 0x000fc800078ec0ff */
[----:B------:R-:W-:Y:S02]  /*2a9e0*/  @P3 LOP3.LUT R11, R11, 0x10000, RZ, 0xfc, !PT ;  /* 0x000100000b0b3812 */ /* 0x000fe400078efcff */
[----:B0-----:R-:W-:-:S05]  /*2a9f0*/  @!P2 IADD3 R14, P4, R12, R14, RZ ;  /* 0x0000000e0c0ea210 */ /* 0x001fca0007f9e0ff */
[----:B------:R-:W-:-:S05]  /*2aa00*/  @!P2 IMAD.X R15, R29, 0x1, R15, P4 ;  /* 0x000000011d0fa824 */ /* 0x000fca00020e060f */
[----:B------:R0:W-:Y:S01]  /*2aa10*/  @!P2 STG.E.U8 desc[UR46][R14.64+0x10], R23 ;  /* 0x000010170e00a986 */ /* 0x0001e2000c10112e */
[----:B------:R-:W-:-:S13]  /*2aa20*/  ISETP.LT.OR P2, PT, R27, 0x12, !P0 ;  /* 0x000000121b00780c */ /* 0x000fda0004741670 */
[----:B0-----:R-:W0:Y:S02]  /*2aa30*/  @!P2 LDC.64 R14, c[0x0][0x5c0] ;  /* 0x00017000ff0eab82 */ /* 0x001e240000000a00 */
[----:B0-----:R-:W-:-:S05]  /*2aa40*/  @!P2 IADD3 R14, P4, R12, R14, RZ ;  /* 0x0000000e0c0ea210 */ /* 0x001fca0007f9e0ff */
[----:B------:R-:W-:Y:S01]  /*2aa50*/  @!P2 IMAD.X R15, R29, 0x1, R15, P4 ;  /* 0x000000011d0fa824 */ /* 0x000fe200020e060f */
[----:B------:R-:W-:-:S04]  /*2aa60*/  ISETP.LT.OR P4, PT, R27, 0x1a, !P3 ;  /* 0x0000001a1b00780c */ /* 0x000fc80005f81670 */
[----:B------:R0:W-:Y:S04]  /*2aa70*/  @!P2 STG.E.U8 desc[UR46][R14.64+0x11], R232 ;  /* 0x000011e80e00a986 */ /* 0x0001e8000c10112e */
[----:B------:R-:W-:Y:S04]  /*2aa80*/  @!P1 STG.E.U8 desc[UR46][R24.64+0x10], R233 ;  /* 0x000010e918009986 */ /* 0x000fe8000c10112e */
[----:B------:R-:W-:Y:S01]  /*2aa90*/  @!P5 STG.E.U8 desc[UR46][R18.64+0x11], R234 ;  /* 0x000011ea1200d986 */ /* 0x000fe2000c10112e */
[----:B0-----:R-:W0:Y:S02]  /*2aaa0*/  @!P4 LDC.64 R14, c[0x0][0x5c0] ;  /* 0x00017000ff0ecb82 */ /* 0x001e240000000a00 */
[----:B0-----:R-:W-:-:S04]  /*2aab0*/  @!P4 IADD3 R20, P2, P6, R12, R14, R3 ;  /* 0x0000000e0c14c210 */ /* 0x001fc80007e5e003 */
[----:B------:R-:W-:Y:S02]  /*2aac0*/  @!P4 IADD3.X R21, R29, R15, R4, P2, P6 ;  /* 0x0000000f1d15c210 */ /* 0x000fe400017ec404 */
[----:B------:R-:W-:-:S04]  /*2aad0*/  ISETP.GE.AND P2, PT, R26, 0x81, PT ;  /* 0x000000811a00780c */ /* 0x000fc80003f46270 */
[C---:B------:R-:W-:Y:S02]  /*2aae0*/  ISETP.LT.OR P3, PT, R27.reuse, 0x1, !P2 ;  /* 0x000000011b00780c */ /* 0x040fe40005761670 */
[----:B------:R-:W-:-:S11]  /*2aaf0*/  ISETP.LT.OR P1, PT, R27, 0x2, !P2 ;  /* 0x000000021b00780c */ /* 0x000fd60005721670 */
[----:B------:R-:W0:Y:S02]  /*2ab00*/  @!P3 LDC.64 R14, c[0x0][0x5c0] ;  /* 0x00017000ff0ebb82 */ /* 0x000e240000000a00 */
[----:B0-----:R-:W-:-:S04]  /*2ab10*/  @!P3 IADD3 R22, P0, P6, R12, R14, R7 ;  /* 0x0000000e0c16b210 */ /* 0x001fc80007e1e007 */
[----:B------:R-:W-:Y:S02]  /*2ab20*/  @!P3 IADD3.X R23, R29, R15, R6, P0, P6 ;  /* 0x0000000f1d17b210 */ /* 0x000fe400007ec406 */
        /* <DEDUP_REMOVED lines=9> */
[----:B------:R-:W-:-:S04]  /*2abc0*/  LOP3.LUT P0, RZ, R11, 0x80000, RZ, 0xc0, !PT ;  /* 0x000800000bff7812 */ /* 0x000fc8000780c0ff */
[----:B------:R-:W-:-:S13]  /*2abd0*/  ISETP.LT.OR P5, PT, R27, 0x19, !P0 ;  /* 0x000000191b00780c */ /* 0x000fda00047a1670 */
[----:B------:R-:W0:Y:S02]  /*2abe0*/  @!P5 LDC.64 R14, c[0x0][0x5c0] ;  /* 0x00017000ff0edb82 */ /* 0x000e240000000a00 */
[----:B0-----:R-:W-:-:S05]  /*2abf0*/  @!P5 IADD3 R14, P6, R12, R14, RZ ;  /* 0x0000000e0c0ed210 */ /* 0x001fca0007fde0ff */
[----:B------:R-:W-:-:S05]  /*2ac00*/  @!P5 IMAD.X R15, R29, 0x1, R15, P6 ;  /* 0x000000011d0fd824 */ /* 0x000fca00030e060f */
[----:B------:R0:W-:Y:S01]  /*2ac10*/  @!P5 STG.E.U8 desc[UR46][R14.64+0x18], R235 ;  /* 0x000018eb0e00d986 */ /* 0x0001e2000c10112e */
[C---:B------:R-:W-:Y:S02]  /*2ac20*/  ISETP.LT.OR P5, PT, R27.reuse, 0x1a, !P0 ;  /* 0x0000001a1b00780c */ /* 0x040fe400047a1670 */
[----:B------:R-:W-:-:S11]  /*2ac30*/  ISETP.LT.OR P0, PT, R27, 0xa, !P2 ;  /* 0x0000000a1b00780c */ /* 0x000fd60005701670 */
[----:B0-----:R-:W0:Y:S02]  /*2ac40*/  @!P5 LDC.64 R14, c[0x0][0x5c0] ;  /* 0x00017000ff0edb82 */ /* 0x001e240000000a00 */
[----:B------:R-:W-:-:S04]  /*2ac50*/  @P0 LOP3.LUT R0, R0, 0x1, RZ, 0xfc, !PT ;  /* 0x0000000100000812 */ /* 0x000fc800078efcff */
[----:B------:R-:W-:Y:S02]  /*2ac60*/  LOP3.LUT R0, R0, 0xffffffdf, RZ, 0xc0, !PT ;  /* 0xffffffdf00007812 */ /* 0x000fe400078ec0ff */
[----:B0-----:R-:W-:-:S05]  /*2ac70*/  @!P5 IADD3 R14, P6, R12, R14, RZ ;  /* 0x0000000e0c0ed210 */ /* 0x001fca0007fde0ff */
[----:B------:R-:W-:-:S05]  /*2ac80*/  @!P5 IMAD.X R15, R29, 0x1, R15, P6 ;  /* 0x000000011d0fd824 */ /* 0x000fca00030e060f */
[----:B------:R0:W-:Y:S02]  /*2ac90*/  @!P5 STG.E.U8 desc[UR46][R14.64+0x19], R236 ;  /* 0x000019ec0e00d986 */ /* 0x0001e4000c10112e */
[----:B0-----:R-:W0:Y:S02]  /*2aca0*/  @!P0 LDC.64 R14, c[0x0][0x5c0] ;  /* 0x00017000ff0e8b82 */ /* 0x001e240000000a00 */
        /* <DEDUP_REMOVED lines=8> */
[----:B------:R-:W-:Y:S02]  /*2ad30*/  ISETP.LT.OR P6, PT, R27, 0x12, !P2 ;  /* 0x000000121b00780c */ /* 0x000fe400057c1670 */
[----:B------:R-:W-:-:S11]  /*2ad40*/  LOP3.LUT P0, RZ, R11, 0x40000, RZ, 0xc0, !PT ;  /* 0x000400000bff7812 */ /* 0x000fd6000780c0ff */
[----:B------:R-:W0:Y:S01]  /*2ad50*/  @!P6 LDC.64 R14, c[0x0][0x5c0] ;  /* 0x00017000ff0eeb82 */ /* 0x000e220000000a00 */
[----:B------:R-:W-:Y:S01]  /*2ad60*/  @P6 LOP3.LUT R0, R0, 0x2, RZ, 0xfc, !PT ;  /* 0x0000000200006812 */ /* 0x000fe200078efcff */
[----:B------:R-:W-:Y:S01]  /*2ad70*/  @!P0 STG.E.U8 desc[UR46][R34.64+0x18], R237 ;  /* 0x000018ed22008986 */ /* 0x000fe2000c10112e */
[----:B0-----:R-:W-:Y:S01]  /*2ad80*/  @!P6 IADD3 R24, P0, P5, R12, R14, R7 ;  /* 0x0000000e0c18e210 */ /* 0x001fe20007d1e007 */
[----:B--2---:R-:W-:-:S03]  /*2ad90*/  FMUL R14, R36, UR41 ;  /* 0x00000029240e7c20 */ /* 0x004fc60008400000 */
[----:B------:R-:W-:Y:S02]  /*2ada0*/  @!P6 IADD3.X R25, R29, R15, R6, P0, P5 ;  /* 0x0000000f1d19e210 */ /* 0x000fe400007ea406 */
[----:B------:R-:W-:Y:S02]  /*2adb0*/  ISETP.LT.OR P6, PT, R27, 0x19, !P2 ;  /* 0x000000191b00780c */ /* 0x000fe400057c1670 */
[----:B------:R-:W-:-:S05]  /*2adc0*/  F2FP.SATFINITE.E4M3.F32.PACK_AB_MERGE_C R14, RZ, R14, RZ ;  /* 0x0000000eff0e723e */ /* 0x000fca00048070ff */
[----:B------:R0:W-:Y:S06]  /*2add0*/  @!P4 STG.E.U8 desc[UR46][R20.64+0x19], R14 ;  /* 0x0000190e1400c986 */ /* 0x0001ec000c10112e */
[----:B0-----:R-:W0:Y:S01]  /*2ade0*/  @!P6 LDC.64 R14, c[0x0][0x5c0] ;  /* 0x00017000ff0eeb82 */ /* 0x001e220000000a00 */
[----:B------:R-:W-:Y:S02]  /*2adf0*/  ISETP.LT.OR P5, PT, R27, 0x1a, !P2 ;  /* 0x0000001a1b00780c */ /* 0x000fe400057a1670 */
[----:B0-----:R-:W-:-:S04]  /*2ae00*/  @!P6 IADD3 R36, P0, P4, R12, R14, R7 ;  /* 0x0000000e0c24e210 */ /* 0x001fc80007c1e007 */
[----:B------:R-:W-:-:S07]  /*2ae10*/  @!P6 IADD3.X R37, R29, R15, R6, P0, P4 ;  /* 0x0000000f1d25e210 */ /* 0x000fce00007e8406 */
[----:B------:R-:W0:Y:S02]  /*2ae20*/  @!P5 LDC.64 R14, c[0x0][0x5c0] ;  /* 0x00017000ff0edb82 */ /* 0x000e240000000a00 */
[----:B0-----:R-:W-:Y:S01]  /*2ae30*/  @!P5 IADD3 R34, P0, P4, R12, R14, R7 ;  /* 0x0000000e0c22d210 */ /* 0x001fe20007c1e007 */
[----:B----4-:R-:W-:Y:S02]  /*2ae40*/  FMUL R14, R38, UR41 ;  /* 0x00000029260e7c20 */ /* 0x010fe40008400000 */
[----:B------:R-:W2:Y:S03]  /*2ae50*/  LDL.LU R38, [R1+0x210] ;  /* 0x0002100001267983 */ /* 0x000ea60000300800 */
[----:B------:R-:W-:Y:S02]  /*2ae60*/  F2FP.SATFINITE.E4M3.F32.PACK_AB_MERGE_C R14, RZ, R14, RZ ;  /* 0x0000000eff0e723e */ /* 0x000fe400048070ff */
[----:B------:R-:W-:-:S03]  /*2ae70*/  LOP3.LUT R11, R11, 0xffff7fff, RZ, 0xc0, !PT ;  /* 0xffff7fff0b0b7812 */ /* 0x000fc600078ec0ff */
[----:B------:R0:W-:Y:S01]  /*2ae80*/  @!P3 STG.E.U8 desc[UR46][R22.64], R14 ;  /* 0x0000000e1600b986 */ /* 0x0001e2000c10112e */
[----:B------:R-:W-:Y:S02]  /*2ae90*/  ISETP.GE.AND P3, PT, R26, 0x101, PT ;  /* 0x000001011a00780c */ /* 0x000fe40003f66270 */
[----:B------:R-:W-:Y:S02]  /*2aea0*/  @P2 LOP3.LUT R11, R11, 0x8000, RZ, 0xfc, !PT ;  /* 0x000080000b0b2812 */ /* 0x000fe400078efcff */
[----:B------:R-:W-:Y:S02]  /*2aeb0*/  ISETP.LT.OR P2, PT, R27, 0x1, !P3 ;  /* 0x000000011b00780c */ /* 0x000fe40005f41670 */
[----:B------:R-:W-:-:S11]  /*2aec0*/  @!P5 IADD3.X R35, R29, R15, R6, P0, P4 ;  /* 0x0000000f1d23d210 */ /* 0x000fd600007e8406 */
[----:B0-----:R-:W0:Y:S02]  /*2aed0*/  @!P2 LDC.64 R14, c[0x0][0x5c0] ;  /* 0x00017000ff0eab82 */ /* 0x001e240000000a00 */
[----:B0-----:R-:W-:Y:S01]  /*2aee0*/  @!P2 IADD3 R42, P0, P4, R12, R14, R9 ;  /* 0x0000000e0c2aa210 */ /* 0x001fe20007c1e009 */
[----:B---3--:R-:W-:Y:S02]  /*2aef0*/  FMUL R14, R40, UR41 ;  /* 0x00000029280e7c20 */ /* 0x008fe40008400000 */
[----:B------:R-:W3:Y:S04]  /*2af00*/  LDL.LU R40, [R1+0x214] ;  /* 0x0002140001287983 */ /* 0x000ee80000300800 */
[----:B------:R-:W4:Y:S01]  /*2af10*/  LDL.LU R46, [R1+0x218] ;  /* 0x00021800012e7983 */ /* 0x000f220000300800 */
[----:B------:R-:W-:-:S02]  /*2af20*/  @!P2 IADD3.X R43, R29, R15, R8, P0, P4 ;  /* 0x0000000f1d2ba210 */ /* 0x000fc400007e8408 */
[----:B------:R-:W-:Y:S01]  /*2af30*/  ISETP.GE.AND P0, PT, R26, 0x89, PT ;  /* 0x000000891a00780c */ /* 0x000fe20003f06270 */
[----:B------:R-:W4:Y:S03]  /*2af40*/  LDL.LU R41, [R1+0x21c] ;  /* 0x00021c0001297983 */ /* 0x000f260000300800 */
[----:B------:R-:W-:Y:S02]  /*2af50*/  ISETP.LT.OR P4, PT, R27, 0x1, !P0 ;  /* 0x000000011b00780c */ /* 0x000fe40004781670 */
[----:B------:R-:W-:-:S05]  /*2af60*/  F2FP.SATFINITE.E4M3.F32.PACK_AB_MERGE_C R14, RZ, R14, RZ ;  /* 0x0000000eff0e723e */ /* 0x000fca00048070ff */
[----:B------:R0:W-:Y:S01]  /*2af70*/  @!P1 STG.E.U8 desc[UR46][R16.64+0x1], R14 ;  /* 0x0000010e10009986 */ /* 0x0001e2000c10112e */
[----:B------:R-:W-:-:S05]  /*2af80*/  LOP3.LUT R0, R0, 0xfffffeff, RZ, 0xc0, !PT ;  /* 0xfffffeff00007812 */ /* 0x000fca00078ec0ff */
[----:B0-----:R-:W0:Y:S01]  /*2af90*/  @!P4 LDC.64 R14, c[0x0][0x5c0] ;  /* 0x00017000ff0ecb82 */ /* 0x001e220000000a00 */
[----:B------:R-:W-:Y:S02]  /*2afa0*/  @P2 LOP3.LUT R0, R0, 0x100, RZ, 0xfc, !PT ;  /* 0x0000010000002812 */ /* 0x000fe400078efcff */
[----:B------:R-:W-:Y:S02]  /*2afb0*/  @!P4 IADD3 R16, P1, P5, R3, R12, R7 ;  /* 0x0000000c0310c210 */ /* 0x000fe40007d3e007 */
[----:B------:R-:W-:Y:S02]  /*2afc0*/  LOP3.LUT P2, RZ, R0, 0x1, RZ, 0xc0, !PT ;  /* 0x0000000100ff7812 */ /* 0x000fe4000784c0ff */
[----:B------:R-:W-:Y:S02]  /*2afd0*/  @!P4 IADD3.X R17, R4, R29, R6, P1, P5 ;  /* 0x0000001d0411c210 */ /* 0x000fe40000fea406 */
[----:B------:R-:W-:-:S09]  /*2afe0*/  LOP3.LUT R11, R11, 0xfffdffff, RZ, 0xc0, !PT ;  /* 0xfffdffff0b0b7812 */ /* 0x000fd200078ec0ff */
[----:B------:R-:W-:Y:S02]  /*2aff0*/  @P2 LOP3.LUT R11, R11, 0x20000, RZ, 0xfc, !PT ;  /* 0x000200000b0b2812 */ /* 0x000fe400078efcff */
[----:B0-----:R-:W-:Y:S01]  /*2b000*/  @!P4 IADD3 R14, P1, R16, R14, RZ ;  /* 0x0000000e100ec210 */ /* 0x001fe20007f3e0ff */
[----:B------:R-:W-:Y:S01]  /*2b010*/  FMUL R16, R39, UR41 ;  /* 0x0000002927107c20 */ /* 0x000fe20008400000 */
[----:B------:R-:W-:-:S03]  /*2b020*/  ISETP.LT.OR P2, PT, R27, 0x2, !P3 ;  /* 0x000000021b00780c */ /* 0x000fc60005f41670 */
[----:B------:R-:W-:Y:S01]  /*2b030*/  @!P4 IMAD.X R15, R17, 0x1, R15, P1 ;  /* 0x00000001110fc824 */ /* 0x000fe200008e060f */
[----:B------:R-:W-:Y:S02]  /*2b040*/  ISETP.LT.OR P1, PT, R27, 0x2, !P0 ;  /* 0x000000021b00780c */ /* 0x000fe40004721670 */
[----:B------:R-:W-:-:S05]  /*2b050*/  F2FP.SATFINITE.E4M3.F32.PACK_AB_MERGE_C R16, RZ, R16, RZ ;  /* 0x00000010ff10723e */ /* 0x000fca00048070ff */
[----:B------:R0:W-:Y:S06]  /*2b060*/  @!P4 STG.E.U8 desc[UR46][R14.64], R16 ;  /* 0x000000100e00c986 */ /* 0x0001ec000c10112e */
[----:B0-----:R-:W0:Y:S08]  /*2b070*/  @!P1 LDC.64 R16, c[0x0][0x5c0] ;  /* 0x00017000ff109b82 */ /* 0x001e300000000a00 */
[----:B------:R-:W1:Y:S01]  /*2b080*/  @!P2 LDC.64 R14, c[0x0][0x5c0] ;  /* 0x00017000ff0eab82 */ /* 0x000e620000000a00 */
[----:B------:R-:W-:-:S04]  /*2b090*/  @!P1 IADD3 R20, P5, P6, R3, R12, R7 ;  /* 0x0000000c03149210 */ /* 0x000fc80007ebe007 */
[----:B------:R-:W-:Y:S02]  /*2b0a0*/  @!P1 IADD3.X R22, R4, R29, R6, P5, P6 ;  /* 0x0000001d04169210 */ /* 0x000fe40002fec406 */
[----:B0-----:R-:W-:Y:S02]  /*2b0b0*/  @!P1 IADD3 R16, P4, R20, R16, RZ ;  /* 0x0000001014109210 */ /* 0x001fe40007f9e0ff */
[----:B-1----:R-:W-:-:S04]  /*2b0c0*/  @!P2 IADD3 R20, P5, P6, R12, R14, R9 ;  /* 0x0000000e0c14a210 */ /* 0x002fc80007ebe009 */
[----:B------:R-:W-:Y:S02]  /*2b0d0*/  @!P2 IADD3.X R21, R29, R15, R8, P5, P6 ;  /* 0x0000000f1d15a210 */ /* 0x000fe40002fec408 */
[----:B------:R-:W-:Y:S01]  /*2b0e0*/  ISETP.LT.OR P5, PT, R27, 0x9, !P3 ;  /* 0x000000091b00780c */ /* 0x000fe20005fa1670 */
[----:B------:R-:W-:Y:S01]  /*2b0f0*/  @!P1 IMAD.X R17, R22, 0x1, R17, P4 ;  /* 0x0000000116119824 */ /* 0x000fe200020e0611 */
[----:B------:R-:W-:-:S04]  /*2b100*/  LOP3.LUT R0, R0, 0xfffffffb, RZ, 0xc0, !PT ;  /* 0xfffffffb00007812 */ /* 0x000fc800078ec0ff */
[----:B------:R-:W-:-:S04]  /*2b110*/  @P2 LOP3.LUT R0, R0, 0x4, RZ, 0xfc, !PT ;  /* 0x0000000400002812 */ /* 0x000fc800078efcff */
[C---:B------:R-:W-:Y:S02]  /*2b120*/  LOP3.LUT P6, RZ, R0.reuse, 0x8, RZ, 0xc0, !PT ;  /* 0x0000000800ff7812 */ /* 0x040fe400078cc0ff */
[----:B------:R-:W-:-:S04]  /*2b130*/  LOP3.LUT R0, R0, 0xfffffdff, RZ, 0xc0, !PT ;  /* 0xfffffdff00007812 */ /* 0x000fc800078ec0ff */
[----:B------:R-:W-:-:S04]  /*2b140*/  @P5 LOP3.LUT R0, R0, 0x200, RZ, 0xfc, !PT ;  /* 0x0000020000005812 */ /* 0x000fc800078efcff */
[----:B------:R-:W-:Y:S01]  /*2b150*/  LOP3.LUT R0, R0, 0xfffffbff, RZ, 0xc0, !PT ;  /* 0xfffffbff00007812 */ /* 0x000fe200078ec0ff */
[----:B--2---:R-:W-:-:S05]  /*2b160*/  FMUL R14, R38, UR41 ;  /* 0x00000029260e7c20 */ /* 0x004fca0008400000 */
[----:B------:R-:W-:-:S05]  /*2b170*/  F2FP.SATFINITE.E4M3.F32.PACK_AB_MERGE_C R14, RZ, R14, RZ ;  /* 0x0000000eff0e723e */ /* 0x000fca00048070ff */
[----:B------:R0:W-:Y:S02]  /*2b180*/  @!P1 STG.E.U8 desc[UR46][R16.64+0x1], R14 ;  /* 0x0000010e10009986 */ /* 0x0001e4000c10112e */
[----:B0-----:R-:W0:Y:S02]  /*2b190*/  @!P5 LDC.64 R14, c[0x0][0x5c0] ;  /* 0x00017000ff0edb82 */ /* 0x001e240000000a00 */
[----:B0-----:R-:W-:-:S04]  /*2b1a0*/  @!P5 IADD3 R38, P1, P4, R12, R14, R9 ;  /* 0x0000000e0c26d210 */ /* 0x001fc80007c3e009 */
[----:B------:R-:W-:Y:S02]  /*2b1b0*/  @!P5 IADD3.X R39, R29, R15, R8, P1, P4 ;  /* 0x0000000f1d27d210 */ /* 0x000fe40000fe8408 */
[----:B------:R-:W-:-:S13]  /*2b1c0*/  ISETP.LT.OR P5, PT, R27, 0xa, !P3 ;  /* 0x0000000a1b00780c */ /* 0x000fda0005fa1670 */
[----:B------:R-:W0:Y:S02]  /*2b1d0*/  @!P5 LDC.64 R14, c[0x0][0x5c0] ;  /* 0x00017000ff0edb82 */ /* 0x000e240000000a00 */
[----:B0-----:R-:W-:Y:S01]  /*2b1e0*/  @!P5 IADD3 R22, P1, P4, R12, R14, R9 ;  /* 0x0000000e0c16d210 */ /* 0x001fe20007c3e009 */
[----:B---3--:R-:W-:Y:S02]  /*2b1f0*/  FMUL R14, R40, UR41 ;  /* 0x00000029280e7c20 */ /* 0x008fe40008400000 */
[----:B------:R-:W2:Y:S01]  /*2b200*/  LDL.LU R40, [R1+0x220] ;  /* 0x0002200001287983 */ /* 0x000ea20000300800 */
[----:B------:R-:W-:Y:S02]  /*2b210*/  @P5 LOP3.LUT R0, R0, 0x400, RZ, 0xfc, !PT ;  /* 0x0000040000005812 */ /* 0x000fe400078efcff */
[----:B------:R-:W-:Y:S02]  /*2b220*/  @!P5 IADD3.X R23, R29, R15, R8, P1, P4 ;  /* 0x0000000f1d17d210 */ /* 0x000fe40000fe8408 */
[----:B------:R-:W-:-:S02]  /*2b230*/  ISETP.LT.OR P5, PT, R27, 0x11, !P3 ;  /* 0x000000111b00780c */ /* 0x000fc40005fa1670 */
[----:B------:R-:W-:-:S05]  /*2b240*/  F2FP.SATFINITE.E4M3.F32.PACK_AB_MERGE_C R14, RZ, R14, RZ ;  /* 0x0000000eff0e723e */ /* 0x000fca00048070ff */
[----:B------:R0:W-:Y:S06]  /*2b250*/  @!P6 STG.E.U8 desc[UR46][R32.64+0x8], R14 ;  /* 0x0000080e2000e986 */ /* 0x0001ec000c10112e */
[----:B0-----:R-:W0:Y:S02]  /*2b260*/  @!P5 LDC.64 R14, c[0x0][0x5c0] ;  /* 0x00017000ff0edb82 */ /* 0x001e240000000a00 */
[----:B0-----:R-:W-:Y:S01]  /*2b270*/  @!P5 IADD3 R44, P1, P4, R12, R14, R9 ;  /* 0x0000000e0c2cd210 */ /* 0x001fe20007c3e009 */
[----:B----4-:R-:W-:Y:S02]  /*2b280*/  FMUL R14, R46, UR41 ;  /* 0x000000292e0e7c20 */ /* 0x010fe40008400000 */
[----:B------:R-:W3:Y:S01]  /*2b290*/  LDL.LU R46, [R1+0x224] ;  /* 0x00022400012e7983 */ /* 0x000ee20000300800 */
[----:B------:R-:W-:-:S02]  /*2b2a0*/  LOP3.LUT P2, RZ, R11, 0x20000, RZ, 0xc0, !PT ;  /* 0x000200000bff7812 */ /* 0x000fc4000784c0ff */
[----:B------:R-:W-:Y:S01]  /*2b2b0*/  @!P5 IADD3.X R45, R29, R15, R8, P1, P4 ;  /* 0x0000000f1d2dd210 */ /* 0x000fe20000fe8408 */
[----:B------:R-:W4:Y:S01]  /*2b2c0*/  LDL.LU R48, [R1+0x228] ;  /* 0x0002280001307983 */ /* 0x000f220000300800 */
[----:B------:R-:W-:Y:S02]  /*2b2d0*/  ISETP.LT.OR P4, PT, R27, 0x9, !P0 ;  /* 0x000000091b00780c */ /* 0x000fe40004781670 */
[----:B------:R-:W-:Y:S01]  /*2b2e0*/  F2FP.SATFINITE.E4M3.F32.PACK_AB_MERGE_C R14, RZ, R14, RZ ;  /* 0x0000000eff0e723e */ /* 0x000fe200048070ff */
[----:B------:R-:W4:Y:S06]  /*2b2f0*/  LDL.LU R47, [R1+0x22c] ;  /* 0x00022c00012f7983 */ /* 0x000f2c0000300800 */
[----:B------:R0:W-:Y:S04]  /*2b300*/  @!P2 STG.E.U8 desc[UR46][R18.64+0x9], R14 ;  /* 0x0000090e1200a986 */ /* 0x0001e8000c10112e */
[----:B0-----:R-:W0:Y:S01]  /*2b310*/  @!P4 LDC.64 R14, c[0x0][0x5c0] ;  /* 0x00017000ff0ecb82 */ /* 0x001e220000000a00 */
[----:B------:R-:W-:-:S04]  /*2b320*/  LOP3.LUT R0, R0, 0xfffff7ff, RZ, 0xc0, !PT ;  /* 0xfffff7ff00007812 */ /* 0x000fc800078ec0ff */
[----:B------:R-:W-:Y:S02]  /*2b330*/  @P5 LOP3.LUT R0, R0, 0x800, RZ, 0xfc, !PT ;  /* 0x0000080000005812 */ /* 0x000fe400078efcff */
[----:B------:R-:W-:-:S04]  /*2b340*/  @!P4 IADD3 R16, P1, P5, R3, R12, R7 ;  /* 0x0000000c0310c210 */ /* 0x000fc80007d3e007 */
[----:B------:R-:W-:Y:S02]  /*2b350*/  @!P4 IADD3.X R17, R4, R29, R6, P1, P5 ;  /* 0x0000001d0411c210 */ /* 0x000fe40000fea406 */
[----:B------:R-:W-:Y:S02]  /*2b360*/  ISETP.LT.OR P3, PT, R27, 0x12, !P3 ;  /* 0x000000121b00780c */ /* 0x000fe40005f61670 */
[----:B0-----:R-:W-:Y:S01]  /*2b370*/  @!P4 IADD3 R14, P1, R16, R14, RZ ;  /* 0x0000000e100ec210 */ /* 0x001fe20007f3e0ff */
[----:B------:R-:W-:-:S04]  /*2b380*/  FMUL R16, R41, UR41 ;  /* 0x0000002929107c20 */ /* 0x000fc80008400000 */
        /* <DEDUP_REMOVED lines=8> */
[C---:B------:R-:W-:Y:S02]  /*2b410*/  LOP3.LUT P2, RZ, R0.reuse, 0x2, RZ, 0xc0, !PT ;  /* 0x0000000200ff7812 */ /* 0x040fe4000784c0ff */
[----:B------:R-:W-:Y:S02]  /*2b420*/  LOP3.LUT R0, R0, 0xfffffff7, RZ, 0xc0, !PT ;  /* 0xfffffff700007812 */ /* 0x000fe400078ec0ff */
[----:B0-----:R-:W-:Y:S02]  /*2b430*/  @!P1 IADD3 R16, P4, R18, R16, RZ ;  /* 0x0000001012109210 */ /* 0x001fe40007f9e0ff */
[----:B-1----:R-:W-:-:S04]  /*2b440*/  @!P3 IADD3 R18, P5, P6, R12, R14, R9 ;  /* 0x0000000e0c12b210 */ /* 0x002fc80007ebe009 */
[----:B------:R-:W-:Y:S02]  /*2b450*/  @!P3 IADD3.X R19, R29, R15, R8, P5, P6 ;  /* 0x0000000f1d13b210 */ /* 0x000fe40002fec408 */
[----:B------:R-:W-:Y:S02]  /*2b460*/  ISETP.GE.AND P5, PT, R26, 0x101, PT ;  /* 0x000001011a00780c */ /* 0x000fe40003fa6270 */
[----:B------:R-:W-:Y:S02]  /*2b470*/  @P3 LOP3.LUT R0, R0, 0x8, RZ, 0xfc, !PT ;  /* 0x0000000800003812 */ /* 0x000fe400078efcff */
[C---:B------:R-:W-:Y:S01]  /*2b480*/  ISETP.LT.OR P3, PT, R27.reuse, 0x19, !P5 ;  /* 0x000000191b00780c */ /* 0x040fe20006f61670 */
[----:B------:R-:W-:Y:S01]  /*2b490*/  @!P1 IMAD.X R17, R28, 0x1, R17, P4 ;  /* 0x000000011c119824 */ /* 0x000fe200020e0611 */
[----:B------:R-:W-:Y:S01]  /*2b4a0*/  ISETP.LT.OR P5, PT, R27, 0x1a, !P5 ;  /* 0x0000001a1b00780c */ /* 0x000fe20006fa1670 */
[----:B--2---:R-:W-:-:S05]  /*2b4b0*/  FMUL R14, R40, UR41 ;  /* 0x00000029280e7c20 */ /* 0x004fca0008400000 */
[----:B------:R-:W-:-:S05]  /*2b4c0*/  F2FP.SATFINITE.E4M3.F32.PACK_AB_MERGE_C R14, RZ, R14, RZ ;  /* 0x0000000eff0e723e */ /* 0x000fca00048070ff */
[----:B------:R0:W-:Y:S02]  /*2b4d0*/  @!P1 STG.E.U8 desc[UR46][R16.64+0x9], R14 ;  /* 0x0000090e10009986 */ /* 0x0001e4000c10112e */
[----:B0-----:R-:W0:Y:S02]  /*2b4e0*/  @!P3 LDC.64 R14, c[0x0][0x5c0] ;  /* 0x00017000ff0ebb82 */ /* 0x001e240000000a00 */
[----:B0-----:R-:W-:-:S04]  /*2b4f0*/  @!P3 IADD3 R40, P1, P4, R12, R14, R9 ;  /* 0x0000000e0c28b210 */ /* 0x001fc80007c3e009 */
[----:B------:R-:W-:Y:S02]  /*2b500*/  @!P3 IADD3.X R41, R29, R15, R8, P1, P4 ;  /* 0x0000000f1d29b210 */ /* 0x000fe40000fe8408 */
[----:B------:R-:W0:Y:S02]  /*2b510*/  @!P5 LDC.64 R14, c[0x0][0x5c0] ;  /* 0x00017000ff0edb82 */ /* 0x000e240000000a00 */
[----:B0-----:R-:W-:Y:S01]  /*2b520*/  @!P5 IADD3 R32, P1, P4, R12, R14, R9 ;  /* 0x0000000e0c20d210 */ /* 0x001fe20007c3e009 */
[----:B---3--:R-:W-:Y:S02]  /*2b530*/  FMUL R14, R46, UR41 ;  /* 0x000000292e0e7c20 */ /* 0x008fe40008400000 */
[----:B------:R-:W2:Y:S04]  /*2b540*/  LDL.LU R46, [R1+0x230] ;  /* 0x00023000012e7983 */ /* 0x000ea80000300800 */
[----:B------:R-:W3:Y:S01]  /*2b550*/  LDL.LU R49, [R1+0x234] ;  /* 0x0002340001317983 */ /* 0x000ee20000300800 */
[----:B------:R-:W-:-:S02]  /*2b560*/  LOP3.LUT P6, RZ, R0, 0x20, RZ, 0xc0, !PT ;  /* 0x0000002000ff7812 */ /* 0x000fc400078cc0ff */
[----:B------:R-:W-:Y:S01]  /*2b570*/  LOP3.LUT R0, R0, 0xffffefff, RZ, 0xc0, !PT ;  /* 0xffffefff00007812 */ /* 0x000fe200078ec0ff */
[----:B------:R-:W3:Y:S03]  /*2b580*/  LDL.LU R52, [R1+0x238] ;  /* 0x0002380001347983 */ /* 0x000ee60000300800 */
[----:B------:R-:W-:Y:S02]  /*2b590*/  @P3 LOP3.LUT R0, R0, 0x1000, RZ, 0xfc, !PT ;  /* 0x0000100000003812 */ /* 0x000fe400078efcff */
[----:B------:R-:W-:Y:S02]  /*2b5a0*/  LOP3.LUT P3, RZ, R11, 0x10000, RZ, 0xc0, !PT ;  /* 0x000100000bff7812 */ /* 0x000fe4000786c0ff */
[----:B------:R-:W-:Y:S02]  /*2b5b0*/  LOP3.LUT R0, R0, 0xffffdfff, RZ, 0xc0, !PT ;  /* 0xffffdfff00007812 */ /* 0x000fe400078ec0ff */
[----:B------:R-:W-:-:S02]  /*2b5c0*/  @!P5 IADD3.X R33, R29, R15, R8, P1, P4 ;  /* 0x0000000f1d21d210 */ /* 0x000fc40000fe8408 */
[----:B------:R-:W-:Y:S02]  /*2b5d0*/  @P5 LOP3.LUT R0, R0, 0x2000, RZ, 0xfc, !PT ;  /* 0x0000200000005812 */ /* 0x000fe400078efcff */
[----:B------:R-:W-:Y:S02]  /*2b5e0*/  ISETP.LT.OR P5, PT, R27, 0x21, !P3 ;  /* 0x000000211b00780c */ /* 0x000fe40005fa1670 */
[----:B------:R-:W-:-:S05]  /*2b5f0*/  F2FP.SATFINITE.E4M3.F32.PACK_AB_MERGE_C R14, RZ, R14, RZ ;  /* 0x0000000eff0e723e */ /* 0x000fca00048070ff */
[----:B------:R0:W-:Y:S06]  /*2b600*/  @!P6 STG.E.U8 desc[UR46][R30.64+0x10], R14 ;  /* 0x0000100e1e00e986 */ /* 0x0001ec000c10112e */
[----:B0-----:R-:W0:Y:S02]  /*2b610*/  @!P5 LDC.64 R14, c[0x0][0x5c0] ;  /* 0x00017000ff0edb82 */ /* 0x001e240000000a00 */
[----:B0-----:R-:W-:Y:S01]  /*2b620*/  @!P5 IADD3 R54, P1, P4, R12, R14, R3 ;  /* 0x0000000e0c36d210 */ /* 0x001fe20007c3e003 */
[----:B----4-:R-:W-:Y:S02]  /*2b630*/  FMUL R14, R48, UR41 ;  /* 0x00000029300e7c20 */ /* 0x010fe40008400000 */
[----:B------:R-:W4:Y:S01]  /*2b640*/  LDL.LU R48, [R1+0x23c] ;  /* 0x00023c0001307983 */ /* 0x000f220000300800 */
[----:B------:R-:W-:-:S02]  /*2b650*/  @!P5 IADD3.X R55, R29, R15, R4, P1, P4 ;  /* 0x0000000f1d37d210 */ /* 0x000fc40000fe8404 */
[----:B------:R-:W-:Y:S02]  /*2b660*/  ISETP.LT.OR P4, PT, R27, 0x11, !P0 ;  /* 0x000000111b00780c */ /* 0x000fe40004781670 */
[----:B------:R-:W-:-:S05]  /*2b670*/  F2FP.SATFINITE.E4M3.F32.PACK_AB_MERGE_C R14, RZ, R14, RZ ;  /* 0x0000000eff0e723e */ /* 0x000fca00048070ff */
[----:B------:R0:W-:Y:S06]  /*2b680*/  @!P2 STG.E.U8 desc[UR46][R24.64+0x11], R14 ;  /* 0x0000110e1800a986 */ /* 0x0001ec000c10112e */
[----:B0-----:R-:W0:Y:S01]  /*2b690*/  @!P4 LDC.64 R14, c[0x0][0x5c0] ;  /* 0x00017000ff0ecb82 */ /* 0x001e220000000a00 */
        /* <DEDUP_REMOVED lines=16> */
[C---:B------:R-:W-:Y:S01]  /*2b7a0*/  ISETP.LT.OR P6, PT, R27.reuse, 0x29, !P3 ;  /* 0x000000291b00780c */ /* 0x040fe20005fc1670 */
[----:B------:R-:W-:Y:S01]  /*2b7b0*/  @!P1 IMAD.X R17, R28, 0x1, R17, P4 ;  /* 0x000000011c119824 */ /* 0x000fe200020e0611 */
[----:B------:R-:W-:Y:S02]  /*2b7c0*/  ISETP.LT.OR P5, PT, R27, 0x2a, !P3 ;  /* 0x0000002a1b00780c */ /* 0x000fe40005fa1670 */
[----:B------:R-:W-:Y:S01]  /*2b7d0*/  LOP3.LUT P2, RZ, R11, 0x8000, RZ, 0xc0, !PT ;  /* 0x000080000bff7812 */ /* 0x000fe2000784c0ff */
[----:B--2---:R-:W-:-:S05]  /*2b7e0*/  FMUL R14, R46, UR41 ;  /* 0x000000292e0e7c20 */ /* 0x004fca0008400000 */
[----:B------:R-:W-:-:S05]  /*2b7f0*/  F2FP.SATFINITE.E4M3.F32.PACK_AB_MERGE_C R14, RZ, R14, RZ ;  /* 0x0000000eff0e723e */ /* 0x000fca00048070ff */
[----:B------:R0:W-:Y:S02]  /*2b800*/  @!P1 STG.E.U8 desc[UR46][R16.64+0x11], R14 ;  /* 0x0000110e10009986 */ /* 0x0001e4000c10112e */
[----:B0-----:R-:W0:Y:S02]  /*2b810*/  @!P6 LDC.64 R14, c[0x0][0x5c0] ;  /* 0x00017000ff0eeb82 */ /* 0x001e240000000a00 */
[----:B0-----:R-:W-:-:S04]  /*2b820*/  @!P6 IADD3 R46, P1, P4, R12, R14, R3 ;  /* 0x0000000e0c2ee210 */ /* 0x001fc80007c3e003 */
[--C-:B------:R-:W-:Y:S02]  /*2b830*/  @!P6 IADD3.X R47, R29, R15, R4.reuse, P1, P4 ;  /* 0x0000000f1d2fe210 */ /* 0x100fe40000fe8404 */
[----:B------:R-:W0:Y:S01]  /*2b840*/  @!P5 LDC.64 R14, c[0x0][0x5c0] ;  /* 0x00017000ff0edb82 */ /* 0x000e220000000a00 */
[----:B------:R-:W-:Y:S02]  /*2b850*/  ISETP.LT.OR P6, PT, R27, 0x19, !P2 ;  /* 0x000000191b00780c */ /* 0x000fe400057c1670 */
[----:B0-----:R-:W-:Y:S01]  /*2b860*/  @!P5 IADD3 R50, P1, P4, R12, R14, R3 ;  /* 0x0000000e0c32d210 */ /* 0x001fe20007c3e003 */
[----:B---3--:R-:W-:Y:S02]  /*2b870*/  FMUL R14, R49, UR41 ;  /* 0x00000029310e7c20 */ /* 0x008fe40008400000 */
[----:B------:R-:W2:Y:S01]  /*2b880*/  LDL.LU R49, [R1+0x240] ;  /* 0x0002400001317983 */ /* 0x000ea20000300800 */
[----:B------:R-:W-:Y:S02]  /*2b890*/  @!P5 IADD3.X R51, R29, R15, R4, P1, P4 ;  /* 0x0000000f1d33d210 */ /* 0x000fe40000fe8404 */
[----:B------:R-:W-:-:S02]  /*2b8a0*/  ISETP.LT.OR P5, PT, R27, 0x31, !P3 ;  /* 0x000000311b00780c */ /* 0x000fc40005fa1670 */
[----:B------:R-:W-:-:S05]  /*2b8b0*/  F2FP.SATFINITE.E4M3.F32.PACK_AB_MERGE_C R14, RZ, R14, RZ ;  /* 0x0000000eff0e723e */ /* 0x000fca00048070ff */
[----:B------:R0:W-:Y:S06]  /*2b8c0*/  @!P6 STG.E.U8 desc[UR46][R36.64+0x18], R14 ;  /* 0x0000180e2400e986 */ /* 0x0001ec000c10112e */
[----:B0-----:R-:W0:Y:S01]  /*2b8d0*/  @!P5 LDC.64 R14, c[0x0][0x5c0] ;  /* 0x00017000ff0edb82 */ /* 0x001e220000000a00 */
[----:B------:R-:W-:Y:S02]  /*2b8e0*/  ISETP.LT.OR P6, PT, R27, 0x1a, !P2 ;  /* 0x0000001a1b00780c */ /* 0x000fe400057c1670 */
[----:B0-----:R-:W-:Y:S01]  /*2b8f0*/  @!P5 IADD3 R60, P1, P4, R12, R14, R3 ;  /* 0x0000000e0c3cd210 */ /* 0x001fe20007c3e003 */
[----:B------:R-:W-:-:S03]  /*2b900*/  FMUL R14, R52, UR41 ;  /* 0x00000029340e7c20 */ /* 0x000fc60008400000 */
[----:B------:R-:W-:Y:S02]  /*2b910*/  @!P5 IADD3.X R61, R29, R15, R4, P1, P4 ;  /* 0x0000000f1d3dd210 */ /* 0x000fe40000fe8404 */
[----:B------:R-:W-:Y:S02]  /*2b920*/  ISETP.LT.OR P4, PT, R27, 0x19, !P0 ;  /* 0x000000191b00780c */ /* 0x000fe40004781670 */
[----:B------:R-:W-:-:S05]  /*2b930*/  F2FP.SATFINITE.E4M3.F32.PACK_AB_MERGE_C R14, RZ, R14, RZ ;  /* 0x0000000eff0e723e */ /* 0x000fca00048070ff */
[----:B------:R0:W-:Y:S06]  /*2b940*/  @!P6 STG.E.U8 desc[UR46][R34.64+0x19], R14 ;  /* 0x0000190e2200e986 */ /* 0x0001ec000c10112e */
[----:B0-----:R-:W0:Y:S01]  /*2b950*/  @!P4 LDC.64 R14, c[0x0][0x5c0] ;  /* 0x00017000ff0ecb82 */ /* 0x001e220000000a00 */
[----:B------:R-:W-:-:S04]  /*2b960*/  LOP3.LUT R0, R0, 0xfffeffff, RZ, 0xc0, !PT ;  /* 0xfffeffff00007812 */ /* 0x000fc800078ec0ff */
[----:B------:R-:W-:Y:S02]  /*2b970*/  @P5 LOP3.LUT R0, R0, 0x10000, RZ, 0xfc, !PT ;  /* 0x0001000000005812 */ /* 0x000fe400078efcff */
[----:B------:R-:W-:-:S04]  /*2b980*/  @!P4 IADD3 R16, P1, P5, R3, R12, R7 ;  /* 0x0000000c0310c210 */ /* 0x000fc80007d3e007 */
[----:B------:R-:W-:Y:S02]  /*2b990*/  @!P4 IADD3.X R17, R4, R29, R6, P1, P5 ;  /* 0x0000001d0411c210 */ /* 0x000fe40000fea406 */
[----:B0-----:R-:W-:Y:S01]  /*2b9a0*/  @!P4 IADD3 R14, P1, R16, R14, RZ ;  /* 0x0000000e100ec210 */ /* 0x001fe20007f3e0ff */
[----:B----4-:R-:W-:Y:S02]  /*2b9b0*/  FMUL R16, R48, UR41 ;  /* 0x0000002930107c20 */ /* 0x010fe40008400000 */
[----:B------:R-:W3:Y:S04]  /*2b9c0*/  LDL.LU R48, [R1+0x244] ;  /* 0x0002440001307983 */ /* 0x000ee80000300800 */
[----:B------:R-:W4:Y:S04]  /*2b9d0*/  LDL.LU R56, [R1+0x248] ;  /* 0x0002480001387983 */ /* 0x000f280000300800 */
[----:B------:R-:W4:Y:S01]  /*2b9e0*/  LDL.LU R62, [R1+0x24c] ;  /* 0x00024c00013e7983 */ /* 0x000f220000300800 */
[----:B------:R-:W-:Y:S01]  /*2b9f0*/  LOP3.LUT R11, R11, 0xfffffdff, RZ, 0xc0, !PT ;  /* 0xfffffdff0b0b7812 */ /* 0x000fe200078ec0ff */
[----:B------:R-:W-:Y:S01]  /*2ba00*/  @!P4 IMAD.X R15, R17, 0x1, R15, P1 ;  /* 0x00000001110fc824 */ /* 0x000fe200008e060f */
[----:B------:R-:W-:Y:S01]  /*2ba10*/  ISETP.LT.OR P1, PT, R27, 0x1a, !P0 ;  /* 0x0000001a1b00780c */ /* 0x000fe20004721670 */
[----:B------:R-:W4:Y:S01]  /*2ba20*/  LDL.LU R57, [R1+0x250] ;  /* 0x0002500001397983 */ /* 0x000f220000300800 */
[----:B------:R-:W-:-:S02]  /*2ba30*/  @P0 LOP3.LUT R11, R11, 0x200, RZ, 0xfc, !PT ;  /* 0x000002000b0b0812 */ /* 0x000fc400078efcff */
[----:B------:R-:W-:Y:S02]  /*2ba40*/  ISETP.LT.OR P0, PT, R27, 0x32, !P3 ;  /* 0x000000321b00780c */ /* 0x000fe40005f01670 */
[----:B------:R-:W-:-:S05]  /*2ba50*/  F2FP.SATFINITE.E4M3.F32.PACK_AB_MERGE_C R16, RZ, R16, RZ ;  /* 0x00000010ff10723e */ /* 0x000fca00048070ff */
[----:B------:R0:W-:Y:S06]  /*2ba60*/  @!P4 STG.E.U8 desc[UR46][R14.64+0x18], R16 ;  /* 0x000018100e00c986 */ /* 0x0001ec000c10112e */
[----:B0-----:R-:W0:Y:S08]  /*2ba70*/  @!P0 LDC.64 R14, c[0x0][0x5c0] ;  /* 0x00017000ff0e8b82 */ /* 0x001e300000000a00 */
[----:B------:R-:W1:Y:S01]  /*2ba80*/  @!P1 LDC.64 R16, c[0x0][0x5c0] ;  /* 0x00017000ff109b82 */ /* 0x000e620000000a00 */
[----:B------:R-:W-:-:S02]  /*2ba90*/  @!P1 IADD3 R28, P5, P6, R3, R12, R7 ;  /* 0x0000000c031c9210 */ /* 0x000fc40007ebe007 */
[----:B------:R-:W-:Y:S02]  /*2baa0*/  LOP3.LUT R0, R0, 0xffffffef, RZ, 0xc0, !PT ;  /* 0xffffffef00007812 */ /* 0x000fe400078ec0ff */
[----:B------:R-:W-:Y:S02]  /*2bab0*/  @!P1 IADD3.X R30, R4, R29, R6, P5, P6 ;  /* 0x0000001d041e9210 */ /* 0x000fe40002fec406 */
[----:B------:R-:W-:Y:S02]  /*2bac0*/  @P0 LOP3.LUT R0, R0, 0x10, RZ, 0xfc, !PT ;  /* 0x0000001000000812 */ /* 0x000fe400078efcff */
[----:B0-----:R-:W-:-:S04]  /*2bad0*/  @!P0 IADD3 R34, P5, P6, R12, R14, R3 ;  /* 0x0000000e0c228210 */ /* 0x001fc80007ebe003 */
[----:B------:R-:W-:Y:S02]  /*2bae0*/  @!P0 IADD3.X R35, R29, R15, R4, P5, P6 ;  /* 0x0000000f1d238210 */ /* 0x000fe40002fec404 */
[----:B------:R-:W-:Y:S02]  /*2baf0*/  ISETP.LT.OR P0, PT, R27, 0x39, !P3 ;  /* 0x000000391b00780c */ /* 0x000fe40005f01670 */
[----:B-1----:R-:W-:-:S05]  /*2bb00*/  @!P1 IADD3 R16, P4, R28, R16, RZ ;  /* 0x000000101c109210 */ /* 0x002fca0007f9e0ff */
[----:B------:R-:W-:Y:S01]  /*2bb10*/  @!P1 IMAD.X R17, R30, 0x1, R17, P4 ;  /* 0x000000011e119824 */ /* 0x000fe200020e0611 */
[C---:B------:R-:W-:Y:S02]  /*2bb20*/  LOP3.LUT P6, RZ, R0.reuse, 0x100, RZ, 0xc0, !PT ;  /* 0x0000010000ff7812 */ /* 0x040fe400078cc0ff */
[----:B------:R-:W-:-:S04]  /*2bb30*/  LOP3.LUT R0, R0, 0xffffffbf, RZ, 0xc0, !PT ;  /* 0xffffffbf00007812 */ /* 0x000fc800078ec0ff */
[----:B------:R-:W-:Y:S02]  /*2bb40*/  @P0 LOP3.LUT R0, R0, 0x40, RZ, 0xfc, !PT ;  /* 0x0000004000000812 */ /* 0x000fe400078efcff */
        /* <DEDUP_REMOVED lines=10> */
[----:B------:R-:W0:Y:S01]  /*2bbf0*/  @!P0 LDC.64 R14, c[0x0][0x5c0] ;  /* 0x00017000ff0e8b82 */ /* 0x000e220000000a00 */
[----:B------:R-:W-:Y:S02]  /*2bc00*/  @P0 LOP3.LUT R11, R11, 0x400, RZ, 0xfc, !PT ;  /* 0x000004000b0b0812 */ /* 0x000fe400078efcff */
[----:B0-----:R-:W-:-:S04]  /*2bc10*/  @!P0 IADD3 R58, P1, P4, R12, R14, R3 ;  /* 0x0000000e0c3a8210 */ /* 0x001fc80007c3e003 */
[----:B------:R-:W-:Y:S02]  /*2bc20*/  @!P0 IADD3.X R59, R29, R15, R4, P1, P4 ;  /* 0x0000000f1d3b8210 */ /* 0x000fe40000fe8404 */
[----:B------:R-:W-:Y:S01]  /*2bc30*/  ISETP.LT.OR P0, PT, R27, 0x21, !P2 ;  /* 0x000000211b00780c */ /* 0x000fe20005701670 */
[----:B---3--:R-:W-:-:S05]  /*2bc40*/  FMUL R14, R48, UR41 ;  /* 0x00000029300e7c20 */ /* 0x008fca0008400000 */
[----:B------:R-:W-:-:S05]  /*2bc50*/  F2FP.SATFINITE.E4M3.F32.PACK_AB_MERGE_C R14, RZ, R14, RZ ;  /* 0x0000000eff0e723e */ /* 0x000fca00048070ff */
[----:B------:R0:W-:Y:S02]  /*2bc60*/  @!P6 STG.E.U8 desc[UR46][R42.64], R14 ;  /* 0x0000000e2a00e986 */ /* 0x0001e4000c10112e */
[----:B0-----:R-:W0:Y:S01]  /*2bc70*/  @!P0 LDC.64 R14, c[0x0][0x5c0] ;  /* 0x00017000ff0e8b82 */ /* 0x001e220000000a00 */
[C---:B------:R-:W-:Y:S02]  /*2bc80*/  LOP3.LUT P3, RZ, R0.reuse, 0x4, RZ, 0xc0, !PT ;  /* 0x0000000400ff7812 */ /* 0x040fe4000786c0ff */
[----:B------:R-:W-:-:S04]  /*2bc90*/  LOP3.LUT R0, R0, 0xfffffeff, RZ, 0xc0, !PT ;  /* 0xfffffeff00007812 */ /* 0x000fc800078ec0ff */
[----:B------:R-:W-:Y:S02]  /*2bca0*/  @P0 LOP3.LUT R0, R0, 0x100, RZ, 0xfc, !PT ;  /* 0x0000010000000812 */ /* 0x000fe400078efcff */
[----:B0-----:R-:W-:-:S04]  /*2bcb0*/  @!P0 IADD3 R48, P1, P4, R12, R14, R7 ;  /* 0x0000000e0c308210 */ /* 0x001fc80007c3e007 */
[----:B------:R-:W-:Y:S02]  /*2bcc0*/  @!P0 IADD3.X R49, R29, R15, R6, P1, P4 ;  /* 0x0000000f1d318210 */ /* 0x000fe40000fe8406 */
[----:B------:R-:W-:-:S04]  /*2bcd0*/  ISETP.GE.AND P1, PT, R26, 0x109, PT ;  /* 0x000001091a00780c */ /* 0x000fc80003f26270 */
[----:B------:R-:W-:Y:S02]  /*2bce0*/  ISETP.LT.OR P4, PT, R27, 0x1, !P1 ;  /* 0x000000011b00780c */ /* 0x000fe40004f81670 */
[----:B------:R-:W-:Y:S01]  /*2bcf0*/  LOP3.LUT P0, RZ, R0, 0x200, RZ, 0xc0, !PT ;  /* 0x0000020000ff7812 */ /* 0x000fe2000780c0ff */
[----:B----4-:R-:W-:Y:S02]  /*2bd00*/  FMUL R14, R56, UR41 ;  /* 0x00000029380e7c20 */ /* 0x010fe40008400000 */
[----:B------:R-:W2:Y:S01]  /*2bd10*/  LDL.LU R56, [R1+0x254] ;  /* 0x0002540001387983 */ /* 0x000ea20000300800 */
[----:B------:R-:W-:-:S07]  /*2bd20*/  LOP3.LUT R11, R11, 0xffffbfff, RZ, 0xc0, !PT ;  /* 0xffffbfff0b0b7812 */ /* 0x000fce00078ec0ff */
[----:B------:R-:W0:Y:S02]  /*2bd30*/  @!P4 LDC.64 R16, c[0x0][0x5c0] ;  /* 0x00017000ff10cb82 */ /* 0x000e240000000a00 */
[----:B------:R-:W-:Y:S02]  /*2bd40*/  @P0 LOP3.LUT R11, R11, 0x4000, RZ, 0xfc, !PT ;  /* 0x000040000b0b0812 */ /* 0x000fe400078efcff */
[----:B------:R-:W-:Y:S02]  /*2bd50*/  ISETP.LT.OR P0, PT, R27, 0x22, !P2 ;  /* 0x000000221b00780c */ /* 0x000fe40005701670 */
[----:B------:R-:W-:Y:S02]  /*2bd60*/  F2FP.SATFINITE.E4M3.F32.PACK_AB_MERGE_C R14, RZ, R14, RZ ;  /* 0x0000000eff0e723e */ /* 0x000fe400048070ff */
[----:B------:R-:W-:-:S03]  /*2bd70*/  @!P4 IADD3 R15, P5, P6, R3, R12, R9 ;  /* 0x0000000c030fc210 */ /* 0x000fc60007ebe009 */
[----:B------:R1:W-:Y:S01]  /*2bd80*/  @!P3 STG.E.U8 desc[UR46][R20.64+0x1], R14 ;  /* 0x0000010e1400b986 */ /* 0x0003e2000c10112e */
[----:B0-----:R-:W-:-:S05]  /*2bd90*/  @!P4 IADD3 R16, P3, R15, R16, RZ ;  /* 0x000000100f10c210 */ /* 0x001fca0007f7e0ff */
[----:B-1----:R-:W0:Y:S01]  /*2bda0*/  @!P0 LDC.64 R14, c[0x0][0x5c0] ;  /* 0x00017000ff0e8b82 */ /* 0x002e220000000a00 */
[----:B------:R-:W-:Y:S02]  /*2bdb0*/  @!P4 IADD3.X R28, R4, R29, R8, P5, P6 ;  /* 0x0000001d041cc210 */ /* 0x000fe40002fec408 */
[----:B0-----:R-:W-:Y:S01]  /*2bdc0*/  @!P0 IADD3 R30, P5, P6, R12, R14, R7 ;  /* 0x0000000e0c1e8210 */ /* 0x001fe20007ebe007 */
[----:B------:R-:W-:Y:S02]  /*2bdd0*/  FMUL R14, R62, UR41 ;  /* 0x000000293e0e7c20 */ /* 0x000fe40008400000 */
[----:B------:R-:W3:Y:S01]  /*2bde0*/  LDL.LU R62, [R1+0x258] ;  /* 0x00025800013e7983 */ /* 0x000ee20000300800 */
[----:B------:R-:W-:Y:S02]  /*2bdf0*/  @!P4 IMAD.X R17, R28, 0x1, R17, P3 ;  /* 0x000000011c11c824 */ /* 0x000fe400018e0611 */
[----:B------:R-:W-:Y:S01]  /*2be00*/  F2FP.SATFINITE.E4M3.F32.PACK_AB_MERGE_C R14, RZ, R14, RZ ;  /* 0x0000000eff0e723e */ /* 0x000fe200048070ff */
[----:B------:R-:W4:Y:S04]  /*2be10*/  LDL.LU R63, [R1+0x25c] ;  /* 0x00025c00013f7983 */ /* 0x000f280000300800 */
[----:B------:R0:W-:Y:S01]  /*2be20*/  @!P4 STG.E.U8 desc[UR46][R16.64], R14 ;  /* 0x0000000e1000c986 */ /* 0x0001e2000c10112e */
[----:B------:R-:W-:-:S02]  /*2be30*/  ISETP.LT.OR P4, PT, R27, 0x2, !P1 ;  /* 0x000000021b00780c */ /* 0x000fc40004f81670 */
[----:B------:R-:W-:-:S11]  /*2be40*/  @!P0 IADD3.X R31, R29, R15, R6, P5, P6 ;  /* 0x0000000f1d1f8210 */ /* 0x000fd60002fec406 */
[----:B0-----:R-:W0:Y:S01]  /*2be50*/  @!P4 LDC.64 R14, c[0x0][0x5c0] ;  /* 0x00017000ff0ecb82 */ /* 0x001e220000000a00 */
[----:B------:R-:W-:-:S04]  /*2be60*/  LOP3.LUT R0, R0, 0xfffffffb, RZ, 0xc0, !PT ;  /* 0xfffffffb00007812 */ /* 0x000fc800078ec0ff */
[----:B------:R-:W-:Y:S02]  /*2be70*/  @P0 LOP3.LUT R0, R0, 0x4, RZ, 0xfc, !PT ;  /* 0x0000000400000812 */ /* 0x000fe400078efcff */
[----:B------:R-:W-:Y:S02]  /*2be80*/  ISETP.LT.OR P0, PT, R27, 0x29, !P2 ;  /* 0x000000291b00780c */ /* 0x000fe40005701670 */
[----:B------:R-:W-:-:S04]  /*2be90*/  @!P4 IADD3 R16, P5, P6, R3, R12, R9 ;  /* 0x0000000c0310c210 */ /* 0x000fc80007ebe009 */
[----:B------:R-:W-:Y:S02]  /*2bea0*/  @!P4 IADD3.X R17, R4, R29, R8, P5, P6 ;  /* 0x0000001d0411c210 */ /* 0x000fe40002fec408 */
[----:B0-----:R-:W-:-:S05]  /*2beb0*/  @!P4 IADD3 R16, P5, R16, R14, RZ ;  /* 0x0000000e1010c210 */ /* 0x001fca0007fbe0ff */
[----:B------:R-:W-:Y:S02]  /*2bec0*/  @!P4 IMAD.X R17, R17, 0x1, R15, P5 ;  /* 0x000000011111c824 */ /* 0x000fe400028e060f */
[----:B------:R-:W0:Y:S02]  /*2bed0*/  @!P0 LDC.64 R14, c[0x0][0x5c0] ;  /* 0x00017000ff0e8b82 */ /* 0x000e240000000a00 */
[----:B0-----:R-:W-:Y:S01]  /*2bee0*/  @!P0 IADD3 R42, P5, P6, R12, R14, R7 ;  /* 0x0000000e0c2a8210 */ /* 0x001fe20007ebe007 */
[----:B------:R-:W-:-:S03]  /*2bef0*/  FMUL R14, R57, UR41 ;  /* 0x00000029390e7c20 */ /* 0x000fc60008400000 */
[----:B------:R-:W-:Y:S02]  /*2bf00*/  @!P0 IADD3.X R43, R29, R15, R6, P5, P6 ;  /* 0x0000000f1d2b8210 */ /* 0x000fe40002fec406 */
[----:B------:R-:W-:Y:S02]  /*2bf10*/  ISETP.LT.OR P6, PT, R27, 0x2a, !P2 ;  /* 0x0000002a1b00780c */ /* 0x000fe400057c1670 */
[----:B------:R-:W-:-:S05]  /*2bf20*/  F2FP.SATFINITE.E4M3.F32.PACK_AB_MERGE_C R14, RZ, R14, RZ ;  /* 0x0000000eff0e723e */ /* 0x000fca00048070ff */
[----:B------:R0:W-:Y:S06]  /*2bf30*/  @!P4 STG.E.U8 desc[UR46][R16.64+0x1], R14 ;  /* 0x0000010e1000c986 */ /* 0x0001ec000c10112e */
[----:B0-----:R-:W0:Y:S01]  /*2bf40*/  @!P6 LDC.64 R14, c[0x0][0x5c0] ;  /* 0x00017000ff0eeb82 */ /* 0x001e220000000a00 */
[C---:B------:R-:W-:Y:S02]  /*2bf50*/  LOP3.LUT P3, RZ, R0.reuse, 0x400, RZ, 0xc0, !PT ;  /* 0x0000040000ff7812 */ /* 0x040fe4000786c0ff */
[----:B------:R-:W-:-:S04]  /*2bf60*/  LOP3.LUT R0, R0, 0xfffbffff, RZ, 0xc0, !PT ;  /* 0xfffbffff00007812 */ /* 0x000fc800078ec0ff */
[----:B------:R-:W-:Y:S02]  /*2bf70*/  @P0 LOP3.LUT R0, R0, 0x40000, RZ, 0xfc, !PT ;  /* 0x0004000000000812 */ /* 0x000fe400078efcff */
[----:B------:R-:W-:Y:S02]  /*2bf80*/  LOP3.LUT P0, RZ, R11, 0x4000, RZ, 0xc0, !PT ;  /* 0x000040000bff7812 */ /* 0x000fe4000780c0ff */
[----:B0-----:R-:W-:-:S04]  /*2bf90*/  @!P6 IADD3 R20, P4, P5, R12, R14, R7 ;  /* 0x0000000e0c14e210 */ /* 0x001fc80007d9e007 */
[----:B------:R-:W-:Y:S01]  /*2bfa0*/  @!P6 IADD3.X R21, R29, R15, R6, P4, P5 ;  /* 0x0000000f1d15e210 */ /* 0x000fe200027ea406 */
[----:B--2---:R-:W-:-:S05]  /*2bfb0*/  FMUL R14, R56, UR41 ;  /* 0x00000029380e7c20 */ /* 0x004fca0008400000 */
[----:B------:R-:W-:-:S05]  /*2bfc0*/  F2FP.SATFINITE.E4M3.F32.PACK_AB_MERGE_C R14, RZ, R14, RZ ;  /* 0x0000000eff0e723e */ /* 0x000fca00048070ff */
[----:B------:R0:W-:Y:S01]  /*2bfd0*/  @!P0 STG.E.U8 desc[UR46][R38.64+0x8], R14 ;  /* 0x0000080e26008986 */ /* 0x0001e2000c10112e */
[----:B------:R-:W-:-:S13]  /*2bfe0*/  ISETP.LT.OR P0, PT, R27, 0x31, !P2 ;  /* 0x000000311b00780c */ /* 0x000fda0005701670 */
[----:B0-----:R-:W0:Y:S02]  /*2bff0*/  @!P0 LDC.64 R14, c[0x0][0x5c0] ;  /* 0x00017000ff0e8b82 */ /* 0x001e240000000a00 */
[----:B0-----:R-:W-:Y:S01]  /*2c000*/  @!P0 IADD3 R56, P4, P5, R12, R14, R7 ;  /* 0x0000000e0c388210 */ /* 0x001fe20007d9e007 */
[----:B---3--:R-:W-:Y:S02]  /*2c010*/  FMUL R14, R62, UR41 ;  /* 0x000000293e0e7c20 */ /* 0x008fe40008400000 */
[----:B------:R-:W2:Y:S04]  /*2c020*/  LDL.LU R62, [R1+0x260] ;  /* 0x00026000013e7983 */ /* 0x000ea80000300800 */
[----:B------:R-:W3:Y:S01]  /*2c030*/  LDL.LU R64, [R1+0x264] ;  /* 0x0002640001407983 */ /* 0x000ee20000300800 */
[----:B------:R-:W-:-:S02]  /*2c040*/  @!P0 IADD3.X R57, R29, R15, R6, P4, P5 ;  /* 0x0000000f1d398210 */ /* 0x000fc400027ea406 */
[----:B------:R-:W-:Y:S02]  /*2c050*/  ISETP.LT.OR P4, PT, R27, 0x9, !P1 ;  /* 0x000000091b00780c */ /* 0x000fe40004f81670 */
[----:B------:R-:W-:-:S11]  /*2c060*/  F2FP.SATFINITE.E4M3.F32.PACK_AB_MERGE_C R14, RZ, R14, RZ ;  /* 0x0000000eff0e723e */ /* 0x000fd600048070ff */
[----:B------:R-:W0:Y:S01]  /*2c070*/  @!P4 LDC.64 R16, c[0x0][0x5c0] ;  /* 0x00017000ff10cb82 */ /* 0x000e220000000a00 */
[----:B------:R-:W-:Y:S01]  /*2c080*/  LOP3.LUT R0, R0, 0xfff7ffff, RZ, 0xc0, !PT ;  /* 0xfff7ffff00007812 */ /* 0x000fe200078ec0ff */
[----:B------:R1:W-:Y:S01]  /*2c090*/  @!P3 STG.E.U8 desc[UR46][R22.64+0x9], R14 ;  /* 0x0000090e1600b986 */ /* 0x0003e2000c10112e */
[----:B------:R-:W-:Y:S02]  /*2c0a0*/  ISETP.LT.OR P3, PT, R27, 0x32, !P2 ;  /* 0x000000321b00780c */ /* 0x000fe40005761670 */
[----:B------:R-:W-:Y:S02]  /*2c0b0*/  @P6 LOP3.LUT R0, R0, 0x80000, RZ, 0xfc, !PT ;  /* 0x0008000000006812 */ /* 0x000fe400078efcff */
[----:B------:R-:W-:Y:S02]  /*2c0c0*/  @!P4 IADD3 R15, P5, P6, R3, R12, R9 ;  /* 0x0000000c030fc210 */ /* 0x000fe40007ebe009 */
[----:B------:R-:W-:-:S04]  /*2c0d0*/  LOP3.LUT R0, R0, 0xffefffff, RZ, 0xc0, !PT ;  /* 0xffefffff00007812 */ /* 0x000fc800078ec0ff */
[----:B------:R-:W-:Y:S02]  /*2c0e0*/  @P0 LOP3.LUT R0, R0, 0x100000, RZ, 0xfc, !PT ;  /* 0x0010000000000812 */ /* 0x000fe400078efcff */
[----:B0-----:R-:W-:Y:S02]  /*2c0f0*/  @!P4 IADD3 R16, P0, R15, R16, RZ ;  /* 0x000000100f10c210 */ /* 0x001fe40007f1e0ff */
[----:B-1----:R-:W0:Y:S01]  /*2c100*/  @!P3 LDC.64 R14, c[0x0][0x5c0] ;  /* 0x00017000ff0ebb82 */ /* 0x002e220000000a00 */
[----:B------:R-:W-:-:S05]  /*2c110*/  @!P4 IADD3.X R28, R4, R29, R8, P5, P6 ;  /* 0x0000001d041cc210 */ /* 0x000fca0002fec408 */
[----:B------:R-:W-:Y:S01]  /*2c120*/  @!P4 IMAD.X R17, R28, 0x1, R17, P0 ;  /* 0x000000011c11c824 */ /* 0x000fe200000e0611 */
[----:B0-----:R-:W-:Y:S01]  /*2c130*/  @!P3 IADD3 R36, P5, P6, R12, R14, R7 ;  /* 0x0000000e0c24b210 */ /* 0x001fe20007ebe007 */
[----:B----4-:R-:W-:Y:S01]  /*2c140*/  FMUL R14, R63, UR41 ;  /* 0x000000293f0e7c20 */ /* 0x010fe20008400000 */
[----:B------:R-:W-:Y:S01]  /*2c150*/  ISETP.LT.OR P0, PT, R27, 0x39, !P2 ;  /* 0x000000391b00780c */ /* 0x000fe20005701670 */
[----:B------:R-:W4:Y:S03]  /*2c160*/  LDL.LU R63, [R1+0x268] ;  /* 0x00026800013f7983 */ /* 0x000f260000300800 */
[----:B------:R-:W-:-:S05]  /*2c170*/  F2FP.SATFINITE.E4M3.F32.PACK_AB_MERGE_C R14, RZ, R14, RZ ;  /* 0x0000000eff0e723e */ /* 0x000fca00048070ff */
[----:B------:R0:W-:Y:S01]  /*2c180*/  @!P4 STG.E.U8 desc[UR46][R16.64+0x8], R14 ;  /* 0x0000080e1000c986 */ /* 0x0001e2000c10112e */
[----:B------:R-:W-:Y:S02]  /*2c190*/  ISETP.LT.OR P4, PT, R27, 0xa, !P1 ;  /* 0x0000000a1b00780c */ /* 0x000fe40004f81670 */
[----:B------:R-:W-:-:S11]  /*2c1a0*/  @!P3 IADD3.X R37, R29, R15, R6, P5, P6 ;  /* 0x0000000f1d25b210 */ /* 0x000fd60002fec406 */
[----:B0-----:R-:W0:Y:S01]  /*2c1b0*/  @!P4 LDC.64 R14, c[0x0][0x5c0] ;  /* 0x00017000ff0ecb82 */ /* 0x001e220000000a00 */
[----:B------:R-:W-:-:S04]  /*2c1c0*/  @!P4 IADD3 R16, P5, P6, R3, R12, R9 ;  /* 0x0000000c0310c210 */ /* 0x000fc80007ebe009 */
[----:B------:R-:W-:Y:S02]  /*2c1d0*/  @!P4 IADD3.X R17, R4, R29, R8, P5, P6 ;  /* 0x0000001d0411c210 */ /* 0x000fe40002fec408 */
[----:B0-----:R-:W-:-:S05]  /*2c1e0*/  @!P4 IADD3 R16, P5, R16, R14, RZ ;  /* 0x0000000e1010c210 */ /* 0x001fca0007fbe0ff */
[----:B------:R-:W-:Y:S02]  /*2c1f0*/  @!P4 IMAD.X R17, R17, 0x1, R15, P5 ;  /* 0x000000011111c824 */ /* 0x000fe400028e060f */
[----:B------:R-:W0:Y:S02]  /*2c200*/  @!P0 LDC.64 R14, c[0x0][0x5c0] ;  /* 0x00017000ff0e8b82 */ /* 0x000e240000000a00 */
[----:B0-----:R-:W-:Y:S02]  /*2c210*/  @!P0 IADD3 R38, P5, P6, R12, R14, R7 ;  /* 0x0000000e0c268210 */ /* 0x001fe40007ebe007 */
[----:B------:R-:W-:-:S04]  /*2c220*/  LOP3.LUT R0, R0, 0xfffffdff, RZ, 0xc0, !PT ;  /* 0xfffffdff00007812 */ /* 0x000fc800078ec0ff */
[----:B------:R-:W-:-:S04]  /*2c230*/  @P3 LOP3.LUT R0, R0, 0x200, RZ, 0xfc, !PT ;  /* 0x0000020000003812 */ /* 0x000fc800078efcff */
[C---:B------:R-:W-:Y:S02]  /*2c240*/  LOP3.LUT P3, RZ, R0.reuse, 0x8, RZ, 0xc0, !PT ;  /* 0x0000000800ff7812 */ /* 0x040fe4000786c0ff */
[----:B------:R-:W-:Y:S02]  /*2c250*/  LOP3.LUT R0, R0, 0xfffffbff, RZ, 0xc0, !PT ;  /* 0xfffffbff00007812 */ /* 0x000fe400078ec0ff */
[----:B------:R-:W-:Y:S02]  /*2c260*/  @!P0 IADD3.X R39, R29, R15, R6, P5, P6 ;  /* 0x0000000f1d278210 */ /* 0x000fe40002fec406 */
[----:B------:R-:W-:Y:S02]  /*2c270*/  @P0 LOP3.LUT R0, R0, 0x400, RZ, 0xfc, !PT ;  /* 0x0000040000000812 */ /* 0x000fe400078efcff */
[----:B------:R-:W-:Y:S01]  /*2c280*/  ISETP.LT.OR P0, PT, R27, 0x3a, !P2 ;  /* 0x0000003a1b00780c */ /* 0x000fe20005701670 */
[----:B--2---:R-:W-:Y:S02]  /*2c290*/  FMUL R14, R62, UR41 ;  /* 0x000000293e0e7c20 */ /* 0x004fe40008400000 */
[----:B------:R-:W2:Y:S03]  /*2c2a0*/  LDL.LU R62, [R1+0x26c] ;  /* 0x00026c00013e7983 */ /* 0x000ea60000300800 */
[----:B------:R-:W-:-:S05]  /*2c2b0*/  F2FP.SATFINITE.E4M3.F32.PACK_AB_MERGE_C R14, RZ, R14, RZ ;  /* 0x0000000eff0e723e */ /* 0x000fca00048070ff */
[----:B------:R0:W-:Y:S02]  /*2c2c0*/  @!P4 STG.E.U8 desc[UR46][R16.64+0x9], R14 ;  /* 0x0000090e1000c986 */ /* 0x0001e4000c10112e */
[----:B0-----:R-:W0:Y:S02]  /*2c2d0*/  @!P0 LDC.64 R14, c[0x0][0x5c0] ;  /* 0x00017000ff0e8b82 */ /* 0x001e240000000a00 */
[----:B0-----:R-:W-:Y:S01]  /*2c2e0*/  @!P0 IADD3 R22, P4, P5, R12, R14, R7 ;  /* 0x0000000e0c168210 */ /* 0x001fe20007d9e007 */
[----:B---3--:R-:W-:Y:S02]  /*2c2f0*/  FMUL R14, R64, UR41 ;  /* 0x00000029400e7c20 */ /* 0x008fe40008400000 */
[----:B------:R-:W3:Y:S04]  /*2c300*/  LDL.LU R64, [R1+0x270] ;  /* 0x0002700001407983 */ /* 0x000ee80000300800 */
[----:B------:R-:W3:Y:S04]  /*2c310*/  LDL.LU R67, [R1+0x274] ;  /* 0x0002740001437983 */ /* 0x000ee80000300800 */
[----:B------:R-:W3:Y:S01]  /*2c320*/  LDL.LU R66, [R1+0x278] ;  /* 0x0002780001427983 */ /* 0x000ee20000300800 */
[----:B------:R-:W-:-:S02]  /*2c330*/  LOP3.LUT P6, RZ, R0, 0x800, RZ, 0xc0, !PT ;  /* 0x0000080000ff7812 */ /* 0x000fc400078cc0ff */
[----:B------:R-:W-:Y:S01]  /*2c340*/  LOP3.LUT R0, R0, 0xffdfffff, RZ, 0xc0, !PT ;  /* 0xffdfffff00007812 */ /* 0x000fe200078ec0ff */
[----:B------:R-:W3:Y:S01]  /*2c350*/  LDL.LU R68, [R1+0x27c] ;  /* 0x00027c0001447983 */ /* 0x000ee20000300800 */
[----:B------:R-:W-:Y:S02]  /*2c360*/  LOP3.LUT R11, R11, 0xffffefff, RZ, 0xc0, !PT ;  /* 0xffffefff0b0b7812 */ /* 0x000fe400078ec0ff */
[----:B------:R-:W-:Y:S02]  /*2c370*/  @P0 LOP3.LUT R0, R0, 0x200000, RZ, 0xfc, !PT ;  /* 0x0020000000000812 */ /* 0x000fe400078efcff */
[----:B------:R-:W-:Y:S02]  /*2c380*/  @!P0 IADD3.X R23, R29, R15, R6, P4, P5 ;  /* 0x0000000f1d178210 */ /* 0x000fe400027ea406 */
[----:B------:R-:W-:Y:S02]  /*2c390*/  ISETP.GE.AND P0, PT, R26, 0x101, PT ;  /* 0x000001011a00780c */ /* 0x000fe40003f06270 */
[----:B------:R-:W-:-:S02]  /*2c3a0*/  @P2 LOP3.LUT R11, R11, 0x1000, RZ, 0xfc, !PT ;  /* 0x000010000b0b2812 */ /* 0x000fc400078efcff */
[----:B------:R-:W-:Y:S02]  /*2c3b0*/  ISETP.LT.OR P2, PT, R27, 0x21, !P0 ;  /* 0x000000211b00780c */ /* 0x000fe40004741670 */
[----:B------:R-:W-:-:S05]  /*2c3c0*/  F2FP.SATFINITE.E4M3.F32.PACK_AB_MERGE_C R14, RZ, R14, RZ ;  /* 0x0000000eff0e723e */ /* 0x000fca00048070ff */
[----:B------:R0:W-:Y:S06]  /*2c3d0*/  @!P6 STG.E.U8 desc[UR46][R44.64+0x10], R14 ;  /* 0x0000100e2c00e986 */ /* 0x0001ec000c10112e */
[----:B0-----:R-:W0:Y:S01]  /*2c3e0*/  @!P2 LDC.64 R14, c[0x0][0x5c0] ;  /* 0x00017000ff0eab82 */ /* 0x001e220000000a00 */
[----:B------:R-:W-:-:S04]  /*2c3f0*/  LOP3.LUT R0, R0, 0xfffff7ff, RZ, 0xc0, !PT ;  /* 0xfffff7ff00007812 */ /* 0x000fc800078ec0ff */
[----:B------:R-:W-:Y:S02]  /*2c400*/  @P2 LOP3.LUT R0, R0, 0x800, RZ, 0xfc, !PT ;  /* 0x0000080000002812 */ /* 0x000fe400078efcff */
[----:B0-----:R-:W-:-:S04]  /*2c410*/  @!P2 IADD3 R44, P4, P5, R12, R14, R9 ;  /* 0x0000000e0c2ca210 */ /* 0x001fc80007d9e009 */
[----:B------:R-:W-:Y:S02]  /*2c420*/  @!P2 IADD3.X R45, R29, R15, R8, P4, P5 ;  /* 0x0000000f1d2da210 */ /* 0x000fe400027ea408 */
[----:B------:R-:W-:Y:S02]  /*2c430*/  ISETP.LT.OR P4, PT, R27, 0x11, !P1 ;  /* 0x000000111b00780c */ /* 0x000fe40004f81670 */
[----:B------:R-:W-:Y:S02]  /*2c440*/  LOP3.LUT P2, RZ, R0, 0x1000, RZ, 0xc0, !PT ;  /* 0x0000100000ff7812 */ /* 0x000fe4000784c0ff */
[----:B------:R-:W-:-:S09]  /*2c450*/  LOP3.LUT R11, R11, 0xffffdfff, RZ, 0xc0, !PT ;  /* 0xffffdfff0b0b7812 */ /* 0x000fd200078ec0ff */
[----:B------:R-:W0:Y:S02]  /*2c460*/  @!P4 LDC.64 R16, c[0x0][0x5c0] ;  /* 0x00017000ff10cb82 */ /* 0x000e240000000a00 */
[----:B------:R-:W-:Y:S01]  /*2c470*/  @P2 LOP3.LUT R11, R11, 0x2000, RZ, 0xfc, !PT ;  /* 0x000020000b0b2812 */ /* 0x000fe200078efcff */
[----:B----4-:R-:W-:Y:S01]  /*2c480*/  FMUL R14, R63, UR41 ;  /* 0x000000293f0e7c20 */ /* 0x010fe20008400000 */
[----:B------:R-:W-:Y:S02]  /*2c490*/  ISETP.LT.OR P2, PT, R27, 0x22, !P0 ;  /* 0x000000221b00780c */ /* 0x000fe40004741670 */
[----:B------:R-:W-:Y:S02]  /*2c4a0*/  @!P4 IADD3 R15, P5, P6, R3, R12, R9 ;  /* 0x0000000c030fc210 */ /* 0x000fe40007ebe009 */
[----:B------:R-:W-:-:S05]  /*2c4b0*/  F2FP.SATFINITE.E4M3.F32.PACK_AB_MERGE_C R14, RZ, R14, RZ ;  /* 0x0000000eff0e723e */ /* 0x000fca00048070ff */
[----:B------:R1:W-:Y:S01]  /*2c4c0*/  @!P3 STG.E.U8 desc[UR46][R18.64+0x11], R14 ;  /* 0x0000110e1200b986 */ /* 0x0003e2000c10112e */
[----:B0-----:R-:W-:-:S03]  /*2c4d0*/  @!P4 IADD3 R16, P3, R15, R16, RZ ;  /* 0x000000100f10c210 */ /* 0x001fc60007f7e0ff */
[----:B-1----:R-:W0:Y:S01]  /*2c4e0*/  @!P2 LDC.64 R14, c[0x0][0x5c0] ;  /* 0x00017000ff0eab82 */ /* 0x002e220000000a00 */
[----:B------:R-:W-:-:S05]  /*2c4f0*/  @!P4 IADD3.X R28, R4, R29, R8, P5, P6 ;  /* 0x0000001d041cc210 */ /* 0x000fca0002fec408 */
[----:B------:R-:W-:Y:S01]  /*2c500*/  @!P4 IMAD.X R17, R28, 0x1, R17, P3 ;  /* 0x000000011c11c824 */ /* 0x000fe200018e0611 */
[----:B0-----:R-:W-:-:S04]  /*2c510*/  @!P2 IADD3 R18, P5, P6, R12, R14, R9 ;  /* 0x0000000e0c12a210 */ /* 0x001fc80007ebe009 */
[----:B------:R-:W-:Y:S02]  /*2c520*/  @!P2 IADD3.X R19, R29, R15, R8, P5, P6 ;  /* 0x0000000f1d13a210 */ /* 0x000fe40002fec408 */
[----:B------:R-:W-:-:S04]  /*2c530*/  LOP3.LUT R0, R0, 0xfffffff7, RZ, 0xc0, !PT ;  /* 0xfffffff700007812 */ /* 0x000fc800078ec0ff */
[----:B------:R-:W-:Y:S02]  /*2c540*/  @P2 LOP3.LUT R0, R0, 0x8, RZ, 0xfc, !PT ;  /* 0x0000000800002812 */ /* 0x000fe400078efcff */
[----:B------:R-:W-:Y:S01]  /*2c550*/  ISETP.LT.OR P2, PT, R27, 0x29, !P0 ;  /* 0x000000291b00780c */ /* 0x000fe20004741670 */
[----:B--2---:R-:W-:-:S05]  /*2c560*/  FMUL R14, R62, UR41 ;  /* 0x000000293e0e7c20 */ /* 0x004fca0008400000 */
[----:B------:R-:W-:-:S05]  /*2c570*/  F2FP.SATFINITE.E4M3.F32.PACK_AB_MERGE_C R14, RZ, R14, RZ ;  /* 0x0000000eff0e723e */ /* 0x000fca00048070ff */
[----:B------:R0:W-:Y:S01]  /*2c580*/  @!P4 STG.E.U8 desc[UR46][R16.64+0x10], R14 ;  /* 0x0000100e1000c986 */ /* 0x0001e2000c10112e */
[----:B------:R-:W-:-:S13]  /*2c590*/  ISETP.LT.OR P4, PT, R27, 0x12, !P1 ;  /* 0x000000121b00780c */ /* 0x000fda0004f81670 */
[----:B0-----:R-:W0:Y:S01]  /*2c5a0*/  @!P4 LDC.64 R14, c[0x0][0x5c0] ;  /* 0x00017000ff0ecb82 */ /* 0x001e220000000a00 */
[----:B------:R-:W-:-:S04]  /*2c5b0*/  @!P4 IADD3 R16, P5, P6, R3, R12, R9 ;  /* 0x0000000c0310c210 */ /* 0x000fc80007ebe009 */
[----:B------:R-:W-:Y:S02]  /*2c5c0*/  @!P4 IADD3.X R17, R4, R29, R8, P5, P6 ;  /* 0x0000001d0411c210 */ /* 0x000fe40002fec408 */
[----:B0-----:R-:W-:-:S05]  /*2c5d0*/  @!P4 IADD3 R16, P5, R16, R14, RZ ;  /* 0x0000000e1010c210 */ /* 0x001fca0007fbe0ff */
[----:B------:R-:W-:Y:S02]  /*2c5e0*/  @!P4 IMAD.X R17, R17, 0x1, R15, P5 ;  /* 0x000000011111c824 */ /* 0x000fe400028e060f */
[----:B------:R-:W0:Y:S02]  /*2c5f0*/  @!P2 LDC.64 R14, c[0x0][0x5c0] ;  /* 0x00017000ff0eab82 */ /* 0x000e240000000a00 */
[----:B0-----:R-:W-:Y:S01]  /*2c600*/  @!P2 IADD3 R62, P5, P6, R12, R14, R9 ;  /* 0x0000000e0c3ea210 */ /* 0x001fe20007ebe009 */
[----:B---3--:R-:W-:-:S03]  /*2c610*/  FMUL R14, R64, UR41 ;  /* 0x00000029400e7c20 */ /* 0x008fc60008400000 */
        /* <DEDUP_REMOVED lines=9> */
[----:B0-----:R-:W-:Y:S01]  /*2c6b0*/  @!P6 IADD3 R64, P4, P5, R12, R14, R9 ;  /* 0x0000000e0c40e210 */ /* 0x001fe20007d9e009 */
[----:B------:R-:W-:Y:S02]  /*2c6c0*/  FMUL R14, R67, UR41 ;  /* 0x00000029430e7c20 */ /* 0x000fe40008400000 */
[----:B------:R-:W2:Y:S03]  /*2c6d0*/  LDL.LU R67, [R1+0x280] ;  /* 0x0002800001437983 */ /* 0x000ea60000300800 */
[----:B------:R-:W-:-:S05]  /*2c6e0*/  F2FP.SATFINITE.E4M3.F32.PACK_AB_MERGE_C R14, RZ, R14, RZ ;  /* 0x0000000eff0e723e */ /* 0x000fca00048070ff */
[----:B------:R0:W-:Y:S01]  /*2c6f0*/  @!P2 STG.E.U8 desc[UR46][R40.64+0x18], R14 ;  /* 0x0000180e2800a986 */ /* 0x0001e2000c10112e */
[----:B------:R-:W-:Y:S02]  /*2c700*/  ISETP.LT.OR P2, PT, R27, 0x31, !P0 ;  /* 0x000000311b00780c */ /* 0x000fe40004741670 */
[----:B------:R-:W-:-:S11]  /*2c710*/  @!P6 IADD3.X R65, R29, R15, R8, P4, P5 ;  /* 0x0000000f1d41e210 */ /* 0x000fd600027ea408 */
[----:B0-----:R-:W0:Y:S02]  /*2c720*/  @!P2 LDC.64 R14, c[0x0][0x5c0] ;  /* 0x00017000ff0eab82 */ /* 0x001e240000000a00 */
[----:B0-----:R-:W-:Y:S01]  /*2c730*/  @!P2 IADD3 R40, P4, P5, R12, R14, R9 ;  /* 0x0000000e0c28a210 */ /* 0x001fe20007d9e009 */
[----:B------:R-:W-:Y:S02]  /*2c740*/  FMUL R14, R66, UR41 ;  /* 0x00000029420e7c20 */ /* 0x000fe40008400000 */
[----:B------:R-:W3:Y:S04]  /*2c750*/  LDL.LU R66, [R1+0x284] ;  /* 0x0002840001427983 */ /* 0x000ee80000300800 */
[----:B------:R-:W4:Y:S01]  /*2c760*/  LDL.LU R70, [R1+0x288] ;  /* 0x0002880001467983 */ /* 0x000f220000300800 */
[----:B------:R-:W-:-:S02]  /*2c770*/  @!P2 IADD3.X R41, R29, R15, R8, P4, P5 ;  /* 0x0000000f1d29a210 */ /* 0x000fc400027ea408 */
[----:B------:R-:W-:Y:S01]  /*2c780*/  ISETP.LT.OR P4, PT, R27, 0x19, !P1 ;  /* 0x000000191b00780c */ /* 0x000fe20004f81670 */
[----:B------:R-:W4:Y:S01]  /*2c790*/  LDL.LU R74, [R1+0x28c] ;  /* 0x00028c00014a7983 */ /* 0x000f220000300800 */
[----:B------:R-:W-:Y:S02]  /*2c7a0*/  LOP3.LUT R0, R0, 0xff7fffff, RZ, 0xc0, !PT ;  /* 0xff7fffff00007812 */ /* 0x000fe400078ec0ff */
[----:B------:R-:W-:Y:S01]  /*2c7b0*/  F2FP.SATFINITE.E4M3.F32.PACK_AB_MERGE_C R14, RZ, R14, RZ ;  /* 0x0000000eff0e723e */ /* 0x000fe200048070ff */
[----:B------:R-:W4:Y:S01]  /*2c7c0*/  LDL.LU R73, [R1+0x290] ;  /* 0x0002900001497983 */ /* 0x000f220000300800 */
[----:B------:R-:W-:-:S07]  /*2c7d0*/  @P6 LOP3.LUT R0, R0, 0x800000, RZ, 0xfc, !PT ;  /* 0x0080000000006812 */ /* 0x000fce00078efcff */
[----:B------:R-:W0:Y:S01]  /*2c7e0*/  @!P4 LDC.64 R16, c[0x0][0x5c0] ;  /* 0x00017000ff10cb82 */ /* 0x000e220000000a00 */
[----:B------:R-:W-:Y:S01]  /*2c7f0*/  LOP3.LUT R0, R0, 0xfeffffff, RZ, 0xc0, !PT ;  /* 0xfeffffff00007812 */ /* 0x000fe200078ec0ff */
[----:B------:R1:W-:Y:S03]  /*2c800*/  @!P3 STG.E.U8 desc[UR46][R32.64+0x19], R14 ;  /* 0x0000190e2000b986 */ /* 0x0003e6000c10112e */
[----:B------:R-:W-:Y:S01]  /*2c810*/  @P2 LOP3.LUT R0, R0, 0x1000000, RZ, 0xfc, !PT ;  /* 0x0100000000002812 */ /* 0x000fe200078efcff */
[----:B------:R-:W4:Y:S01]  /*2c820*/  LDL.LU R72, [R1+0x294] ;  /* 0x0002940001487983 */ /* 0x000f220000300800 */
[----:B------:R-:W-:Y:S02]  /*2c830*/  ISETP.LT.OR P2, PT, R27, 0x32, !P0 ;  /* 0x000000321b00780c */ /* 0x000fe40004741670 */
[----:B------:R-:W-:Y:S01]  /*2c840*/  @!P4 IADD3 R15, P5, P6, R3, R12, R9 ;  /* 0x0000000c030fc210 */ /* 0x000fe20007ebe009 */
[----:B------:R-:W4:Y:S03]  /*2c850*/  LDL.LU R76, [R1+0x298] ;  /* 0x00029800014c7983 */ /* 0x000f260000300800 */
[----:B0-----:R-:W-:Y:S01]  /*2c860*/  @!P4 IADD3 R16, P3, R15, R16, RZ ;  /* 0x000000100f10c210 */ /* 0x001fe20007f7e0ff */
[----:B------:R-:W4:Y:S06]  /*2c870*/  LDL.LU R80, [R1+0x29c] ;  /* 0x00029c0001507983 */ /* 0x000f2c0000300800 */
[----:B-1----:R-:W0:Y:S01]  /*2c880*/  @!P2 LDC.64 R14, c[0x0][0x5c0] ;  /* 0x00017000ff0eab82 */ /* 0x002e220000000a00 */
[----:B------:R-:W-:-:S02]  /*2c890*/  @!P4 IADD3.X R28, R4, R29, R8, P5, P6 ;  /* 0x0000001d041cc210 */ /* 0x000fc40002fec408 */
[----:B------:R-:W-:Y:S01]  /*2c8a0*/  LOP3.LUT R0, R0, 0xffffefff, RZ, 0xc0, !PT ;  /* 0xffffefff00007812 */ /* 0x000fe200078ec0ff */
[----:B------:R-:W4:Y:S02]  /*2c8b0*/  LDL.LU R79, [R1+0x2a0] ;  /* 0x0002a000014f7983 */ /* 0x000f240000300800 */
[----:B------:R-:W-:Y:S01]  /*2c8c0*/  @!P4 IMAD.X R17, R28, 0x1, R17, P3 ;  /* 0x000000011c11c824 */ /* 0x000fe200018e0611 */
[----:B0-----:R-:W-:Y:S01]  /*2c8d0*/  @!P2 IADD3 R32, P5, P6, R12, R14, R9 ;  /* 0x0000000e0c20a210 */ /* 0x001fe20007ebe009 */
[----:B------:R-:W-:Y:S01]  /*2c8e0*/  FMUL R14, R68, UR41 ;  /* 0x00000029440e7c20 */ /* 0x000fe20008400000 */
[----:B------:R-:W-:Y:S01]  /*2c8f0*/  @P2 LOP3.LUT R0, R0, 0x1000, RZ, 0xfc, !PT ;  /* 0x0000100000002812 */ /* 0x000fe200078efcff */
[----:B------:R-:W4:Y:S03]  /*2c900*/  LDL.LU R78, [R1+0x2a4] ;  /* 0x0002a400014e7983 */ /* 0x000f260000300800 */
[----:B------:R-:W-:Y:S01]  /*2c910*/  F2FP.SATFINITE.E4M3.F32.PACK_AB_MERGE_C R14, RZ, R14, RZ ;  /* 0x0000000eff0e723e */ /* 0x000fe200048070ff */
[----:B------:R-:W4:Y:S04]  /*2c920*/  LDL.LU R83, [R1+0x2a8] ;  /* 0x0002a80001537983 */ /* 0x000f280000300800 */
[----:B------:R0:W-:Y:S01]  /*2c930*/  @!P4 STG.E.U8 desc[UR46][R16.64+0x18], R14 ;  /* 0x0000180e1000c986 */ /* 0x0001e2000c10112e */
[----:B------:R-:W-:-:S02]  /*2c940*/  ISETP.LT.OR P4, PT, R27, 0x1a, !P1 ;  /* 0x0000001a1b00780c */ /* 0x000fc40004f81670 */
[----:B------:R-:W-:Y:S01]  /*2c950*/  @!P2 IADD3.X R33, R29, R15, R8, P5, P6 ;  /* 0x0000000f1d21a210 */ /* 0x000fe20002fec408 */
[----:B------:R-:W4:Y:S10]  /*2c960*/  LDL.LU R82, [R1+0x2ac] ;  /* 0x0002ac0001527983 */ /* 0x000f340000300800 */
[----:B0-----:R-:W0:Y:S01]  /*2c970*/  @!P4 LDC.64 R14, c[0x0][0x5c0] ;  /* 0x00017000ff0ecb82 */ /* 0x001e220000000a00 */
[C---:B------:R-:W-:Y:S01]  /*2c980*/  LOP3.LUT P2, RZ, R11.reuse, 0x1000, RZ, 0xc0, !PT ;  /* 0x000010000bff7812 */ /* 0x040fe2000784c0ff */
[----:B------:R-:W4:Y:S01]  /*2c990*/  LDL.LU R86, [R1+0x2b0] ;  /* 0x0002b00001567983 */ /* 0x000f220000300800 */
[----:B------:R-:W-:-:S02]  /*2c9a0*/  LOP3.LUT P3, RZ, R11, 0x800, RZ, 0xc0, !PT ;  /* 0x000008000bff7812 */ /* 0x000fc4000786c0ff */
[----:B------:R-:W-:Y:S01]  /*2c9b0*/  LOP3.LUT R11, R11, 0xfffffff7, RZ, 0xc0, !PT ;  /* 0xfffffff70b0b7812 */ /* 0x000fe200078ec0ff */
[----:B------:R-:W4:Y:S03]  /*2c9c0*/  LDL.LU R85, [R1+0x2b4] ;  /* 0x0002b40001557983 */ /* 0x000f260000300800 */
[----:B------:R-:W-:Y:S01]  /*2c9d0*/  @P1 LOP3.LUT R11, R11, 0x8, RZ, 0xfc, !PT ;  /* 0x000000080b0b1812 */ /* 0x000fe200078efcff */
[----:B------:R-:W4:Y:S01]  /*2c9e0*/  LDL.LU R84, [R1+0x2b8] ;  /* 0x0002b80001547983 */ /* 0x000f220000300800 */
[----:B------:R-:W-:Y:S02]  /*2c9f0*/  ISETP.LT.OR P1, PT, R27, 0x39, !P0 ;  /* 0x000000391b00780c */ /* 0x000fe40004721670 */
[----:B------:R-:W-:-:S04]  /*2ca00*/  @!P4 IADD3 R16, P5, P6, R3, R12, R9 ;  /* 0x0000000c0310c210 */ /* 0x000fc80007ebe009 */
[----:B------:R-:W-:Y:S02]  /*2ca10*/  @!P4 IADD3.X R17, R4, R29, R8, P5, P6 ;  /* 0x0000001d0411c210 */ /* 0x000fe40002fec408 */
[----:B0-----:R-:W-:-:S05]  /*2ca20*/  @!P4 IADD3 R16, P5, R16, R14, RZ ;  /* 0x0000000e1010c210 */ /* 0x001fca0007fbe0ff */
[----:B------:R-:W-:Y:S02]  /*2ca30*/  @!P4 IMAD.X R17, R17, 0x1, R15, P5 ;  /* 0x000000011111c824 */ /* 0x000fe400028e060f */
[----:B------:R-:W0:Y:S02]  /*2ca40*/  @!P1 LDC.64 R14, c[0x0][0x5c0] ;  /* 0x00017000ff0e9b82 */ /* 0x000e240000000a00 */
[----:B0-----:R-:W-:-:S04]  /*2ca50*/  @!P1 IADD3 R68, P5, P6, R12, R14, R9 ;  /* 0x0000000e0c449210 */ /* 0x001fc80007ebe009 */
[----:B------:R-:W-:Y:S02]  /*2ca60*/  @!P1 IADD3.X R69, R29, R15, R8, P5, P6 ;  /* 0x0000000f1d459210 */ /* 0x000fe40002fec408 */
[----:B------:R-:W-:Y:S02]  /*2ca70*/  ISETP.GE.AND P6, PT, R26, 0x1, PT ;  /* 0x000000011a00780c */ /* 0x000fe40003fc6270 */
[----:B------:R-:W-:Y:S01]  /*2ca80*/  ISETP.LT.OR P0, PT, R27, 0x3a, !P0 ;  /* 0x0000003a1b00780c */ /* 0x000fe20004701670 */
[----:B--2---:R-:W-:-:S05]  /*2ca90*/  FMUL R14, R67, UR41 ;  /* 0x00000029430e7c20 */ /* 0x004fca0008400000 */
[----:B------:R-:W-:-:S05]  /*2caa0*/  F2FP.SATFINITE.E4M3.F32.PACK_AB_MERGE_C R14, RZ, R14, RZ ;  /* 0x0000000eff0e723e */ /* 0x000fca00048070ff */
[----:B------:R0:W-:Y:S01]  /*2cab0*/  @!P4 STG.E.U8 desc[UR46][R16.64+0x19], R14 ;  /* 0x0000190e1000c986 */ /* 0x0001e2000c10112e */
[----:B------:R-:W-:-:S13]  /*2cac0*/  ISETP.LT.OR P4, PT, R27, 0x21, !P6 ;  /* 0x000000211b00780c */ /* 0x000fda0007781670 */
[----:B0-----:R-:W0:Y:S02]  /*2cad0*/  @!P4 LDC.64 R14, c[0x0][0x5c0] ;  /* 0x00017000ff0ecb82 */ /* 0x001e240000000a00 */
[----:B0-----:R-:W-:Y:S01]  /*2cae0*/  @!P4 IADD3 R14, P5, R12, R14, RZ ;  /* 0x0000000e0c0ec210 */ /* 0x001fe20007fbe0ff */
[----:B---3--:R-:W-:-:S04]  /*2caf0*/  FMUL R16, R66, UR41 ;  /* 0x0000002942107c20 */ /* 0x008fc80008400000 */
[----:B------:R-:W-:Y:S01]  /*2cb00*/  @!P4 IMAD.X R15, R29, 0x1, R15, P5 ;  /* 0x000000011d0fc824 */ /* 0x000fe200028e060f */
[----:B------:R-:W-:-:S05]  /*2cb10*/  F2FP.SATFINITE.E4M3.F32.PACK_AB_MERGE_C R16, RZ, R16, RZ ;  /* 0x00000010ff10723e */ /* 0x000fca00048070ff */
[----:B------:R0:W-:Y:S02]  /*2cb20*/  @!P4 STG.E.U8 desc[UR46][R14.64+0x20], R16 ;  /* 0x000020100e00c986 */ /* 0x0001e4000c10112e */
[----:B0-----:R-:W0:Y:S02]  /*2cb30*/  @!P0 LDC.64 R14, c[0x0][0x5c0] ;  /* 0x00017000ff0e8b82 */ /* 0x001e240000000a00 */
[----:B0-----:R-:W-:-:S04]  /*2cb40*/  @!P0 IADD3 R66, P4, P5, R12, R14, R9 ;  /* 0x0000000e0c428210 */ /* 0x001fc80007d9e009 */
[----:B------:R-:W-:Y:S02]  /*2cb50*/  @!P0 IADD3.X R67, R29, R15, R8, P4, P5 ;  /* 0x0000000f1d438210 */ /* 0x000fe400027ea408 */
[----:B------:R-:W-:-:S13]  /*2cb60*/  ISETP.LT.OR P4, PT, R27, 0x22, !P6 ;  /* 0x000000221b00780c */ /* 0x000fda0007781670 */
[----:B------:R-:W0:Y:S01]  /*2cb70*/  @!P4 LDC.64 R14, c[0x0][0x5c0] ;  /* 0x00017000ff0ecb82 */ /* 0x000e220000000a00 */
[----:B------:R-:W-:Y:S01]  /*2cb80*/  LOP3.LUT R0, R0, 0xfdffffff, RZ, 0xc0, !PT ;  /* 0xfdffffff00007812 */ /* 0x000fe200078ec0ff */
[----:B----4-:R-:W-:-:S03]  /*2cb90*/  FMUL R16, R70, UR41 ;  /* 0x0000002946107c20 */ /* 0x010fc60008400000 */
[----:B------:R-:W-:Y:S02]  /*2cba0*/  @P1 LOP3.LUT R0, R0, 0x2000000, RZ, 0xfc, !PT ;  /* 0x0200000000001812 */ /* 0x000fe400078efcff */
[----:B------:R-:W-:Y:S02]  /*2cbb0*/  ISETP.LT.OR P1, PT, R27, 0x41, !P3 ;  /* 0x000000411b00780c */ /* 0x000fe40005f21670 */
[----:B------:R-:W-:Y:S02]  /*2cbc0*/  F2FP.SATFINITE.E4M3.F32.PACK_AB_MERGE_C R16, RZ, R16, RZ ;  /* 0x00000010ff10723e */ /* 0x000fe400048070ff */
[----:B0-----:R-:W-:-:S05]  /*2cbd0*/  @!P4 IADD3 R14, P5, R12, R14, RZ ;  /* 0x0000000e0c0ec210 */ /* 0x001fca0007fbe0ff */
[----:B------:R-:W-:-:S05]  /*2cbe0*/  @!P4 IMAD.X R15, R29, 0x1, R15, P5 ;  /* 0x000000011d0fc824 */ /* 0x000fca00028e060f */
[----:B------:R0:W-:Y:S02]  /*2cbf0*/  @!P4 STG.E.U8 desc[UR46][R14.64+0x21], R16 ;  /* 0x000021100e00c986 */ /* 0x0001e4000c10112e */
[----:B0-----:R-:W0:Y:S01]  /*2cc00*/  @!P1 LDC.64 R14, c[0x0][0x5c0] ;  /* 0x00017000ff0e9b82 */ /* 0x001e220000000a00 */
[----:B------:R-:W-:-:S04]  /*2cc10*/  LOP3.LUT R0, R0, 0xffffdfff, RZ, 0xc0, !PT ;  /* 0xffffdfff00007812 */ /* 0x000fc800078ec0ff */
[----:B------:R-:W-:Y:S02]  /*2cc20*/  @P0 LOP3.LUT R0, R0, 0x2000, RZ, 0xfc, !PT ;  /* 0x0000200000000812 */ /* 0x000fe400078efcff */
[----:B------:R-:W-:Y:S02]  /*2cc30*/  ISETP.LT.OR P0, PT, R27, 0x21, !P3 ;  /* 0x000000211b00780c */ /* 0x000fe40005f01670 */
[----:B0-----:R-:W-:Y:S01]  /*2cc40*/  @!P1 IADD3 R70, P4, P5, R12, R14, R3 ;  /* 0x0000000e0c469210 */ /* 0x001fe20007d9e003 */
[----:B------:R-:W-:-:S05]  /*2cc50*/  FMUL R14, R74, UR41 ;  /* 0x000000294a0e7c20 */ /* 0x000fca0008400000 */
[----:B------:R-:W-:-:S05]  /*2cc60*/  F2FP.SATFINITE.E4M3.F32.PACK_AB_MERGE_C R14, RZ, R14, RZ ;  /* 0x0000000eff0e723e */ /* 0x000fca00048070ff */
[----:B------:R0:W-:Y:S01]  /*2cc70*/  @!P0 STG.E.U8 desc[UR46][R54.64+0x20], R14 ;  /* 0x0000200e36008986 */ /* 0x0001e2000c10112e */
[----:B------:R-:W-:Y:S02]  /*2cc80*/  ISETP.LT.OR P0, PT, R27, 0x42, !P3 ;  /* 0x000000421b00780c */ /* 0x000fe40005f01670 */
[----:B------:R-:W-:-:S11]  /*2cc90*/  @!P1 IADD3.X R71, R29, R15, R4, P4, P5 ;  /* 0x0000000f1d479210 */ /* 0x000fd600027ea404 */
[----:B0-----:R-:W0:Y:S01]  /*2cca0*/  @!P0 LDC.64 R14, c[0x0][0x5c0] ;  /* 0x00017000ff0e8b82 */ /* 0x001e220000000a00 */
[----:B------:R-:W-:Y:S02]  /*2ccb0*/  ISETP.LT.OR P1, PT, R27, 0x49, !P3 ;  /* 0x000000491b00780c */ /* 0x000fe40005f21670 */
[----:B0-----:R-:W-:-:S04]  /*2ccc0*/  @!P0 IADD3 R54, P4, P5, R12, R14, R3 ;  /* 0x0000000e0c368210 */ /* 0x001fc80007d9e003 */
[----:B------:R-:W-:-:S07]  /*2ccd0*/  @!P0 IADD3.X R55, R29, R15, R4, P4, P5 ;  /* 0x0000000f1d378210 */ /* 0x000fce00027ea404 */
[----:B------:R-:W0:Y:S01]  /*2cce0*/  @!P1 LDC.64 R14, c[0x0][0x5c0] ;  /* 0x00017000ff0e9b82 */ /* 0x000e220000000a00 */
        /* <DEDUP_REMOVED lines=8> */
[----:B------:R-:W-:Y:S01]  /*2cd70*/  ISETP.LT.OR P0, PT, R27, 0x4a, !P3 ;  /* 0x0000004a1b00780c */ /* 0x000fe20005f01670 */
[----:B------:R-:W-:-:S05]  /*2cd80*/  FMUL R16, R72, UR41 ;  /* 0x0000002948107c20 */ /* 0x000fca0008400000 */
[----:B------:R-:W-:Y:S02]  /*2cd90*/  F2FP.SATFINITE.E4M3.F32.PACK_AB_MERGE_C R16, RZ, R16, RZ ;  /* 0x00000010ff10723e */ /* 0x000fe400048070ff */
        /* <DEDUP_REMOVED lines=8> */
[----:B------:R-:W-:Y:S01]  /*2ce20*/  ISETP.LT.OR P1, PT, R27, 0x51, !P3 ;  /* 0x000000511b00780c */ /* 0x000fe20005f21670 */
[----:B------:R-:W-:-:S05]  /*2ce30*/  FMUL R16, R76, UR41 ;  /* 0x000000294c107c20 */ /* 0x000fca0008400000 */
[----:B------:R-:W-:Y:S02]  /*2ce40*/  F2FP.SATFINITE.E4M3.F32.PACK_AB_MERGE_C R16, RZ, R16, RZ ;  /* 0x00000010ff10723e */ /* 0x000fe400048070ff */
[----:B0-----:R-:W-:-:S05]  /*2ce50*/  @!P4 IADD3 R14, P5, R12, R14, RZ ;  /* 0x0000000e0c0ec210 */ /* 0x001fca0007fbe0ff */
[----:B------:R-:W-:-:S05]  /*2ce60*/  @!P4 IMAD.X R15, R29, 0x1, R15, P5 ;  /* 0x000000011d0fc824 */ /* 0x000fca00028e060f */
[----:B------:R0:W-:Y:S02]  /*2ce70*/  @!P4 STG.E.U8 desc[UR46][R14.64+0x29], R16 ;  /* 0x000029100e00c986 */ /* 0x0001e4000c10112e */
[----:B0-----:R-:W0:Y:S01]  /*2ce80*/  @!P1 LDC.64 R14, c[0x0][0x5c0] ;  /* 0x00017000ff0e9b82 */ /* 0x001e220000000a00 */
        /* <DEDUP_REMOVED lines=8> */
[----:B------:R-:W-:-:S04]  /*2cf10*/  LOP3.LUT R0, R0, 0xefffffff, RZ, 0xc0, !PT ;  /* 0xefffffff00007812 */ /* 0x000fc800078ec0ff */
[----:B------:R-:W-:-:S04]  /*2cf20*/  @P1 LOP3.LUT R0, R0, 0x10000000, RZ, 0xfc, !PT ;  /* 0x1000000000001812 */ /* 0x000fc800078efcff */
[----:B------:R-:W-:-:S04]  /*2cf30*/  LOP3.LUT R0, R0, 0xffffffdf, RZ, 0xc0, !PT ;  /* 0xffffffdf00007812 */ /* 0x000fc800078ec0ff */
[----:B------:R-:W-:Y:S02]  /*2cf40*/  @P0 LOP3.LUT R0, R0, 0x20, RZ, 0xfc, !PT ;  /* 0x0000002000000812 */ /* 0x000fe400078efcff */
[----:B0-----:R-:W-:-:S04]  /*2cf50*/  @!P0 IADD3 R46, P4, P5, R12, R14, R3 ;  /* 0x0000000e0c2e8210 */ /* 0x001fc80007d9e003 */
[----:B------:R-:W-:Y:S02]  /*2cf60*/  @!P0 IADD3.X R47, R29, R15, R4, P4, P5 ;  /* 0x0000000f1d2f8210 */ /* 0x000fe400027ea404 */
[----:B------:R-:W-:-:S13]  /*2cf70*/  ISETP.LT.OR P0, PT, R27, 0x59, !P3 ;  /* 0x000000591b00780c */ /* 0x000fda0005f01670 */
        /* <DEDUP_REMOVED lines=18> */
[----:B------:R-:W-:Y:S02]  /*2d0a0*/  ISETP.LT.OR P4, PT, R27, 0x32, !P6 ;  /* 0x000000321b00780c */ /* 0x000fe40007781670 */
[----:B------:R-:W-:-:S11]  /*2d0b0*/  LOP3.LUT R0, R0, 0xbfffffff, RZ, 0xc0, !PT ;  /* 0xbfffffff00007812 */ /* 0x000fd600078ec0ff */
[----:B------:R-:W0:Y:S01]  /*2d0c0*/  @!P4 LDC.64 R14, c[0x0][0x5c0] ;  /* 0x00017000ff0ecb82 */ /* 0x000e220000000a00 */
[----:B------:R-:W-:Y:S02]  /*2d0d0*/  LOP3.LUT R11, R11, 0xffffffbf, RZ, 0xc0, !PT ;  /* 0xffffffbf0b0b7812 */ /* 0x000fe400078ec0ff */
[----:B------:R-:W-:Y:S02]  /*2d0e0*/  @P0 LOP3.LUT R0, R0, 0x40000000, RZ, 0xfc, !PT ;  /* 0x4000000000000812 */ /* 0x000fe400078efcff */
[----:B------:R-:W-:Y:S02]  /*2d0f0*/  @P3 LOP3.LUT R11, R11, 0x40, RZ, 0xfc, !PT ;  /* 0x000000400b0b3812 */ /* 0x000fe400078efcff */
[C---:B------:R-:W-:Y:S02]  /*2d100*/  LOP3.LUT P0, RZ, R0.reuse, 0x10000, RZ, 0xc0, !PT ;  /* 0x0001000000ff7812 */ /* 0x040fe4000780c0ff */
[C---:B------:R-:W-:Y:S02]  /*2d110*/  LOP3.LUT P3, RZ, R0.reuse, 0x10, RZ, 0xc0, !PT ;  /* 0x0000001000ff7812 */ /* 0x040fe4000786c0ff */
[----:B------:R-:W-:Y:S01]  /*2d120*/  LOP3.LUT R0, R0, 0xdfffffff, RZ, 0xc0, !PT ;  /* 0xdfffffff00007812 */ /* 0x000fe200078ec0ff */
[----:B------:R-:W-:-:S03]  /*2d130*/  FMUL R16, R83, UR41 ;  /* 0x0000002953107c20 */ /* 0x000fc60008400000 */
[----:B------:R-:W-:Y:S02]  /*2d140*/  @P1 LOP3.LUT R0, R0, 0x20000000, RZ, 0xfc, !PT ;  /* 0x2000000000001812 */ /* 0x000fe400078efcff */
[----:B------:R-:W-:Y:S02]  /*2d150*/  ISETP.LT.OR P1, PT, R27, 0x41, !P2 ;  /* 0x000000411b00780c */ /* 0x000fe40005721670 */
[----:B------:R-:W-:Y:S02]  /*2d160*/  F2FP.SATFINITE.E4M3.F32.PACK_AB_MERGE_C R16, RZ, R16, RZ ;  /* 0x00000010ff10723e */ /* 0x000fe400048070ff */
[----:B0-----:R-:W-:-:S05]  /*2d170*/  @!P4 IADD3 R14, P5, R12, R14, RZ ;  /* 0x0000000e0c0ec210 */ /* 0x001fca0007fbe0ff */
[----:B------:R-:W-:-:S05]  /*2d180*/  @!P4 IMAD.X R15, R29, 0x1, R15, P5 ;  /* 0x000000011d0fc824 */ /* 0x000fca00028e060f */
[----:B------:R0:W-:Y:S02]  /*2d190*/  @!P4 STG.E.U8 desc[UR46][R14.64+0x31], R16 ;  /* 0x000031100e00c986 */ /* 0x0001e4000c10112e */
[----:B0-----:R-:W0:Y:S02]  /*2d1a0*/  @!P1 LDC.64 R14, c[0x0][0x5c0] ;  /* 0x00017000ff0e9b82 */ /* 0x001e240000000a00 */
        /* <DEDUP_REMOVED lines=14> */
[----:B------:R-:W0:Y:S02]  /*2d290*/  @!P0 LDC.64 R14, c[0x0][0x5c0] ;  /* 0x00017000ff0e8b82 */ /* 0x000e240000000a00 */
[----:B0-----:R-:W-:Y:S01]  /*2d2a0*/  @!P0 IADD3 R82, P4, P5, R12, R14, R7 ;  /* 0x0000000e0c528210 */ /* 0x001fe20007d9e007 */
[----:B------:R-:W-:Y:S02]  /*2d2b0*/  FMUL R14, R86, UR41 ;  /* 0x00000029560e7c20 */ /* 0x000fe40008400000 */
[----:B------:R-:W2:Y:S04]  /*2d2c0*/  LDL.LU R86, [R1+0x2bc] ;  /* 0x0002bc0001567983 */ /* 0x000ea80000300800 */
[----:B------:R-:W3:Y:S01]  /*2d2d0*/  LDL.LU R88, [R1+0x2c0] ;  /* 0x0002c00001587983 */ /* 0x000ee20000300800 */
[----:B------:R-:W-:-:S02]  /*2d2e0*/  @!P0 IADD3.X R83, R29, R15, R6, P4, P5 ;  /* 0x0000000f1d538210 */ /* 0x000fc400027ea406 */
[----:B------:R-:W-:Y:S01]  /*2d2f0*/  ISETP.LT.OR P4, PT, R27, 0x39, !P6 ;  /* 0x000000391b00780c */ /* 0x000fe20007781670 */
[----:B------:R-:W-:Y:S01]  /*2d300*/  FMUL R16, R85, UR41 ;  /* 0x0000002955107c20 */ /* 0x000fe20008400000 */
[----:B------:R-:W-:Y:S01]  /*2d310*/  F2FP.SATFINITE.E4M3.F32.PACK_AB_MERGE_C R14, RZ, R14, RZ ;  /* 0x0000000eff0e723e */ /* 0x000fe200048070ff */
[----:B------:R-:W4:Y:S04]  /*2d320*/  LDL.LU R90, [R1+0x2c4] ;  /* 0x0002c400015a7983 */ /* 0x000f280000300800 */
[----:B------:R0:W-:Y:S01]  /*2d330*/  @!P3 STG.E.U8 desc[UR46][R34.64+0x31], R14 ;  /* 0x0000310e2200b986 */ /* 0x0001e2000c10112e */
[----:B------:R-:W-:Y:S02]  /*2d340*/  F2FP.SATFINITE.E4M3.F32.PACK_AB_MERGE_C R16, RZ, R16, RZ ;  /* 0x00000010ff10723e */ /* 0x000fe400048070ff */
[----:B------:R-:W-:Y:S01]  /*2d350*/  LOP3.LUT P1, RZ, R0, 0x40, RZ, 0xc0, !PT ;  /* 0x0000004000ff7812 */ /* 0x000fe2000782c0ff */
[----:B------:R-:W4:Y:S02]  /*2d360*/  LDL.LU R89, [R1+0x2c8] ;  /* 0x0002c80001597983 */ /* 0x000f240000300800 */
[----:B0-----:R-:W0:Y:S01]  /*2d370*/  @!P4 LDC.64 R14, c[0x0][0x5c0] ;  /* 0x00017000ff0ecb82 */ /* 0x001e220000000a00 */
[----:B------:R-:W-:-:S02]  /*2d380*/  ISETP.LT.OR P3, PT, R27, 0x4a, !P2 ;  /* 0x0000004a1b00780c */ /* 0x000fc40005761670 */
        /* <DEDUP_REMOVED lines=18> */
[----:B------:R-:W-:-:S04]  /*2d4b0*/  @P0 LOP3.LUT R2, R2, 0x1, RZ, 0xfc, !PT ;  /* 0x0000000102020812 */ /* 0x000fc800078efcff */
[----:B------:R-:W-:-:S04]  /*2d4c0*/  LOP3.LUT R2, R2, 0xfffffffd, RZ, 0xc0, !PT ;  /* 0xfffffffd02027812 */ /* 0x000fc800078ec0ff */
[----:B------:R-:W-:Y:S02]  /*2d4d0*/  @P3 LOP3.LUT R2, R2, 0x2, RZ, 0xfc, !PT ;  /* 0x0000000202023812 */ /* 0x000fe400078efcff */
[----:B0-----:R-:W-:-:S04]  /*2d4e0*/  @!P3 IADD3 R84, P4, P5, R12, R14, R7 ;  /* 0x0000000e0c54b210 */ /* 0x001fc80007d9e007 */
[----:B------:R-:W-:Y:S02]  /*2d4f0*/  @!P3 IADD3.X R85, R29, R15, R6, P4, P5 ;  /* 0x0000000f1d55b210 */ /* 0x000fe400027ea406 */
[----:B------:R-:W-:Y:S02]  /*2d500*/  ISETP.LT.OR P3, PT, R27, 0x52, !P2 ;  /* 0x000000521b00780c */ /* 0x000fe40005761670 */
[----:B------:R-:W-:Y:S01]  /*2d510*/  LOP3.LUT P6, RZ, R0, 0x100, RZ, 0xc0, !PT ;  /* 0x0000010000ff7812 */ /* 0x000fe200078cc0ff */
[----:B--2---:R-:W-:-:S05]  /*2d520*/  FMUL R14, R86, UR41 ;  /* 0x00000029560e7c20 */ /* 0x004fca0008400000 */
        /* <DEDUP_REMOVED lines=8> */
[----:B------:R-:W-:-:S13]  /*2d5b0*/  ISETP.LT.OR P3, PT, R27, 0x59, !P2 ;  /* 0x000000591b00780c */ /* 0x000fda0005761670 */
[----:B------:R-:W0:Y:S02]  /*2d5c0*/  @!P3 LDC.64 R14, c[0x0][0x5c0] ;  /* 0x00017000ff0ebb82 */ /* 0x000e240000000a00 */
[----:B0-----:R-:W-:Y:S01]  /*2d5d0*/  @!P3 IADD3 R86, P4, P5, R12, R14, R7 ;  /* 0x0000000e0c56b210 */ /* 0x001fe20007d9e007 */
[----:B---3--:R-:W-:Y:S02]  /*2d5e0*/  FMUL R14, R88, UR41 ;  /* 0x00000029580e7c20 */ /* 0x008fe40008400000 */
[----:B------:R-:W2:Y:S04]  /*2d5f0*/  LDL.LU R88, [R1+0x2cc] ;  /* 0x0002cc0001587983 */ /* 0x000ea80000300800 */
[----:B------:R-:W3:Y:S04]  /*2d600*/  LDL.LU R93, [R1+0x2d0] ;  /* 0x0002d000015d7983 */ /* 0x000ee80000300800 */
[----:B------:R-:W3:Y:S01]  /*2d610*/  LDL.LU R92, [R1+0x2d4] ;  /* 0x0002d400015c7983 */ /* 0x000ee20000300800 */
[----:B------:R-:W-:-:S02]  /*2d620*/  LOP3.LUT R2, R2, 0xfffffffb, RZ, 0xc0, !PT ;  /* 0xfffffffb02027812 */ /* 0x000fc400078ec0ff */
[----:B------:R-:W-:Y:S01]  /*2d630*/  LOP3.LUT P0, RZ, R11, 0x400, RZ, 0xc0, !PT ;  /* 0x000004000bff7812 */ /* 0x000fe2000780c0ff */
[----:B------:R-:W3:Y:S01]  /*2d640*/  LDL.LU R94, [R1+0x2d8] ;  /* 0x0002d800015e7983 */ /* 0x000ee20000300800 */
[----:B------:R-:W-:Y:S02]  /*2d650*/  @P3 LOP3.LUT R2, R2, 0x4, RZ, 0xfc, !PT ;  /* 0x0000000402023812 */ /* 0x000fe400078efcff */
[----:B------:R-:W-:Y:S01]  /*2d660*/  @!P3 IADD3.X R87, R29, R15, R6, P4, P5 ;  /* 0x0000000f1d57b210 */ /* 0x000fe200027ea406 */
[----:B------:R-:W3:Y:S01]  /*2d670*/  LDL.LU R96, [R1+0x2dc] ;  /* 0x0002dc0001607983 */ /* 0x000ee20000300800 */
[----:B------:R-:W-:Y:S02]  /*2d680*/  ISETP.LT.OR P3, PT, R27, 0x5a, !P2 ;  /* 0x0000005a1b00780c */ /* 0x000fe40005761670 */
[----:B------:R-:W-:-:S05]  /*2d690*/  F2FP.SATFINITE.E4M3.F32.PACK_AB_MERGE_C R14, RZ, R14, RZ ;  /* 0x0000000eff0e723e */ /* 0x000fca00048070ff */
[----:B------:R0:W-:Y:S06]  /*2d6a0*/  @!P0 STG.E.U8 desc[UR46][R58.64+0x39], R14 ;  /* 0x0000390e3a008986 */ /* 0x0001ec000c10112e */
[----:B0-----:R-:W0:Y:S01]  /*2d6b0*/  @!P3 LDC.64 R14, c[0x0][0x5c0] ;  /* 0x00017000ff0ebb82 */ /* 0x001e220000000a00 */
[----:B------:R-:W-:Y:S02]  /*2d6c0*/  LOP3.LUT R0, R0, 0xfffdffff, RZ, 0xc0, !PT ;  /* 0xfffdffff00007812 */ /* 0x000fe400078ec0ff */
[C---:B------:R-:W-:Y:S02]  /*2d6d0*/  LOP3.LUT P0, RZ, R11.reuse, 0x200, RZ, 0xc0, !PT ;  /* 0x000002000bff7812 */ /* 0x040fe4000780c0ff */
[----:B------:R-:W-:-:S02]  /*2d6e0*/  LOP3.LUT R11, R11, 0xffffffef, RZ, 0xc0, !PT ;  /* 0xffffffef0b0b7812 */ /* 0x000fc400078ec0ff */
[----:B------:R-:W-:Y:S02]  /*2d6f0*/  @P3 LOP3.LUT R0, R0, 0x20000, RZ, 0xfc, !PT ;  /* 0x0002000000003812 */ /* 0x000fe400078efcff */
[----:B------:R-:W-:Y:S02]  /*2d700*/  @P2 LOP3.LUT R11, R11, 0x10, RZ, 0xfc, !PT ;  /* 0x000000100b0b2812 */ /* 0x000fe400078efcff */
[----:B0-----:R-:W-:-:S04]  /*2d710*/  @!P3 IADD3 R58, P4, P5, R12, R14, R7 ;  /* 0x0000000e0c3ab210 */ /* 0x001fc80007d9e007 */
[----:B------:R-:W-:Y:S02]  /*2d720*/  @!P3 IADD3.X R59, R29, R15, R6, P4, P5 ;  /* 0x0000000f1d3bb210 */ /* 0x000fe400027ea406 */
[----:B------:R-:W-:Y:S01]  /*2d730*/  ISETP.GE.AND P3, PT, R26, 0x101, PT ;  /* 0x000001011a00780c */ /* 0x000fe20003f66270 */
[----:B----4-:R-:W-:-:S03]  /*2d740*/  FMUL R14, R90, UR41 ;  /* 0x000000295a0e7c20 */ /* 0x010fc60008400000 */
        /* <DEDUP_REMOVED lines=13> */
[----:B------:R-:W-:Y:S01]  /*2d820*/  FMUL R14, R89, UR41 ;  /* 0x00000029590e7c20 */ /* 0x000fe20008400000 */
        /* <DEDUP_REMOVED lines=30> */
[----:B------:R-:W-:-:S04]  /*2da10*/  LOP3.LUT R2, R2, 0xfffffff7, RZ, 0xc0, !PT ;  /* 0xfffffff702027812 */ /* 0x000fc800078ec0ff */
[----:B------:R-:W-:Y:S02]  /*2da20*/  @P2 LOP3.LUT R2, R2, 0x8, RZ, 0xfc, !PT ;  /* 0x0000000802022812 */ /* 0x000fe400078efcff */
[----:B------:R-:W-:Y:S02]  /*2da30*/  LOP3.LUT P2, RZ, R11, 0x100, RZ, 0xc0, !PT ;  /* 0x000001000bff7812 */ /* 0x000fe4000784c0ff */
[----:B0-----:R-:W-:Y:S01]  /*2da40*/  @!P6 IADD3 R48, P4, P5, R12, R14, R9 ;  /* 0x0000000e0c30e210 */ /* 0x001fe20007d9e009 */
[----:B------:R-:W-:-:S05]  /*2da50*/  FMUL R14, R92, UR41 ;  /* 0x000000295c0e7c20 */ /* 0x000fca0008400000 */
[----:B------:R-:W-:-:S05]  /*2da60*/  F2FP.SATFINITE.E4M3.F32.PACK_AB_MERGE_C R14, RZ, R14, RZ ;  /* 0x0000000eff0e723e */ /* 0x000fca00048070ff */
[----:B------:R0:W-:Y:S01]  /*2da70*/  @!P2 STG.E.U8 desc[UR46][R42.64+0x28], R14 ;  /* 0x0000280e2a00a986 */ /* 0x0001e2000c10112e */
[----:B------:R-:W-:Y:S02]  /*2da80*/  ISETP.LT.OR P2, PT, R27, 0x51, !P3 ;  /* 0x000000511b00780c */ /* 0x000fe40005f41670 */
[----:B------:R-:W-:-:S11]  /*2da90*/  @!P6 IADD3.X R49, R29, R15, R8, P4, P5 ;  /* 0x0000000f1d31e210 */ /* 0x000fd600027ea408 */
[----:B0-----:R-:W0:Y:S02]  /*2daa0*/  @!P2 LDC.64 R14, c[0x0][0x5c0] ;  /* 0x00017000ff0eab82 */ /* 0x001e240000000a00 */
[----:B0-----:R-:W-:Y:S01]  /*2dab0*/  @!P2 IADD3 R92, P4, P5, R12, R14, R9 ;  /* 0x0000000e0c5ca210 */ /* 0x001fe20007d9e009 */
[----:B------:R-:W-:Y:S02]  /*2dac0*/  FMUL R14, R94, UR41 ;  /* 0x000000295e0e7c20 */ /* 0x000fe40008400000 */
[----:B------:R-:W2:Y:S01]  /*2dad0*/  LDL.LU R94, [R1+0x2e0] ;  /* 0x0002e000015e7983 */ /* 0x000ea20000300800 */
[----:B------:R-:W-:Y:S02]  /*2dae0*/  @!P2 IADD3.X R93, R29, R15, R8, P4, P5 ;  /* 0x0000000f1d5da210 */ /* 0x000fe400027ea408 */
[----:B------:R-:W-:Y:S01]  /*2daf0*/  ISETP.LT.OR P4, PT, R27, 0x29, !P0 ;  /* 0x000000291b00780c */ /* 0x000fe20004781670 */
[----:B------:R-:W3:Y:S01]  /*2db00*/  LDL.LU R95, [R1+0x2e4] ;  /* 0x0002e400015f7983 */ /* 0x000ee20000300800 */
[----:B------:R-:W-:-:S11]  /*2db10*/  LOP3.LUT R11, R11, 0xffffff7f, RZ, 0xc0, !PT ;  /* 0xffffff7f0b0b7812 */ /* 0x000fd600078ec0ff */
[----:B------:R-:W0:Y:S01]  /*2db20*/  @!P4 LDC.64 R16, c[0x0][0x5c0] ;  /* 0x00017000ff10cb82 */ /* 0x000e220000000a00 */
[----:B------:R-:W-:Y:S02]  /*2db30*/  LOP3.LUT P1, RZ, R0, 0x80000, RZ, 0xc0, !PT ;  /* 0x0008000000ff7812 */ /* 0x000fe4000782c0ff */
[----:B------:R-:W-:Y:S02]  /*2db40*/  @P0 LOP3.LUT R11, R11, 0x80, RZ, 0xfc, !PT ;  /* 0x000000800b0b0812 */ /* 0x000fe400078efcff */
[----:B------:R-:W-:Y:S02]  /*2db50*/  ISETP.LT.OR P0, PT, R27, 0x52, !P3 ;  /* 0x000000521b00780c */ /* 0x000fe40005f01670 */
[----:B------:R-:W-:Y:S02]  /*2db60*/  LOP3.LUT R2, R2, 0xffffffef, RZ, 0xc0, !PT ;  /* 0xffffffef02027812 */ /* 0x000fe400078ec0ff */
[----:B------:R-:W-:Y:S02]  /*2db70*/  F2FP.SATFINITE.E4M3.F32.PACK_AB_MERGE_C R14, RZ, R14, RZ ;  /* 0x0000000eff0e723e */ /* 0x000fe400048070ff */
[----:B------:R-:W-:-:S02]  /*2db80*/  @P6 LOP3.LUT R2, R2, 0x10, RZ, 0xfc, !PT ;  /* 0x0000001002026812 */ /* 0x000fc400078efcff */
[----:B------:R-:W-:Y:S01]  /*2db90*/  @!P4 IADD3 R15, P5, P6, R3, R12, R7 ;  /* 0x0000000c030fc210 */ /* 0x000fe20007ebe007 */
[----:B------:R1:W-:Y:S03]  /*2dba0*/  @!P1 STG.E.U8 desc[UR46][R20.64+0x29], R14 ;  /* 0x0000290e14009986 */ /* 0x0003e6000c10112e */
[----:B0-----:R-:W-:Y:S02]  /*2dbb0*/  @!P4 IADD3 R16, P1, R15, R16, RZ ;  /* 0x000000100f10c210 */ /* 0x001fe40007f3e0ff */
[----:B-1----:R-:W0:Y:S01]  /*2dbc0*/  @!P0 LDC.64 R14, c[0x0][0x5c0] ;  /* 0x00017000ff0e8b82 */ /* 0x002e220000000a00 */
[----:B------:R-:W-:Y:S02]  /*2dbd0*/  LOP3.LUT R2, R2, 0xffffffdf, RZ, 0xc0, !PT ;  /* 0xffffffdf02027812 */ /* 0x000fe400078ec0ff */
[----:B------:R-:W-:Y:S02]  /*2dbe0*/  @!P4 IADD3.X R24, R4, R29, R6, P5, P6 ;  /* 0x0000001d0418c210 */ /* 0x000fe40002fec406 */
[----:B------:R-:W-:-:S02]  /*2dbf0*/  @P2 LOP3.LUT R2, R2, 0x20, RZ, 0xfc, !PT ;  /* 0x0000002002022812 */ /* 0x000fc400078efcff */
[C---:B------:R-:W-:Y:S02]  /*2dc00*/  LOP3.LUT P2, RZ, R0.reuse, 0x100000, RZ, 0xc0, !PT ;  /* 0x0010000000ff7812 */ /* 0x040fe4000784c0ff */
[----:B------:R-:W-:Y:S01]  /*2dc10*/  LOP3.LUT R0, R0, 0xfffbffff, RZ, 0xc0, !PT ;  /* 0xfffbffff00007812 */ /* 0x000fe200078ec0ff */
[----:B------:R-:W-:-:S03]  /*2dc20*/  @!P4 IMAD.X R17, R24, 0x1, R17, P1 ;  /* 0x000000011811c824 */ /* 0x000fc600008e0611 */
[----:B------:R-:W-:Y:S02]  /*2dc30*/  @P0 LOP3.LUT R0, R0, 0x40000, RZ, 0xfc, !PT ;  /* 0x0004000000000812 */ /* 0x000fe400078efcff */
[----:B0-----:R-:W-:Y:S01]  /*2dc40*/  @!P0 IADD3 R42, P5, P6, R12, R14, R9 ;  /* 0x0000000e0c2a8210 */ /* 0x001fe20007ebe009 */
[----:B------:R-:W-:Y:S02]  /*2dc50*/  FMUL R14, R96, UR41 ;  /* 0x00000029600e7c20 */ /* 0x000fe40008400000 */
[----:B------:R-:W4:Y:S01]  /*2dc60*/  LDL.LU R96, [R1+0x2e8] ;  /* 0x0002e80001607983 */ /* 0x000f220000300800 */
[----:B------:R-:W-:Y:S02]  /*2dc70*/  @!P0 IADD3.X R43, R29, R15, R8, P5, P6 ;  /* 0x0000000f1d2b8210 */ /* 0x000fe40002fec408 */
[----:B------:R-:W-:Y:S02]  /*2dc80*/  F2FP.SATFINITE.E4M3.F32.PACK_AB_MERGE_C R14, RZ, R14, RZ ;  /* 0x0000000eff0e723e */ /* 0x000fe400048070ff */
[----:B------:R-:W-:-:S03]  /*2dc90*/  LOP3.LUT P0, RZ, R11, 0x80, RZ, 0xc0, !PT ;  /* 0x000000800bff7812 */ /* 0x000fc6000780c0ff */
[----:B------:R0:W-:Y:S01]  /*2dca0*/  @!P4 STG.E.U8 desc[UR46][R16.64+0x28], R14 ;  /* 0x0000280e1000c986 */ /* 0x0001e2000c10112e */
[----:B------:R-:W-:-:S13]  /*2dcb0*/  ISETP.LT.OR P4, PT, R27, 0x2a, !P0 ;  /* 0x0000002a1b00780c */ /* 0x000fda0004781670 */
[----:B0-----:R-:W0:Y:S01]  /*2dcc0*/  @!P4 LDC.64 R14, c[0x0][0x5c0] ;  /* 0x00017000ff0ecb82 */ /* 0x001e220000000a00 */
        /* <DEDUP_REMOVED lines=8> */
[----:B------:R-:W-:Y:S01]  /*2dd50*/  ISETP.GE.AND P6, PT, R26, 0x101, PT ;  /* 0x000001011a00780c */ /* 0x000fe20003fc6270 */
[----:B--2---:R-:W-:Y:S02]  /*2dd60*/  FMUL R14, R94, UR41 ;  /* 0x000000295e0e7c20 */ /* 0x004fe40008400000 */
[----:B------:R-:W2:Y:S01]  /*2dd70*/  LDL.LU R94, [R1+0x2ec] ;  /* 0x0002ec00015e7983 */ /* 0x000ea20000300800 */
        /* <DEDUP_REMOVED lines=9> */
[----:B---3--:R-:W-:Y:S02]  /*2de10*/  FMUL R14, R95, UR41 ;  /* 0x000000295f0e7c20 */ /* 0x008fe40008400000 */
[----:B------:R-:W3:Y:S03]  /*2de20*/  LDL.LU R95, [R1+0x2f0] ;  /* 0x0002f000015f7983 */ /* 0x000ee60000300800 */
[----:B------:R-:W-:-:S05]  /*2de30*/  F2FP.SATFINITE.E4M3.F32.PACK_AB_MERGE_C R14, RZ, R14, RZ ;  /* 0x0000000eff0e723e */ /* 0x000fca00048070ff */
[----:B------:R0:W-:Y:S01]  /*2de40*/  @!P2 STG.E.U8 desc[UR46][R56.64+0x30], R14 ;  /* 0x0000300e3800a986 */ /* 0x0001e2000c10112e */
[----:B------:R-:W-:Y:S02]  /*2de50*/  ISETP.LT.OR P2, PT, R27, 0x61, !P3 ;  /* 0x000000611b00780c */ /* 0x000fe40005f41670 */
[----:B------:R-:W-:-:S11]  /*2de60*/  @!P6 IADD3.X R117, R29, R15, R8, P4, P5 ;  /* 0x0000000f1d75e210 */ /* 0x000fd600027ea408 */
[----:B0-----:R-:W0:Y:S02]  /*2de70*/  @!P2 LDC.64 R14, c[0x0][0x5c0] ;  /* 0x00017000ff0eab82 */ /* 0x001e240000000a00 */
[----:B0-----:R-:W-:-:S04]  /*2de80*/  @!P2 IADD3 R56, P4, P5, R12, R14, R3 ;  /* 0x0000000e0c38a210 */ /* 0x001fc80007d9e003 */
[----:B------:R-:W-:Y:S02]  /*2de90*/  @!P2 IADD3.X R57, R29, R15, R4, P4, P5 ;  /* 0x0000000f1d39a210 */ /* 0x000fe400027ea404 */
[----:B------:R-:W-:Y:S02]  /*2dea0*/  ISETP.LT.OR P4, PT, R27, 0x31, !P0 ;  /* 0x000000311b00780c */ /* 0x000fe40004781670 */
[----:B------:R-:W-:Y:S01]  /*2deb0*/  LOP3.LUT P2, RZ, R0, 0x400, RZ, 0xc0, !PT ;  /* 0x0000040000ff7812 */ /* 0x000fe2000784c0ff */
[----:B----4-:R-:W-:Y:S02]  /*2dec0*/  FMUL R14, R96, UR41 ;  /* 0x00000029600e7c20 */ /* 0x010fe40008400000 */
[----:B------:R-:W4:Y:S01]  /*2ded0*/  LDL.LU R96, [R1+0x2f4] ;  /* 0x0002f40001607983 */ /* 0x000f220000300800 */
[----:B------:R-:W-:-:S07]  /*2dee0*/  LOP3.LUT R11, R11, 0xffffffdf, RZ, 0xc0, !PT ;  /* 0xffffffdf0b0b7812 */ /* 0x000fce00078ec0ff */
[----:B------:R-:W0:Y:S02]  /*2def0*/  @!P4 LDC.64 R16, c[0x0][0x5c0] ;  /* 0x00017000ff10cb82 */ /* 0x000e240000000a00 */
        /* <DEDUP_REMOVED lines=9> */
[----:B------:R-:W-:Y:S02]  /*2df90*/  @!P4 IADD3.X R20, R4, R29, R6, P5, P6 ;  /* 0x0000001d0414c210 */ /* 0x000fe40002fec406 */
[----:B0-----:R-:W-:-:S03]  /*2dfa0*/  @!P2 IADD3 R36, P5, P6, R12, R14, R3 ;  /* 0x0000000e0c24a210 */ /* 0x001fc60007ebe003 */
[----:B------:R-:W-:Y:S02]  /*2dfb0*/  @!P4 IMAD.X R17, R20, 0x1, R17, P1 ;  /* 0x000000011411c824 */ /* 0x000fe400008e0611 */
[----:B--2---:R-:W-:Y:S02]  /*2dfc0*/  FMUL R14, R94, UR41 ;  /* 0x000000295e0e7c20 */ /* 0x004fe40008400000 */
[----:B------:R-:W2:Y:S03]  /*2dfd0*/  LDL.LU R94, [R1+0x2f8] ;  /* 0x0002f800015e7983 */ /* 0x000ea60000300800 */
[----:B------:R-:W-:-:S05]  /*2dfe0*/  F2FP.SATFINITE.E4M3.F32.PACK_AB_MERGE_C R14, RZ, R14, RZ ;  /* 0x0000000eff0e723e */ /* 0x000fca00048070ff */
[----:B------:R0:W-:Y:S01]  /*2dff0*/  @!P4 STG.E.U8 desc[UR46][R16.64+0x30], R14 ;  /* 0x0000300e1000c986 */ /* 0x0001e2000c10112e */
[----:B------:R-:W-:Y:S02]  /*2e000*/  ISETP.LT.OR P4, PT, R27, 0x32, !P0 ;  /* 0x000000321b00780c */ /* 0x000fe40004781670 */
[----:B------:R-:W-:-:S11]  /*2e010*/  @!P2 IADD3.X R37, R29, R15, R4, P5, P6 ;  /* 0x0000000f1d25a210 */ /* 0x000fd60002fec404 */
[----:B0-----:R-:W0:Y:S01]  /*2e020*/  @!P4 LDC.64 R14, c[0x0][0x5c0] ;  /* 0x00017000ff0ecb82 */ /* 0x001e220000000a00 */
[----:B------:R-:W-:Y:S02]  /*2e030*/  ISETP.LT.OR P2, PT, R27, 0x69, !P3 ;  /* 0x000000691b00780c */ /* 0x000fe40005f41670 */
[----:B------:R-:W-:-:S04]  /*2e040*/  @!P4 IADD3 R16, P5, P6, R3, R12, R7 ;  /* 0x0000000c0310c210 */ /* 0x000fc80007ebe007 */
[----:B------:R-:W-:Y:S02]  /*2e050*/  @!P4 IADD3.X R17, R4, R29, R6, P5, P6 ;  /* 0x0000001d0411c210 */ /* 0x000fe40002fec406 */
[----:B0-----:R-:W-:-:S05]  /*2e060*/  @!P4 IADD3 R16, P5, R16, R14, RZ ;  /* 0x0000000e1010c210 */ /* 0x001fca0007fbe0ff */
[----:B------:R-:W-:Y:S02]  /*2e070*/  @!P4 IMAD.X R17, R17, 0x1, R15, P5 ;  /* 0x000000011111c824 */ /* 0x000fe400028e060f */
[----:B------:R-:W0:Y:S02]  /*2e080*/  @!P2 LDC.64 R14, c[0x0][0x5c0] ;  /* 0x00017000ff0eab82 */ /* 0x000e240000000a00 */
[----:B0-----:R-:W-:Y:S01]  /*2e090*/  @!P2 IADD3 R120, P5, P6, R12, R14, R3 ;  /* 0x0000000e0c78a210 */ /* 0x001fe20007ebe003 */
[----:B---3--:R-:W-:Y:S02]  /*2e0a0*/  FMUL R14, R95, UR41 ;  /* 0x000000295f0e7c20 */ /* 0x008fe40008400000 */
[----:B------:R-:W3:Y:S01]  /*2e0b0*/  LDL.LU R95, [R1+0x2fc] ;  /* 0x0002fc00015f7983 */ /* 0x000ee20000300800 */
[----:B------:R-:W-:Y:S02]  /*2e0c0*/  @!P2 IADD3.X R121, R29, R15, R4, P5, P6 ;  /* 0x0000000f1d79a210 */ /* 0x000fe40002fec404 */
[----:B------:R-:W-:-:S02]  /*2e0d0*/  ISETP.LT.OR P6, PT, R27, 0x6a, !P3 ;  /* 0x0000006a1b00780c */ /* 0x000fc40005fc1670 */
[----:B------:R-:W-:-:S05]  /*2e0e0*/  F2FP.SATFINITE.E4M3.F32.PACK_AB_MERGE_C R14, RZ, R14, RZ ;  /* 0x0000000eff0e723e */ /* 0x000fca00048070ff */
[----:B------:R0:W-:Y:S06]  /*2e0f0*/  @!P4 STG.E.U8 desc[UR46][R16.64+0x31], R14 ;  /* 0x0000310e1000c986 */ /* 0x0001ec000c10112e */
[----:B0-----:R-:W0:Y:S01]  /*2e100*/  @!P6 LDC.64 R14, c[0x0][0x5c0] ;  /* 0x00017000ff0eeb82 */ /* 0x001e220000000a00 */
[----:B------:R-:W-:Y:S02]  /*2e110*/  LOP3.LUT P2, RZ, R11, 0x20, RZ, 0xc0, !PT ;  /* 0x000000200bff7812 */ /* 0x000fe4000784c0ff */
[----:B0-----:R-:W-:Y:S01]  /*2e120*/  @!P6 IADD3 R126, P4, P5, R12, R14, R3 ;  /* 0x0000000e0c7ee210 */ /* 0x001fe20007d9e003 */
[----:B----4-:R-:W-:-:S05]  /*2e130*/  FMUL R14, R96, UR41 ;  /* 0x00000029600e7c20 */ /* 0x010fca0008400000 */
[----:B------:R-:W-:-:S05]  /*2e140*/  F2FP.SATFINITE.E4M3.F32.PACK_AB_MERGE_C R14, RZ, R14, RZ ;  /* 0x0000000eff0e723e */ /* 0x000fca00048070ff */
[----:B------:R0:W-:Y:S01]  /*2e150*/  @!P2 STG.E.U8 desc[UR46][R38.64+0x38], R14 ;  /* 0x0000380e2600a986 */ /* 0x0001e2000c10112e */
[----:B------:R-:W-:Y:S02]  /*2e160*/  ISETP.LT.OR P2, PT, R27, 0x71, !P3 ;  /* 0x000000711b00780c */ /* 0x000fe40005f41670 */
[----:B------:R-:W-:-:S11]  /*2e170*/  @!P6 IADD3.X R127, R29, R15, R4, P4, P5 ;  /* 0x0000000f1d7fe210 */ /* 0x000fd600027ea404 */
[----:B0-----:R-:W0:Y:S02]  /*2e180*/  @!P2 LDC.64 R14, c[0x0][0x5c0] ;  /* 0x00017000ff0eab82 */ /* 0x001e240000000a00 */
[----:B0-----:R-:W-:Y:S01]  /*2e190*/  @!P2 IADD3 R38, P4, P5, R12, R14, R3 ;  /* 0x0000000e0c26a210 */ /* 0x001fe20007d9e003 */
[----:B--2---:R-:W-:Y:S02]  /*2e1a0*/  FMUL R14, R94, UR41 ;  /* 0x000000295e0e7c20 */ /* 0x004fe40008400000 */
[----:B------:R-:W2:Y:S01]  /*2e1b0*/  LDL.LU R94, [R1+0x300] ;  /* 0x00030000015e7983 */ /* 0x000ea20000300800 */
[----:B------:R-:W-:Y:S02]  /*2e1c0*/  @!P2 IADD3.X R39, R29, R15, R4, P4, P5 ;  /* 0x0000000f1d27a210 */ /* 0x000fe400027ea404 */
[----:B------:R-:W-:Y:S01]  /*2e1d0*/  ISETP.LT.OR P4, PT, R27, 0x39, !P0 ;  /* 0x000000391b00780c */ /* 0x000fe20004781670 */
[----:B------:R-:W4:Y:S01]  /*2e1e0*/  LDL.LU R96, [R1+0x304] ;  /* 0x0003040001607983 */ /* 0x000f220000300800 */
[----:B------:R-:W-:-:S02]  /*2e1f0*/  LOP3.LUT P1, RZ, R0, 0x200000, RZ, 0xc0, !PT ;  /* 0x0020000000ff7812 */ /* 0x000fc4000782c0ff */
[----:B------:R-:W-:-:S09]  /*2e200*/  LOP3.LUT R0, R0, 0xfffffbff, RZ, 0xc0, !PT ;  /* 0xfffffbff00007812 */ /* 0x000fd200078ec0ff */
[----:B------:R-:W0:Y:S01]  /*2e210*/  @!P4 LDC.64 R16, c[0x0][0x5c0] ;  /* 0x00017000ff10cb82 */ /* 0x000e220000000a00 */
[----:B------:R-:W-:Y:S02]  /*2e220*/  @P2 LOP3.LUT R0, R0, 0x400, RZ, 0xfc, !PT ;  /* 0x0000040000002812 */ /* 0x000fe400078efcff */
[----:B------:R-:W-:Y:S02]  /*2e230*/  ISETP.LT.OR P2, PT, R27, 0x72, !P3 ;  /* 0x000000721b00780c */ /* 0x000fe40005f41670 */
[----:B------:R-:W-:Y:S02]  /*2e240*/  F2FP.SATFINITE.E4M3.F32.PACK_AB_MERGE_C R14, RZ, R14, RZ ;  /* 0x0000000eff0e723e */ /* 0x000fe400048070ff */
[----:B------:R-:W-:-:S03]  /*2e250*/  @!P4 IADD3 R15, P5, P6, R3, R12, R7 ;  /* 0x0000000c030fc210 */ /* 0x000fc60007ebe007 */
[----:B------:R1:W-:Y:S01]  /*2e260*/  @!P1 STG.E.U8 desc[UR46][R22.64+0x39], R14 ;  /* 0x0000390e16009986 */ /* 0x0003e2000c10112e */
[----:B0-----:R-:W-:-:S05]  /*2e270*/  @!P4 IADD3 R16, P1, R15, R16, RZ ;  /* 0x000000100f10c210 */ /* 0x001fca0007f3e0ff */
[----:B-1----:R-:W0:Y:S01]  /*2e280*/  @!P2 LDC.64 R14, c[0x0][0x5c0] ;  /* 0x00017000ff0eab82 */ /* 0x002e220000000a00 */
[----:B------:R-:W-:-:S05]  /*2e290*/  @!P4 IADD3.X R20, R4, R29, R6, P5, P6 ;  /* 0x0000001d0414c210 */ /* 0x000fca0002fec406 */
[----:B------:R-:W-:Y:S01]  /*2e2a0*/  @!P4 IMAD.X R17, R20, 0x1, R17, P1 ;  /* 0x000000011411c824 */ /* 0x000fe200008e0611 */
[----:B0-----:R-:W-:Y:S01]  /*2e2b0*/  @!P2 IADD3 R22, P5, P6, R12, R14, R3 ;  /* 0x0000000e0c16a210 */ /* 0x001fe20007ebe003 */
[----:B---3--:R-:W-:Y:S02]  /*2e2c0*/  FMUL R14, R95, UR41 ;  /* 0x000000295f0e7c20 */ /* 0x008fe40008400000 */
[----:B------:R-:W3:Y:S03]  /*2e2d0*/  LDL.LU R95, [R1+0x308] ;  /* 0x00030800015f7983 */ /* 0x000ee60000300800 */
[----:B------:R-:W-:-:S05]  /*2e2e0*/  F2FP.SATFINITE.E4M3.F32.PACK_AB_MERGE_C R14, RZ, R14, RZ ;  /* 0x0000000eff0e723e */ /* 0x000fca00048070ff */
[----:B------:R0:W-:Y:S01]  /*2e2f0*/  @!P4 STG.E.U8 desc[UR46][R16.64+0x38], R14 ;  /* 0x0000380e1000c986 */ /* 0x0001e2000c10112e */
[----:B------:R-:W-:Y:S02]  /*2e300*/  ISETP.LT.OR P4, PT, R27, 0x3a, !P0 ;  /* 0x0000003a1b00780c */ /* 0x000fe40004781670 */
[----:B------:R-:W-:Y:S02]  /*2e310*/  LOP3.LUT R0, R0, 0xffdfffff, RZ, 0xc0, !PT ;  /* 0xffdfffff00007812 */ /* 0x000fe400078ec0ff */
[----:B------:R-:W-:Y:S02]  /*2e320*/  LOP3.LUT R13, R13, 0xdfffffff, RZ, 0xc0, !PT ;  /* 0xdfffffff0d0d7812 */ /* 0x000fe400078ec0ff */
[----:B------:R-:W-:Y:S02]  /*2e330*/  @P2 LOP3.LUT R0, R0, 0x200000, RZ, 0xfc, !PT ;  /* 0x0020000000002812 */ /* 0x000fe400078efcff */
[----:B------:R-:W-:Y:S02]  /*2e340*/  @!P2 IADD3.X R23, R29, R15, R4, P5, P6 ;  /* 0x0000000f1d17a210 */ /* 0x000fe40002fec404 */
[----:B------:R-:W-:-:S03]  /*2e350*/  @P0 LOP3.LUT R13, R13, 0x20000000, RZ, 0xfc, !PT ;  /* 0x200000000d0d0812 */ /* 0x000fc600078efcff */
[----:B0-----:R-:W0:Y:S01]  /*2e360*/  @!P4 LDC.64 R14, c[0x0][0x5c0] ;  /* 0x00017000ff0ecb82 */ /* 0x001e220000000a00 */
[----:B------:R-:W-:Y:S02]  /*2e370*/  LOP3.LUT P0, RZ, R0, 0x8, RZ, 0xc0, !PT ;  /* 0x0000000800ff7812 */ /* 0x000fe4000780c0ff */
[C---:B------:R-:W-:Y:S02]  /*2e380*/  LOP3.LUT P2, RZ, R11.reuse, 0x10, RZ, 0xc0, !PT ;  /* 0x000000100bff7812 */ /* 0x040fe4000784c0ff */
[C---:B------:R-:W-:Y:S02]  /*2e390*/  LOP3.LUT P1, RZ, R11.reuse, 0x8, RZ, 0xc0, !PT ;  /* 0x000000080bff7812 */ /* 0x040fe4000782c0ff */
[----:B------:R-:W-:Y:S02]  /*2e3a0*/  LOP3.LUT R11, R11, 0xfffffffb, RZ, 0xc0, !PT ;  /* 0xfffffffb0b0b7812 */ /* 0x000fe400078ec0ff */
[----:B------:R-:W-:-:S05]  /*2e3b0*/  @!P4 IADD3 R16, P5, P6, R3, R12, R7 ;  /* 0x0000000c0310c210 */ /* 0x000fca0007ebe007 */
[----:B------:R-:W-:Y:S02]  /*2e3c0*/  @P0 LOP3.LUT R11, R11, 0x4, RZ, 0xfc, !PT ;  /* 0x000000040b0b0812 */ /* 0x000fe400078efcff */
[----:B------:R-:W-:Y:S02]  /*2e3d0*/  ISETP.LT.OR P0, PT, R27, 0x79, !P3 ;  /* 0x000000791b00780c */ /* 0x000fe40005f01670 */
[----:B------:R-:W-:Y:S02]  /*2e3e0*/  @!P4 IADD3.X R17, R4, R29, R6, P5, P6 ;  /* 0x0000001d0411c210 */ /* 0x000fe40002fec406 */
[----:B0-----:R-:W-:-:S05]  /*2e3f0*/  @!P4 IADD3 R16, P5, R16, R14, RZ ;  /* 0x0000000e1010c210 */ /* 0x001fca0007fbe0ff */
[----:B------:R-:W-:-:S04]  /*2e400*/  @!P4 IMAD.X R17, R17, 0x1, R15, P5 ;  /* 0x000000011111c824 */ /* 0x000fc800028e060f */
[----:B------:R-:W0:Y:S02]  /*2e410*/  @!P0 LDC.64 R14, c[0x0][0x5c0] ;  /* 0x00017000ff0e8b82 */ /* 0x000e240000000a00 */
[----:B0-----:R-:W-:Y:S02]  /*2e420*/  @!P0 IADD3 R136, P5, P6, R12, R14, R3 ;  /* 0x0000000e0c888210 */ /* 0x001fe40007ebe003 */
[----:B------:R-:W-:Y:S01]  /*2e430*/  LOP3.LUT R2, R2, 0xfffffdff, RZ, 0xc0, !PT ;  /* 0xfffffdff02027812 */ /* 0x000fe200078ec0ff */
[----:B--2---:R-:W-:Y:S02]  /*2e440*/  FMUL R14, R94, UR41 ;  /* 0x000000295e0e7c20 */ /* 0x004fe40008400000 */
[----:B------:R-:W2:Y:S01]  /*2e450*/  LDL.LU R94, [R1+0x30c] ;  /* 0x00030c00015e7983 */ /* 0x000ea20000300800 */
[----:B------:R-:W-:Y:S02]  /*2e460*/  @P0 LOP3.LUT R2, R2, 0x200, RZ, 0xfc, !PT ;  /* 0x0000020002020812 */ /* 0x000fe400078efcff */
[----:B------:R-:W-:-:S02]  /*2e470*/  @!P0 IADD3.X R137, R29, R15, R4, P5, P6 ;  /* 0x0000000f1d898210 */ /* 0x000fc40002fec404 */
[----:B------:R-:W-:Y:S02]  /*2e480*/  ISETP.LT.OR P0, PT, R27, 0x7a, !P3 ;  /* 0x0000007a1b00780c */ /* 0x000fe40005f01670 */
[----:B------:R-:W-:-:S05]  /*2e490*/  F2FP.SATFINITE.E4M3.F32.PACK_AB_MERGE_C R14, RZ, R14, RZ ;  /* 0x0000000eff0e723e */ /* 0x000fca00048070ff */
[----:B------:R0:W-:Y:S06]  /*2e4a0*/  @!P4 STG.E.U8 desc[UR46][R16.64+0x39], R14 ;  /* 0x0000390e1000c986 */ /* 0x0001ec000c10112e */
[----:B0-----:R-:W0:Y:S01]  /*2e4b0*/  @!P0 LDC.64 R14, c[0x0][0x5c0] ;  /* 0x00017000ff0e8b82 */ /* 0x001e220000000a00 */
[----:B------:R-:W-:Y:S02]  /*2e4c0*/  LOP3.LUT R13, R13, 0xbfffffff, RZ, 0xc0, !PT ;  /* 0xbfffffff0d0d7812 */ /* 0x000fe400078ec0ff */
[----:B------:R-:W-:Y:S02]  /*2e4d0*/  LOP3.LUT P6, RZ, R0, 0x800, RZ, 0xc0, !PT ;  /* 0x0000080000ff7812 */ /* 0x000fe400078cc0ff */
[----:B------:R-:W-:-:S02]  /*2e4e0*/  @P3 LOP3.LUT R13, R13, 0x40000000, RZ, 0xfc, !PT ;  /* 0x400000000d0d3812 */ /* 0x000fc400078efcff */
[----:B------:R-:W-:Y:S02]  /*2e4f0*/  ISETP.LT.OR P3, PT, R27, 0x61, !P2 ;  /* 0x000000611b00780c */ /* 0x000fe40005761670 */
[----:B0-----:R-:W-:Y:S01]  /*2e500*/  @!P0 IADD3 R138, P4, P5, R12, R14, R3 ;  /* 0x0000000e0c8a8210 */ /* 0x001fe20007d9e003 */
[----:B----4-:R-:W-:-:S05]  /*2e510*/  FMUL R14, R96, UR41 ;  /* 0x00000029600e7c20 */ /* 0x010fca0008400000 */
[----:B------:R-:W-:Y:S02]  /*2e520*/  F2FP.SATFINITE.E4M3.F32.PACK_AB_MERGE_C R14, RZ, R14, RZ ;  /* 0x0000000eff0e723e */ /* 0x000fe400048070ff */
[----:B------:R-:W-:-:S03]  /*2e530*/  @!P0 IADD3.X R139, R29, R15, R4, P4, P5 ;  /* 0x0000000f1d8b8210 */ /* 0x000fc600027ea404 */
[----:B------:R0:W-:Y:S02]  /*2e540*/  @!P6 STG.E.U8 desc[UR46][R44.64+0x20], R14 ;  /* 0x0000200e2c00e986 */ /* 0x0001e4000c10112e */
[----:B0-----:R-:W0:Y:S02]  /*2e550*/  @!P3 LDC.64 R14, c[0x0][0x5c0] ;  /* 0x00017000ff0ebb82 */ /* 0x001e240000000a00 */
[----:B0-----:R-:W-:Y:S01]  /*2e560*/  @!P3 IADD3 R134, P4, P5, R12, R14, R7 ;  /* 0x0000000e0c86b210 */ /* 0x001fe20007d9e007 */
[----:B---3--:R-:W-:Y:S02]  /*2e570*/  FMUL R14, R95, UR41 ;  /* 0x000000295f0e7c20 */ /* 0x008fe40008400000 */
[----:B------:R-:W3:Y:S01]  /*2e580*/  LDL.LU R95, [R1+0x310] ;  /* 0x00031000015f7983 */ /* 0x000ee20000300800 */
[----:B------:R-:W-:Y:S02]  /*2e590*/  @!P3 IADD3.X R135, R29, R15, R6, P4, P5 ;  /* 0x0000000f1d87b210 */ /* 0x000fe400027ea406 */
[----:B------:R-:W-:Y:S01]  /*2e5a0*/  ISETP.LT.OR P4, PT, R27, 0x21, !P1 ;  /* 0x000000211b00780c */ /* 0x000fe20004f81670 */
[----:B------:R-:W4:Y:S01]  /*2e5b0*/  LDL.LU R96, [R1+0x314] ;  /* 0x0003140001607983 */ /* 0x000f220000300800 */
[----:B------:R-:W-:-:S04]  /*2e5c0*/  LOP3.LUT R0, R0, 0xfffff7ff, RZ, 0xc0, !PT ;  /* 0xfffff7ff00007812 */ /* 0x000fc800078ec0ff */
[----:B------:R-:W-:-:S04]  /*2e5d0*/  @P3 LOP3.LUT R0, R0, 0x800, RZ, 0xfc, !PT ;  /* 0x0000080000003812 */ /* 0x000fc800078efcff */
[----:B------:R-:W-:Y:S02]  /*2e5e0*/  LOP3.LUT P3, RZ, R0, 0x400000, RZ, 0xc0, !PT ;  /* 0x0040000000ff7812 */ /* 0x000fe4000786c0ff */
[----:B------:R-:W-:Y:S01]  /*2e5f0*/  LOP3.LUT R2, R2, 0xfffffbff, RZ, 0xc0, !PT ;  /* 0xfffffbff02027812 */ /* 0x000fe200078ec0ff */
[----:B------:R-:W0:Y:S03]  /*2e600*/  @!P4 LDC.64 R16, c[0x0][0x5c0] ;  /* 0x00017000ff10cb82 */ /* 0x000e260000000a00 */
[----:B------:R-:W-:Y:S02]  /*2e610*/  @P0 LOP3.LUT R2, R2, 0x400, RZ, 0xfc, !PT ;  /* 0x0000040002020812 */ /* 0x000fe400078efcff */
[C---:B------:R-:W-:Y:S02]  /*2e620*/  LOP3.LUT P0, RZ, R11.reuse, 0x4, RZ, 0xc0, !PT ;  /* 0x000000040bff7812 */ /* 0x040fe4000780c0ff */
[----:B------:R-:W-:-:S04]  /*2e630*/  LOP3.LUT R11, R11, 0xfffffffd, RZ, 0xc0, !PT ;  /* 0xfffffffd0b0b7812 */ /* 0x000fc800078ec0ff */
        /* <DEDUP_REMOVED lines=9> */
[----:B--2---:R-:W-:Y:S02]  /*2e6d0*/  FMUL R14, R94, UR41 ;  /* 0x000000295e0e7c20 */ /* 0x004fe40008400000 */
[----:B------:R-:W2:Y:S01]  /*2e6e0*/  LDL.LU R94, [R1+0x318] ;  /* 0x00031800015e7983 */ /* 0x000ea20000300800 */
[----:B------:R-:W-:Y:S02]  /*2e6f0*/  @!P4 IMAD.X R17, R20, 0x1, R17, P0 ;  /* 0x000000011411c824 */ /* 0x000fe400000e0611 */
[----:B------:R-:W-:-:S05]  /*2e700*/  F2FP.SATFINITE.E4M3.F32.PACK_AB_MERGE_C R14, RZ, R14, RZ ;  /* 0x0000000eff0e723e */ /* 0x000fca00048070ff */
[----:B------:R0:W-:Y:S01]  /*2e710*/  @!P4 STG.E.U8 desc[UR46][R16.64+0x20], R14 ;  /* 0x0000200e1000c986 */ /* 0x0001e2000c10112e */
[----:B------:R-:W-:Y:S02]  /*2e720*/  ISETP.LT.OR P4, PT, R27, 0x22, !P1 ;  /* 0x000000221b00780c */ /* 0x000fe40004f81670 */
        /* <DEDUP_REMOVED lines=12> */
[----:B------:R-:W-:Y:S01]  /*2e7f0*/  ISETP.LT.OR P6, PT, R27, 0x6a, !P2 ;  /* 0x0000006a1b00780c */ /* 0x000fe200057c1670 */
[----:B---3--:R-:W-:Y:S02]  /*2e800*/  FMUL R14, R95, UR41 ;  /* 0x000000295f0e7c20 */ /* 0x008fe40008400000 */
[----:B------:R-:W3:Y:S03]  /*2e810*/  LDL.LU R95, [R1+0x31c] ;  /* 0x00031c00015f7983 */ /* 0x000ee60000300800 */
[----:B------:R-:W-:-:S05]  /*2e820*/  F2FP.SATFINITE.E4M3.F32.PACK_AB_MERGE_C R14, RZ, R14, RZ ;  /* 0x0000000eff0e723e */ /* 0x000fca00048070ff */
[----:B------:R0:W-:Y:S02]  /*2e830*/  @!P4 STG.E.U8 desc[UR46][R16.64+0x21], R14 ;  /* 0x0000210e1000c986 */ /* 0x0001e4000c10112e */
[----:B0-----:R-:W0:Y:S01]  /*2e840*/  @!P6 LDC.64 R14, c[0x0][0x5c0] ;  /* 0x00017000ff0eeb82 */ /* 0x001e220000000a00 */
[----:B------:R-:W-:-:S04]  /*2e850*/  LOP3.LUT R2, R2, 0xfffff7ff, RZ, 0xc0, !PT ;  /* 0xfffff7ff02027812 */ /* 0x000fc800078ec0ff */
[----:B------:R-:W-:Y:S02]  /*2e860*/  @P3 LOP3.LUT R2, R2, 0x800, RZ, 0xfc, !PT ;  /* 0x0000080002023812 */ /* 0x000fe400078efcff */
        /* <DEDUP_REMOVED lines=19> */
[----:B------:R-:W-:Y:S02]  /*2e9a0*/  LOP3.LUT R2, R2, 0xffffefff, RZ, 0xc0, !PT ;  /* 0xffffefff02027812 */ /* 0x000fe400078ec0ff */
[----:B------:R-:W-:Y:S02]  /*2e9b0*/  F2FP.SATFINITE.E4M3.F32.PACK_AB_MERGE_C R14, RZ, R14, RZ ;  /* 0x0000000eff0e723e */ /* 0x000fe400048070ff */
[----:B------:R-:W-:Y:S02]  /*2e9c0*/  @P6 LOP3.LUT R2, R2, 0x1000, RZ, 0xfc, !PT ;  /* 0x0000100002026812 */ /* 0x000fe400078efcff */
[----:B------:R-:W-:Y:S01]  /*2e9d0*/  @!P4 IADD3 R15, P5, P6, R3, R12, R9 ;  /* 0x0000000c030fc210 */ /* 0x000fe20007ebe009 */
[----:B------:R1:W-:Y:S03]  /*2e9e0*/  @!P0 STG.E.U8 desc[UR46][R64.64+0x29], R14 ;  /* 0x0000290e40008986 */ /* 0x0003e6000c10112e */
[----:B0-----:R-:W-:-:S02]  /*2e9f0*/  @!P4 IADD3 R16, P0, R15, R16, RZ ;  /* 0x000000100f10c210 */ /* 0x001fc40007f1e0ff */
[----:B-1----:R-:W0:Y:S01]  /*2ea00*/  @!P3 LDC.64 R14, c[0x0][0x5c0] ;  /* 0x00017000ff0ebb82 */ /* 0x002e220000000a00 */
[----:B------:R-:W-:-:S05]  /*2ea10*/  @!P4 IADD3.X R18, R4, R29, R8, P5, P6 ;  /* 0x0000001d0412c210 */ /* 0x000fca0002fec408 */
[----:B------:R-:W-:Y:S01]  /*2ea20*/  @!P4 IMAD.X R17, R18, 0x1, R17, P0 ;  /* 0x000000011211c824 */ /* 0x000fe200000e0611 */
[----:B0-----:R-:W-:-:S04]  /*2ea30*/  @!P3 IADD3 R146, P5, P6, R12, R14, R7 ;  /* 0x0000000e0c92b210 */ /* 0x001fc80007ebe007 */
[----:B------:R-:W-:Y:S01]  /*2ea40*/  @!P3 IADD3.X R147, R29, R15, R6, P5, P6 ;  /* 0x0000000f1d93b210 */ /* 0x000fe20002fec406 */
[----:B---3--:R-:W-:Y:S02]  /*2ea50*/  FMUL R14, R95, UR41 ;  /* 0x000000295f0e7c20 */ /* 0x008fe40008400000 */
[----:B------:R-:W3:Y:S03]  /*2ea60*/  LDL.LU R95, [R1+0x328] ;  /* 0x00032800015f7983 */ /* 0x000ee60000300800 */
[----:B------:R-:W-:-:S05]  /*2ea70*/  F2FP.SATFINITE.E4M3.F32.PACK_AB_MERGE_C R14, RZ, R14, RZ ;  /* 0x0000000eff0e723e */ /* 0x000fca00048070ff */
        /* <DEDUP_REMOVED lines=10> */
[----:B--2---:R-:W-:Y:S02]  /*2eb20*/  FMUL R14, R94, UR41 ;  /* 0x000000295e0e7c20 */ /* 0x004fe40008400000 */
[----:B------:R-:W2:Y:S01]  /*2eb30*/  LDL.LU R94, [R1+0x32c] ;  /* 0x00032c00015e7983 */ /* 0x000ea20000300800 */
[----:B------:R-:W-:Y:S02]  /*2eb40*/  LOP3.LUT R5, R5, 0xfffffeff, RZ, 0xc0, !PT ;  /* 0xfffffeff05057812 */ /* 0x000fe400078ec0ff */
[----:B------:R-:W-:-:S02]  /*2eb50*/  @!P0 IADD3.X R159, R29, R15, R6, P5, P6 ;  /* 0x0000000f1d9f8210 */ /* 0x000fc40002fec406 */
[----:B------:R-:W-:Y:S02]  /*2eb60*/  @P0 LOP3.LUT R5, R5, 0x100, RZ, 0xfc, !PT ;  /* 0x0000010005050812 */ /* 0x000fe400078efcff */
[----:B------:R-:W-:Y:S02]  /*2eb70*/  ISETP.LT.OR P0, PT, R27, 0x7a, !P2 ;  /* 0x0000007a1b00780c */ /* 0x000fe40005701670 */
[----:B------:R-:W-:-:S05]  /*2eb80*/  F2FP.SATFINITE.E4M3.F32.PACK_AB_MERGE_C R14, RZ, R14, RZ ;  /* 0x0000000eff0e723e */ /* 0x000fca00048070ff */
[----:B------:R0:W-:Y:S06]  /*2eb90*/  @!P4 STG.E.U8 desc[UR46][R16.64+0x29], R14 ;  /* 0x0000290e1000c986 */ /* 0x0001ec000c10112e */
[----:B0-----:R-:W0:Y:S01]  /*2eba0*/  @!P0 LDC.64 R14, c[0x0][0x5c0] ;  /* 0x00017000ff0e8b82 */ /* 0x001e220000000a00 */
[----:B------:R-:W-:Y:S02]  /*2ebb0*/  LOP3.LUT R0, R0, 0xff7fffff, RZ, 0xc0, !PT ;  /* 0xff7fffff00007812 */ /* 0x000fe400078ec0ff */
[----:B------:R-:W-:Y:S02]  /*2ebc0*/  LOP3.LUT R5, R5, 0xfffffdff, RZ, 0xc0, !PT ;  /* 0xfffffdff05057812 */ /* 0x000fe400078ec0ff */
[----:B------:R-:W-:-:S02]  /*2ebd0*/  @P3 LOP3.LUT R0, R0, 0x800000, RZ, 0xfc, !PT ;  /* 0x0080000000003812 */ /* 0x000fc400078efcff */
[----:B------:R-:W-:Y:S02]  /*2ebe0*/  LOP3.LUT R13, R13, 0x7fffffff, RZ, 0xc0, !PT ;  /* 0x7fffffff0d0d7812 */ /* 0x000fe400078ec0ff */
[----:B------:R-:W-:Y:S02]  /*2ebf0*/  @P0 LOP3.LUT R5, R5, 0x200, RZ, 0xfc, !PT ;  /* 0x0000020005050812 */ /* 0x000fe400078efcff */
[----:B------:R-:W-:Y:S02]  /*2ec00*/  LOP3.LUT P6, RZ, R0, 0x1000000, RZ, 0xc0, !PT ;  /* 0x0100000000ff7812 */ /* 0x000fe400078cc0ff */
[----:B------:R-:W-:Y:S02]  /*2ec10*/  @P2 LOP3.LUT R13, R13, 0x80000000, RZ, 0xfc, !PT ;  /* 0x800000000d0d2812 */ /* 0x000fe400078efcff */
[----:B0-----:R-:W-:-:S04]  /*2ec20*/  @!P0 IADD3 R164, P4, P5, R12, R14, R7 ;  /* 0x0000000e0ca48210 */ /* 0x001fc80007d9e007 */
[----:B------:R-:W-:Y:S02]  /*2ec30*/  @!P0 IADD3.X R165, R29, R15, R6, P4, P5 ;  /* 0x0000000f1da58210 */ /* 0x000fe400027ea406 */
[----:B------:R-:W-:Y:S01]  /*2ec40*/  ISETP.GE.AND P0, PT, R26, 0x101, PT ;  /* 0x000001011a00780c */ /* 0x000fe20003f06270 */
[----:B----4-:R-:W-:Y:S02]  /*2ec50*/  FMUL R14, R96, UR41 ;  /* 0x00000029600e7c20 */ /* 0x010fe40008400000 */
[----:B------:R-:W4:Y:S01]  /*2ec60*/  LDL.LU R96, [R1+0x330] ;  /* 0x0003300001607983 */ /* 0x000f220000300800 */
[----:B------:R-:W-:Y:S02]  /*2ec70*/  ISETP.LT.OR P2, PT, R27, 0x61, !P0 ;  /* 0x000000611b00780c */ /* 0x000fe40004741670 */
[----:B------:R-:W-:-:S05]  /*2ec80*/  F2FP.SATFINITE.E4M3.F32.PACK_AB_MERGE_C R14, RZ, R14, RZ ;  /* 0x0000000eff0e723e */ /* 0x000fca00048070ff */
[----:B------:R0:W-:Y:S06]  /*2ec90*/  @!P6 STG.E.U8 desc[UR46][R40.64+0x30], R14 ;  /* 0x0000300e2800e986 */ /* 0x0001ec000c10112e */
[----:B0-----:R-:W0:Y:S01]  /*2eca0*/  @!P2 LDC.64 R14, c[0x0][0x5c0] ;  /* 0x00017000ff0eab82 */ /* 0x001e220000000a00 */
[C---:B------:R-:W-:Y:S02]  /*2ecb0*/  LOP3.LUT P3, RZ, R0.reuse, 0x1000, RZ, 0xc0, !PT ;  /* 0x0000100000ff7812 */ /* 0x040fe4000786c0ff */
[----:B------:R-:W-:-:S04]  /*2ecc0*/  LOP3.LUT R0, R0, 0xfeffffff, RZ, 0xc0, !PT ;  /* 0xfeffffff00007812 */ /* 0x000fc800078ec0ff */
[----:B------:R-:W-:Y:S02]  /*2ecd0*/  @P2 LOP3.LUT R0, R0, 0x1000000, RZ, 0xfc, !PT ;  /* 0x0100000000002812 */ /* 0x000fe400078efcff */
[----:B0-----:R-:W-:-:S04]  /*2ece0*/  @!P2 IADD3 R200, P4, P5, R12, R14, R9 ;  /* 0x0000000e0cc8a210 */ /* 0x001fc80007d9e009 */
[----:B------:R-:W-:Y:S02]  /*2ecf0*/  @!P2 IADD3.X R201, R29, R15, R8, P4, P5 ;  /* 0x0000000f1dc9a210 */ /* 0x000fe400027ea408 */
[----:B------:R-:W-:Y:S02]  /*2ed00*/  ISETP.LT.OR P4, PT, R27, 0x31, !P1 ;  /* 0x000000311b00780c */ /* 0x000fe40004f81670 */
[----:B------:R-:W-:Y:S01]  /*2ed10*/  LOP3.LUT P2, RZ, R0, 0x2000000, RZ, 0xc0, !PT ;  /* 0x0200000000ff7812 */ /* 0x000fe2000784c0ff */
[----:B---3--:R-:W-:Y:S02]  /*2ed20*/  FMUL R14, R95, UR41 ;  /* 0x000000295f0e7c20 */ /* 0x008fe40008400000 */
[----:B------:R-:W3:Y:S01]  /*2ed30*/  LDL.LU R95, [R1+0x334] ;  /* 0x00033400015f7983 */ /* 0x000ee20000300800 */
        /* <DEDUP_REMOVED lines=26> */
[----:B------:R-:W0:Y:S01]  /*2eee0*/  @!P2 LDC.64 R14, c[0x0][0x5c0] ;  /* 0x00017000ff0eab82 */ /* 0x000e220000000a00 */
[----:B------:R-:W-:Y:S01]  /*2eef0*/  STL [R1+0x718], R11 ;  /* 0x0007180b01007387 */ /* 0x000fe20000100800 */
[----:B0-----:R-:W-:Y:S01]  /*2ef00*/  @!P2 IADD3 R192, P5, P6, R12, R14, R9 ;  /* 0x0000000e0cc0a210 */ /* 0x001fe20007ebe009 */
[----:B----4-:R-:W-:Y:S02]  /*2ef10*/  FMUL R14, R96, UR41 ;  /* 0x00000029600e7c20 */ /* 0x010fe40008400000 */
[----:B------:R-:W4:Y:S01]  /*2ef20*/  LDL.LU R96, [R1+0x33c] ;  /* 0x00033c0001607983 */ /* 0x000f220000300800 */
[----:B------:R-:W-:Y:S02]  /*2ef30*/  @!P2 IADD3.X R193, R29, R15, R8, P5, P6 ;  /* 0x0000000f1dc1a210 */ /* 0x000fe40002fec408 */
[----:B------:R-:W-:-:S02]  /*2ef40*/  ISETP.LT.OR P6, PT, R27, 0x6a, !P0 ;  /* 0x0000006a1b00780c */ /* 0x000fc400047c1670 */
[----:B------:R-:W-:-:S05]  /*2ef50*/  F2FP.SATFINITE.E4M3.F32.PACK_AB_MERGE_C R14, RZ, R14, RZ ;  /* 0x0000000eff0e723e */ /* 0x000fca00048070ff */
[----:B------:R0:W-:Y:S06]  /*2ef60*/  @!P4 STG.E.U8 desc[UR46][R16.64+0x31], R14 ;  /* 0x0000310e1000c986 */ /* 0x0001ec000c10112e */
[----:B0-----:R-:W0:Y:S01]  /*2ef70*/  @!P6 LDC.64 R14, c[0x0][0x5c0] ;  /* 0x00017000ff0eeb82 */ /* 0x001e220000000a00 */
[----:B------:R-:W-:-:S04]  /*2ef80*/  LOP3.LUT R5, R5, 0xffff7fff, RZ, 0xc0, !PT ;  /* 0xffff7fff05057812 */ /* 0x000fc800078ec0ff */
[----:B------:R-:W-:Y:S02]  /*2ef90*/  @P2 LOP3.LUT R5, R5, 0x8000, RZ, 0xfc, !PT ;  /* 0x0000800005052812 */ /* 0x000fe400078efcff */
[----:B------:R-:W-:Y:S02]  /*2efa0*/  LOP3.LUT P2, RZ, R11, 0x1, RZ, 0xc0, !PT ;  /* 0x000000010bff7812 */ /* 0x000fe4000784c0ff */
[----:B0-----:R-:W-:Y:S01]  /*2efb0*/  @!P6 IADD3 R182, P4, P5, R12, R14, R9 ;  /* 0x0000000e0cb6e210 */ /* 0x001fe20007d9e009 */
[----:B---3--:R-:W-:-:S05]  /*2efc0*/  FMUL R14, R95, UR41 ;  /* 0x000000295f0e7c20 */ /* 0x008fca0008400000 */
[----:B------:R-:W-:-:S05]  /*2efd0*/  F2FP.SATFINITE.E4M3.F32.PACK_AB_MERGE_C R14, RZ, R14, RZ ;  /* 0x0000000eff0e723e */ /* 0x000fca00048070ff */
[----:B------:R0:W-:Y:S01]  /*2efe0*/  @!P2 STG.E.U8 desc[UR46][R68.64+0x38], R14 ;  /* 0x0000380e4400a986 */ /* 0x0001e2000c10112e */
[----:B------:R-:W-:Y:S02]  /*2eff0*/  ISETP.LT.OR P2, PT, R27, 0x71, !P0 ;  /* 0x000000711b00780c */ /* 0x000fe40004741670 */
[----:B------:R-:W-:-:S11]  /*2f000*/  @!P6 IADD3.X R183, R29, R15, R8, P4, P5 ;  /* 0x0000000f1db7e210 */ /* 0x000fd600027ea408 */
[----:B0-----:R-:W0:Y:S02]  /*2f010*/  @!P2 LDC.64 R14, c[0x0][0x5c0] ;  /* 0x00017000ff0eab82 */ /* 0x001e240000000a00 */
[----:B0-----:R-:W-:Y:S01]  /*2f020*/  @!P2 IADD3 R190, P4, P5, R12, R14, R9 ;  /* 0x0000000e0cbea210 */ /* 0x001fe20007d9e009 */
[----:B--2---:R-:W-:Y:S02]  /*2f030*/  FMUL R14, R94, UR41 ;  /* 0x000000295e0e7c20 */ /* 0x004fe40008400000 */
[----:B------:R-:W2:Y:S04]  /*2f040*/  LDL.LU R94, [R1+0x340] ;  /* 0x00034000015e7983 */ /* 0x000ea80000300800 */
[----:B------:R-:W3:Y:S01]  /*2f050*/  LDL.LU R95, [R1+0x344] ;  /* 0x00034400015f7983 */ /* 0x000ee20000300800 */
[----:B------:R-:W-:-:S02]  /*2f060*/  @!P2 IADD3.X R191, R29, R15, R8, P4, P5 ;  /* 0x0000000f1dbfa210 */ /* 0x000fc400027ea408 */
[----:B------:R-:W-:Y:S02]  /*2f070*/  ISETP.LT.OR P4, PT, R27, 0x39, !P1 ;  /* 0x000000391b00780c */ /* 0x000fe40004f81670 */
[C---:B------:R-:W-:Y:S02]  /*2f080*/  LOP3.LUT P3, RZ, R0.reuse, 0x2000, RZ, 0xc0, !PT ;  /* 0x0000200000ff7812 */ /* 0x040fe4000786c0ff */
        /* <DEDUP_REMOVED lines=13> */
[----:B0-----:R-:W-:Y:S01]  /*2f160*/  @!P2 IADD3 R178, P5, P6, R12, R14, R9 ;  /* 0x0000000e0cb2a210 */ /* 0x001fe20007ebe009 */
[----:B----4-:R-:W-:Y:S02]  /*2f170*/  FMUL R14, R96, UR41 ;  /* 0x00000029600e7c20 */ /* 0x010fe40008400000 */
[----:B------:R-:W4:Y:S03]  /*2f180*/  LDL.LU R96, [R1+0x348] ;  /* 0x0003480001607983 */ /* 0x000f260000300800 */
[----:B------:R-:W-:-:S05]  /*2f190*/  F2FP.SATFINITE.E4M3.F32.PACK_AB_MERGE_C R14, RZ, R14, RZ ;  /* 0x0000000eff0e723e */ /* 0x000fca00048070ff */
[----:B------:R0:W-:Y:S01]  /*2f1a0*/  @!P4 STG.E.U8 desc[UR46][R16.64+0x38], R14 ;  /* 0x0000380e1000c986 */ /* 0x0001e2000c10112e */
[----:B------:R-:W-:Y:S02]  /*2f1b0*/  ISETP.LT.OR P4, PT, R27, 0x3a, !P1 ;  /* 0x0000003a1b00780c */ /* 0x000fe40004f81670 */
[----:B------:R-:W-:Y:S02]  /*2f1c0*/  @!P2 IADD3.X R179, R29, R15, R8, P5, P6 ;  /* 0x0000000f1db3a210 */ /* 0x000fe40002fec408 */
[----:B------:R-:W-:-:S09]  /*2f1d0*/  LOP3.LUT R0, R0, 0xffffdfff, RZ, 0xc0, !PT ;  /* 0xffffdfff00007812 */ /* 0x000fd200078ec0ff */
[----:B0-----:R-:W0:Y:S01]  /*2f1e0*/  @!P4 LDC.64 R14, c[0x0][0x5c0] ;  /* 0x00017000ff0ecb82 */ /* 0x001e220000000a00 */
[----:B------:R-:W-:Y:S02]  /*2f1f0*/  @P2 LOP3.LUT R0, R0, 0x2000, RZ, 0xfc, !PT ;  /* 0x0000200000002812 */ /* 0x000fe400078efcff */
[C---:B------:R-:W-:Y:S02]  /*2f200*/  LOP3.LUT P2, RZ, R13.reuse, 0x80000000, RZ, 0xc0, !PT ;  /* 0x800000000dff7812 */ /* 0x040fe4000784c0ff */
[C---:B------:R-:W-:Y:S02]  /*2f210*/  LOP3.LUT P3, RZ, R13.reuse, 0x40000000, RZ, 0xc0, !PT ;  /* 0x400000000dff7812 */ /* 0x040fe4000786c0ff */
        /* <DEDUP_REMOVED lines=10> */
[----:B------:R-:W2:Y:S03]  /*2f2c0*/  LDL.LU R94, [R1+0x34c] ;  /* 0x00034c00015e7983 */ /* 0x000ea60000300800 */
[----:B------:R-:W-:-:S05]  /*2f2d0*/  F2FP.SATFINITE.E4M3.F32.PACK_AB_MERGE_C R14, RZ, R14, RZ ;  /* 0x0000000eff0e723e */ /* 0x000fca00048070ff */
[----:B------:R3:W-:Y:S01]  /*2f2e0*/  @!P4 STG.E.U8 desc[UR46][R16.64+0x39], R14 ;  /* 0x0000390e1000c986 */ /* 0x0007e2000c10112e */
[----:B------:R-:W-:Y:S01]  /*2f2f0*/  LOP3.LUT R5, R5, 0xfeffffff, RZ, 0xc0, !PT ;  /* 0xfeffffff05057812 */ /* 0x000fe200078ec0ff */
[----:B---3--:R-:W-:Y:S02]  /*2f300*/  FMUL R16, R95, UR41 ;  /* 0x000000295f107c20 */ /* 0x008fe40008400000 */
[----:B------:R-:W3:Y:S01]  /*2f310*/  LDL.LU R95, [R1+0x350] ;  /* 0x00035000015f7983 */ /* 0x000ee20000300800 */
[----:B------:R-:W-:Y:S02]  /*2f320*/  @P1 LOP3.LUT R5, R5, 0x1000000, RZ, 0xfc, !PT ;  /* 0x0100000005051812 */ /* 0x000fe400078efcff */
[----:B------:R-:W-:Y:S02]  /*2f330*/  @!P1 IADD3.X R169, R29, R15, R8, P5, P6 ;  /* 0x0000000f1da99210 */ /* 0x000fe40002fec408 */
[----:B------:R-:W-:-:S04]  /*2f340*/  ISETP.GE.AND P1, PT, R26, 0x1, PT ;  /* 0x000000011a00780c */ /* 0x000fc80003f26270 */
[----:B------:R-:W-:-:S13]  /*2f350*/  ISETP.LT.OR P4, PT, R27, 0x41, !P1 ;  /* 0x000000411b00780c */ /* 0x000fda0004f81670 */
[----:B------:R-:W0:Y:S01]  /*2f360*/  @!P4 LDC.64 R14, c[0x0][0x5c0] ;  /* 0x00017000ff0ecb82 */ /* 0x000e220000000a00 */
[----:B------:R-:W-:Y:S02]  /*2f370*/  ISETP.LT.OR P0, PT, R27, 0x7a, !P0 ;  /* 0x0000007a1b00780c */ /* 0x000fe40004701670 */
[----:B------:R-:W-:Y:S02]  /*2f380*/  F2FP.SATFINITE.E4M3.F32.PACK_AB_MERGE_C R16, RZ, R16, RZ ;  /* 0x00000010ff10723e */ /* 0x000fe400048070ff */
[----:B0-----:R-:W-:-:S05]  /*2f390*/  @!P4 IADD3 R14, P5, R12, R14, RZ ;  /* 0x0000000e0c0ec210 */ /* 0x001fca0007fbe0ff */
[----:B------:R-:W-:-:S05]  /*2f3a0*/  @!P4 IMAD.X R15, R29, 0x1, R15, P5 ;  /* 0x000000011d0fc824 */ /* 0x000fca00028e060f */
[----:B------:R0:W-:Y:S02]  /*2f3b0*/  @!P4 STG.E.U8 desc[UR46][R14.64+0x40], R16 ;  /* 0x000040100e00c986 */ /* 0x0001e4000c10112e */
[----:B0-----:R-:W0:Y:S01]  /*2f3c0*/  @!P0 LDC.64 R14, c[0x0][0x5c0] ;  /* 0x00017000ff0e8b82 */ /* 0x001e220000000a00 */
[----:B----4-:R-:W-:Y:S02]  /*2f3d0*/  FMUL R16, R96, UR41 ;  /* 0x0000002960107c20 */ /* 0x010fe40008400000 */
[----:B------:R-:W4:Y:S01]  /*2f3e0*/  LDL.LU R96, [R1+0x354] ;  /* 0x0003540001607983 */ /* 0x000f220000300800 */
[----:B0-----:R-:W-:-:S04]  /*2f3f0*/  @!P0 IADD3 R150, P4, P5, R12, R14, R9 ;  /* 0x0000000e0c968210 */ /* 0x001fc80007d9e009 */
[----:B------:R-:W-:Y:S02]  /*2f400*/  @!P0 IADD3.X R151, R29, R15, R8, P4, P5 ;  /* 0x0000000f1d978210 */ /* 0x000fe400027ea408 */
[----:B------:R-:W-:-:S13]  /*2f410*/  ISETP.LT.OR P4, PT, R27, 0x42, !P1 ;  /* 0x000000421b00780c */ /* 0x000fda0004f81670 */
[----:B------:R-:W0:Y:S01]  /*2f420*/  @!P4 LDC.64 R14, c[0x0][0x5c0] ;  /* 0x00017000ff0ecb82 */ /* 0x000e220000000a00 */
[----:B------:R-:W-:Y:S02]  /*2f430*/  ISETP.LT.OR P6, PT, R27, 0x81, !P3 ;  /* 0x000000811b00780c */ /* 0x000fe40005fc1670 */
[----:B------:R-:W-:Y:S02]  /*2f440*/  F2FP.SATFINITE.E4M3.F32.PACK_AB_MERGE_C R16, RZ, R16, RZ ;  /* 0x00000010ff10723e */ /* 0x000fe400048070ff */
[----:B0-----:R-:W-:-:S05]  /*2f450*/  @!P4 IADD3 R14, P5, R12, R14, RZ ;  /* 0x0000000e0c0ec210 */ /* 0x001fca0007fbe0ff */
[----:B------:R-:W-:-:S05]  /*2f460*/  @!P4 IMAD.X R15, R29, 0x1, R15, P5 ;  /* 0x000000011d0fc824 */ /* 0x000fca00028e060f */
[----:B------:R0:W-:Y:S02]  /*2f470*/  @!P4 STG.E.U8 desc[UR46][R14.64+0x41], R16 ;  /* 0x000041100e00c986 */ /* 0x0001e4000c10112e */
[----:B0-----:R-:W0:Y:S02]  /*2f480*/  @!P6 LDC.64 R14, c[0x0][0x5c0] ;  /* 0x00017000ff0eeb82 */ /* 0x001e240000000a00 */
[----:B0-----:R-:W-:Y:S02]  /*2f490*/  @!P6 IADD3 R176, P4, P5, R12, R14, R3 ;  /* 0x0000000e0cb0e210 */ /* 0x001fe40007d9e003 */
[----:B------:R-:W-:-:S04]  /*2f4a0*/  LOP3.LUT R5, R5, 0xfdffffff, RZ, 0xc0, !PT ;  /* 0xfdffffff05057812 */ /* 0x000fc800078ec0ff */
[----:B------:R-:W-:Y:S02]  /*2f4b0*/  @P0 LOP3.LUT R5, R5, 0x2000000, RZ, 0xfc, !PT ;  /* 0x0200000005050812 */ /* 0x000fe400078efcff */
[----:B------:R-:W-:Y:S02]  /*2f4c0*/  ISETP.LT.OR P0, PT, R27, 0x41, !P3 ;  /* 0x000000411b00780c */ /* 0x000fe40005f01670 */
[----:B------:R-:W-:Y:S01]  /*2f4d0*/  @!P6 IADD3.X R177, R29, R15, R4, P4, P5 ;  /* 0x0000000f1db1e210 */ /* 0x000fe200027ea404 */
[----:B--2---:R-:W-:Y:S02]  /*2f4e0*/  FMUL R14, R94, UR41 ;  /* 0x000000295e0e7c20 */ /* 0x004fe40008400000 */
[----:B------:R-:W2:Y:S03]  /*2f4f0*/  LDL.LU R94, [R1+0x358] ;  /* 0x00035800015e7983 */ /* 0x000ea60000300800 */
[----:B------:R-:W-:-:S05]  /*2f500*/  F2FP.SATFINITE.E4M3.F32.PACK_AB_MERGE_C R14, RZ, R14, RZ ;  /* 0x0000000eff0e723e */ /* 0x000fca00048070ff */
[----:B------:R0:W-:Y:S01]  /*2f510*/  @!P0 STG.E.U8 desc[UR46][R70.64+0x40], R14 ;  /* 0x0000400e46008986 */ /* 0x0001e2000c10112e */
[----:B------:R-:W-:Y:S02]  /*2f520*/  ISETP.LT.OR P0, PT, R27, 0x82, !P3 ;  /* 0x000000821b00780c */ /* 0x000fe40005f01670 */
[----:B------:R-:W-:-:S11]  /*2f530*/  LOP3.LUT R10, R10, 0xfffffffb, RZ, 0xc0, !PT ;  /* 0xfffffffb0a0a7812 */ /* 0x000fd600078ec0ff */
[----:B0-----:R-:W0:Y:S01]  /*2f540*/  @!P0 LDC.64 R14, c[0x0][0x5c0] ;  /* 0x00017000ff0e8b82 */ /* 0x001e220000000a00 */
[----:B------:R-:W-:Y:S02]  /*2f550*/  @P6 LOP3.LUT R10, R10, 0x4, RZ, 0xfc, !PT ;  /* 0x000000040a0a6812 */ /* 0x000fe400078efcff */
[----:B------:R-:W-:Y:S02]  /*2f560*/  ISETP.LT.OR P6, PT, R27, 0x89, !P3 ;  /* 0x000000891b00780c */ /* 0x000fe40005fc1670 */
[----:B0-----:R-:W-:-:S04]  /*2f570*/  @!P0 IADD3 R156, P4, P5, R12, R14, R3 ;  /* 0x0000000e0c9c8210 */ /* 0x001fc80007d9e003 */
[----:B------:R-:W-:-:S07]  /*2f580*/  @!P0 IADD3.X R157, R29, R15, R4, P4, P5 ;  /* 0x0000000f1d9d8210 */ /* 0x000fce00027ea404 */
[----:B------:R-:W0:Y:S02]  /*2f590*/  @!P6 LDC.64 R14, c[0x0][0x5c0] ;  /* 0x00017000ff0eeb82 */ /* 0x000e240000000a00 */
[----:B0-----:R-:W-:Y:S01]  /*2f5a0*/  @!P6 IADD3 R186, P4, P5, R12, R14, R3 ;  /* 0x0000000e0cbae210 */ /* 0x001fe20007d9e003 */
[----:B---3--:R-:W-:Y:S02]  /*2f5b0*/  FMUL R14, R95, UR41 ;  /* 0x000000295f0e7c20 */ /* 0x008fe40008400000 */
[----:B------:R-:W3:Y:S01]  /*2f5c0*/  LDL.LU R95, [R1+0x35c] ;  /* 0x00035c00015f7983 */ /* 0x000ee20000300800 */
[----:B----4-:R-:W-:-:S03]  /*2f5d0*/  FMUL R16, R96, UR41 ;  /* 0x0000002960107c20 */ /* 0x010fc60008400000 */
[----:B------:R-:W4:Y:S01]  /*2f5e0*/  LDL.LU R96, [R1+0x360] ;  /* 0x0003600001607983 */ /* 0x000f220000300800 */
[----:B------:R-:W-:Y:S02]  /*2f5f0*/  LOP3.LUT R10, R10, 0xfffffff7, RZ, 0xc0, !PT ;  /* 0xfffffff70a0a7812 */ /* 0x000fe400078ec0ff */
[----:B------:R-:W-:Y:S02]  /*2f600*/  @!P6 IADD3.X R187, R29, R15, R4, P4, P5 ;  /* 0x0000000f1dbbe210 */ /* 0x000fe400027ea404 */
[----:B------:R-:W-:Y:S02]  /*2f610*/  @P0 LOP3.LUT R10, R10, 0x8, RZ, 0xfc, !PT ;  /* 0x000000080a0a0812 */ /* 0x000fe400078efcff */
[C---:B------:R-:W-:Y:S02]  /*2f620*/  ISETP.LT.OR P0, PT, R27.reuse, 0x42, !P3 ;  /* 0x000000421b00780c */ /* 0x040fe40005f01670 */
[----:B------:R-:W-:Y:S02]  /*2f630*/  ISETP.LT.OR P4, PT, R27, 0x49, !P1 ;  /* 0x000000491b00780c */ /* 0x000fe40004f81670 */
[----:B------:R-:W-:-:S09]  /*2f640*/  F2FP.SATFINITE.E4M3.F32.PACK_AB_MERGE_C R14, RZ, R14, RZ ;  /* 0x0000000eff0e723e */ /* 0x000fd200048070ff */
[----:B------:R0:W-:Y:S02]  /*2f650*/  @!P0 STG.E.U8 desc[UR46][R54.64+0x41], R14 ;  /* 0x0000410e36008986 */ /* 0x0001e4000c10112e */
[----:B0-----:R-:W0:Y:S01]  /*2f660*/  @!P4 LDC.64 R14, c[0x0][0x5c0] ;  /* 0x00017000ff0ecb82 */ /* 0x001e220000000a00 */
[----:B------:R-:W-:Y:S02]  /*2f670*/  F2FP.SATFINITE.E4M3.F32.PACK_AB_MERGE_C R16, RZ, R16, RZ ;  /* 0x00000010ff10723e */ /* 0x000fe400048070ff */
[----:B0-----:R-:W-:-:S05]  /*2f680*/  @!P4 IADD3 R14, P5, R12, R14, RZ ;  /* 0x0000000e0c0ec210 */ /* 0x001fca0007fbe0ff */
[----:B------:R-:W-:-:S05]  /*2f690*/  @!P4 IMAD.X R15, R29, 0x1, R15, P5 ;  /* 0x000000011d0fc824 */ /* 0x000fca00028e060f */
[----:B------:R0:W-:Y:S01]  /*2f6a0*/  @!P4 STG.E.U8 desc[UR46][R14.64+0x48], R16 ;  /* 0x000048100e00c986 */ /* 0x0001e2000c10112e */
[----:B------:R-:W-:-:S13]  /*2f6b0*/  ISETP.LT.OR P0, PT, R27, 0x8a, !P3 ;  /* 0x0000008a1b00780c */ /* 0x000fda0005f01670 */
[----:B0-----:R-:W0:Y:S02]  /*2f6c0*/  @!P0 LDC.64 R14, c[0x0][0x5c0] ;  /* 0x00017000ff0e8b82 */ /* 0x001e240000000a00 */
[----:B0-----:R-:W-:-:S04]  /*2f6d0*/  @!P0 IADD3 R154, P4, P5, R12, R14, R3 ;  /* 0x0000000e0c9a8210 */ /* 0x001fc80007d9e003 */
[----:B------:R-:W-:Y:S02]  /*2f6e0*/  @!P0 IADD3.X R155, R29, R15, R4, P4, P5 ;  /* 0x0000000f1d9b8210 */ /* 0x000fe400027ea404 */
[----:B------:R-:W-:-:S13]  /*2f6f0*/  ISETP.LT.OR P4, PT, R27, 0x4a, !P1 ;  /* 0x0000004a1b00780c */ /* 0x000fda0004f81670 */
[----:B------:R-:W0:Y:S01]  /*2f700*/  @!P4 LDC.64 R14, c[0x0][0x5c0] ;  /* 0x00017000ff0ecb82 */ /* 0x000e220000000a00 */
[----:B--2---:R-:W-:Y:S02]  /*2f710*/  FMUL R16, R94, UR41 ;  /* 0x000000295e107c20 */ /* 0x004fe40008400000 */
[----:B------:R-:W2:Y:S01]  /*2f720*/  LDL.LU R94, [R1+0x364] ;  /* 0x00036400015e7983 */ /* 0x000ea20000300800 */
[----:B------:R-:W-:-:S04]  /*2f730*/  LOP3.LUT R10, R10, 0xffffff7f, RZ, 0xc0, !PT ;  /* 0xffffff7f0a0a7812 */ /* 0x000fc800078ec0ff */
[----:B------:R-:W-:Y:S02]  /*2f740*/  @P6 LOP3.LUT R10, R10, 0x80, RZ, 0xfc, !PT ;  /* 0x000000800a0a6812 */ /* 0x000fe400078efcff */
[----:B------:R-:W-:Y:S02]  /*2f750*/  ISETP.LT.OR P6, PT, R27, 0x91, !P3 ;  /* 0x000000911b00780c */ /* 0x000fe40005fc1670 */
[----:B0-----:R-:W-:Y:S02]  /*2f760*/  @!P4 IADD3 R14, P5, R12, R14, RZ ;  /* 0x0000000e0c0ec210 */ /* 0x001fe40007fbe0ff */
[----:B------:R-:W-:-:S03]  /*2f770*/  F2FP.SATFINITE.E4M3.F32.PACK_AB_MERGE_C R16, RZ, R16, RZ ;  /* 0x00000010ff10723e */ /* 0x000fc600048070ff */
[----:B------:R-:W-:-:S05]  /*2f780*/  @!P4 IMAD.X R15, R29, 0x1, R15, P5 ;  /* 0x000000011d0fc824 */ /* 0x000fca00028e060f */
[----:B------:R0:W-:Y:S02]  /*2f790*/  @!P4 STG.E.U8 desc[UR46][R14.64+0x49], R16 ;  /* 0x000049100e00c986 */ /* 0x0001e4000c10112e */
[----:B0-----:R-:W0:Y:S01]  /*2f7a0*/  @!P6 LDC.64 R14, c[0x0][0x5c0] ;  /* 0x00017000ff0eeb82 */ /* 0x001e220000000a00 */
[----:B------:R-:W-:-:S04]  /*2f7b0*/  LOP3.LUT R10, R10, 0xfffffeff, RZ, 0xc0, !PT ;  /* 0xfffffeff0a0a7812 */ /* 0x000fc800078ec0ff */
[----:B------:R-:W-:Y:S02]  /*2f7c0*/  @P0 LOP3.LUT R10, R10, 0x100, RZ, 0xfc, !PT ;  /* 0x000001000a0a0812 */ /* 0x000fe400078efcff */
[----:B------:R-:W-:Y:S02]  /*2f7d0*/  ISETP.LT.OR P0, PT, R27, 0x49, !P3 ;  /* 0x000000491b00780c */ /* 0x000fe40005f01670 */
[----:B0-----:R-:W-:Y:S01]  /*2f7e0*/  @!P6 IADD3 R162, P4, P5, R12, R14, R3 ;  /* 0x0000000e0ca2e210 */ /* 0x001fe20007d9e003 */
[----:B---3--:R-:W-:-:S03]  /*2f7f0*/  FMUL R14, R95, UR41 ;  /* 0x000000295f0e7c20 */ /* 0x008fc60008400000 */
[----:B------:R-:W-:Y:S01]  /*2f800*/  @!P6 IADD3.X R163, R29, R15, R4, P4, P5 ;  /* 0x0000000f1da3e210 */ /* 0x000fe200027ea404 */
[----:B------:R-:W3:Y:S01]  /*2f810*/  LDL.LU R95, [R1+0x368] ;  /* 0x00036800015f7983 */ /* 0x000ee20000300800 */
[----:B------:R-:W-:-:S05]  /*2f820*/  F2FP.SATFINITE.E4M3.F32.PACK_AB_MERGE_C R14, RZ, R14, RZ ;  /* 0x0000000eff0e723e */ /* 0x000fca00048070ff */
[----:B------:R0:W-:Y:S01]  /*2f830*/  @!P0 STG.E.U8 desc[UR46][R74.64+0x48], R14 ;  /* 0x0000480e4a008986 */ /* 0x0001e2000c10112e */
[----:B------:R-:W-:-:S13]  /*2f840*/  ISETP.LT.OR P0, PT, R27, 0x92, !P3 ;  /* 0x000000921b00780c */ /* 0x000fda0005f01670 */
        /* <DEDUP_REMOVED lines=10> */
[----:B----4-:R-:W-:Y:S02]  /*2f8f0*/  FMUL R14, R96, UR41 ;  /* 0x00000029600e7c20 */ /* 0x010fe40008400000 */
[----:B------:R-:W4:Y:S01]  /*2f900*/  LDL.LU R96, [R1+0x36c] ;  /* 0x00036c0001607983 */ /* 0x000f220000300800 */
[----:B------:R-:W-:Y:S02]  /*2f910*/  @!P0 IADD3.X R185, R29, R15, R4, P4, P5 ;  /* 0x0000000f1db98210 */ /* 0x000fe400027ea404 */
[C---:B------:R-:W-:Y:S02]  /*2f920*/  ISETP.LT.OR P6, PT, R27.reuse, 0x4a, !P3 ;  /* 0x0000004a1b00780c */ /* 0x040fe40005fc1670 */
[----:B------:R-:W-:-:S02]  /*2f930*/  ISETP.LT.OR P4, PT, R27, 0x51, !P1 ;  /* 0x000000511b00780c */ /* 0x000fc40004f81670 */
[----:B------:R-:W-:-:S09]  /*2f940*/  F2FP.SATFINITE.E4M3.F32.PACK_AB_MERGE_C R14, RZ, R14, RZ ;  /* 0x0000000eff0e723e */ /* 0x000fd200048070ff */
[----:B------:R0:W-:Y:S02]  /*2f950*/  @!P6 STG.E.U8 desc[UR46][R72.64+0x49], R14 ;  /* 0x0000490e4800e986 */ /* 0x0001e4000c10112e */
[----:B0-----:R-:W0:Y:S01]  /*2f960*/  @!P4 LDC.64 R14, c[0x0][0x5c0] ;  /* 0x00017000ff0ecb82 */ /* 0x001e220000000a00 */
[----:B------:R-:W-:-:S04]  /*2f970*/  LOP3.LUT R10, R10, 0xfffbffff, RZ, 0xc0, !PT ;  /* 0xfffbffff0a0a7812 */ /* 0x000fc800078ec0ff */
[----:B------:R-:W-:Y:S01]  /*2f980*/  @P0 LOP3.LUT R10, R10, 0x40000, RZ, 0xfc, !PT ;  /* 0x000400000a0a0812 */ /* 0x000fe200078efcff */
[----:B--2---:R-:W-:Y:S02]  /*2f990*/  FMUL R16, R94, UR41 ;  /* 0x000000295e107c20 */ /* 0x004fe40008400000 */
[----:B------:R-:W2:Y:S01]  /*2f9a0*/  LDL.LU R94, [R1+0x370] ;  /* 0x00037000015e7983 */ /* 0x000ea20000300800 */
[----:B0-----:R-:W-:Y:S02]  /*2f9b0*/  @!P4 IADD3 R14, P5, R12, R14, RZ ;  /* 0x0000000e0c0ec210 */ /* 0x001fe40007fbe0ff */
[----:B------:R-:W-:-:S03]  /*2f9c0*/  F2FP.SATFINITE.E4M3.F32.PACK_AB_MERGE_C R16, RZ, R16, RZ ;  /* 0x00000010ff10723e */ /* 0x000fc600048070ff */
[----:B------:R-:W-:-:S05]  /*2f9d0*/  @!P4 IMAD.X R15, R29, 0x1, R15, P5 ;  /* 0x000000011d0fc824 */ /* 0x000fca00028e060f */
[----:B------:R0:W-:Y:S01]  /*2f9e0*/  @!P4 STG.E.U8 desc[UR46][R14.64+0x50], R16 ;  /* 0x000050100e00c986 */ /* 0x0001e2000c10112e */
[----:B------:R-:W-:Y:S02]  /*2f9f0*/  ISETP.LT.OR P4, PT, R27, 0x9a, !P3 ;  /* 0x0000009a1b00780c */ /* 0x000fe40005f81670 */
[----:B------:R-:W-:Y:S02]  /*2fa00*/  LOP3.LUT R10, R10, 0xfff7ffff, RZ, 0xc0, !PT ;  /* 0xfff7ffff0a0a7812 */ /* 0x000fe400078ec0ff */
[----:B------:R-:W-:-:S04]  /*2fa10*/  LOP3.LUT R13, R13, 0xfbffffff, RZ, 0xc0, !PT ;  /* 0xfbffffff0d0d7812 */ /* 0x000fc800078ec0ff */
[----:B------:R-:W-:-:S05]  /*2fa20*/  @P3 LOP3.LUT R13, R13, 0x4000000, RZ, 0xfc, !PT ;  /* 0x040000000d0d3812 */ /* 0x000fca00078efcff */
[----:B------:R-:W-:-:S04]  /*2fa30*/  @P4 LOP3.LUT R10, R10, 0x80000, RZ, 0xfc, !PT ;  /* 0x000800000a0a4812 */ /* 0x000fc800078efcff */
[----:B------:R-:W-:-:S13]  /*2fa40*/  LOP3.LUT P3, RZ, R10, 0x80000, RZ, 0xc0, !PT ;  /* 0x000800000aff7812 */ /* 0x000fda000786c0ff */
[----:B0-----:R-:W0:Y:S02]  /*2fa50*/  @!P3 LDC.64 R14, c[0x0][0x5c0] ;  /* 0x00017000ff0ebb82 */ /* 0x001e240000000a00 */
[----:B0-----:R-:W-:-:S04]  /*2fa60*/  @!P3 IADD3 R174, P4, P5, R12, R14, R3 ;  /* 0x0000000e0caeb210 */ /* 0x001fc80007d9e003 */
[----:B------:R-:W-:Y:S02]  /*2fa70*/  @!P3 IADD3.X R175, R29, R15, R4, P4, P5 ;  /* 0x0000000f1dafb210 */ /* 0x000fe400027ea404 */
[----:B------:R-:W-:-:S13]  /*2fa80*/  ISETP.LT.OR P4, PT, R27, 0x52, !P1 ;  /* 0x000000521b00780c */ /* 0x000fda0004f81670 */
[----:B------:R-:W0:Y:S01]  /*2fa90*/  @!P4 LDC.64 R14, c[0x0][0x5c0] ;  /* 0x00017000ff0ecb82 */ /* 0x000e220000000a00 */
[----:B---3--:R-:W-:Y:S02]  /*2faa0*/  FMUL R16, R95, UR41 ;  /* 0x000000295f107c20 */ /* 0x008fe40008400000 */
[----:B------:R-:W3:Y:S01]  /*2fab0*/  LDL.LU R95, [R1+0x374] ;  /* 0x00037400015f7983 */ /* 0x000ee20000300800 */
[----:B------:R-:W-:Y:S02]  /*2fac0*/  ISETP.LT.OR P3, PT, R27, 0x81, !P2 ;  /* 0x000000811b00780c */ /* 0x000fe40005761670 */
[----:B------:R-:W-:Y:S02]  /*2fad0*/  F2FP.SATFINITE.E4M3.F32.PACK_AB_MERGE_C R16, RZ, R16, RZ ;  /* 0x00000010ff10723e */ /* 0x000fe400048070ff */
[----:B0-----:R-:W-:-:S05]  /*2fae0*/  @!P4 IADD3 R14, P5, R12, R14, RZ ;  /* 0x0000000e0c0ec210 */ /* 0x001fca0007fbe0ff */
[----:B------:R-:W-:-:S05]  /*2faf0*/  @!P4 IMAD.X R15, R29, 0x1, R15, P5 ;  /* 0x000000011d0fc824 */ /* 0x000fca00028e060f */
[----:B------:R0:W-:Y:S02]  /*2fb00*/  @!P4 STG.E.U8 desc[UR46][R14.64+0x51], R16 ;  /* 0x000051100e00c986 */ /* 0x0001e4000c10112e */
[----:B0-----:R-:W0:Y:S01]  /*2fb10*/  @!P3 LDC.64 R14, c[0x0][0x5c0] ;  /* 0x00017000ff0ebb82 */ /* 0x001e220000000a00 */
[----:B------:R-:W-:Y:S02]  /*2fb20*/  LOP3.LUT P0, RZ, R0, 0x10000000, RZ, 0xc0, !PT ;  /* 0x1000000000ff7812 */ /* 0x000fe4000780c0ff */
[----:B0-----:R-:W-:Y:S01]  /*2fb30*/  @!P3 IADD3 R160, P4, P5, R12, R14, R7 ;  /* 0x0000000e0ca0b210 */ /* 0x001fe20007d9e007 */
[----:B----4-:R-:W-:-:S03]  /*2fb40*/  FMUL R14, R96, UR41 ;  /* 0x00000029600e7c20 */ /* 0x010fc60008400000 */
[----:B------:R-:W-:Y:S01]  /*2fb50*/  @!P3 IADD3.X R161, R29, R15, R6, P4, P5 ;  /* 0x0000000f1da1b210 */ /* 0x000fe200027ea406 */
[----:B------:R-:W4:Y:S01]  /*2fb60*/  LDL.LU R96, [R1+0x378] ;  /* 0x0003780001607983 */ /* 0x000f220000300800 */
        /* <DEDUP_REMOVED lines=11> */
[----:B--2---:R-:W-:Y:S02]  /*2fc20*/  FMUL R14, R94, UR41 ;  /* 0x000000295e0e7c20 */ /* 0x004fe40008400000 */
[----:B------:R-:W2:Y:S01]  /*2fc30*/  LDL.LU R94, [R1+0x37c] ;  /* 0x00037c00015e7983 */ /* 0x000ea20000300800 */
[----:B------:R-:W-:Y:S02]  /*2fc40*/  LOP3.LUT P6, RZ, R0, 0x20, RZ, 0xc0, !PT ;  /* 0x0000002000ff7812 */ /* 0x000fe400078cc0ff */
[----:B------:R-:W-:Y:S02]  /*2fc50*/  @!P3 IADD3.X R199, R29, R15, R6, P4, P5 ;  /* 0x0000000f1dc7b210 */ /* 0x000fe400027ea406 */
[----:B------:R-:W-:-:S02]  /*2fc60*/  ISETP.LT.OR P4, PT, R27, 0x59, !P1 ;  /* 0x000000591b00780c */ /* 0x000fc40004f81670 */
[----:B------:R-:W-:-:S07]  /*2fc70*/  F2FP.SATFINITE.E4M3.F32.PACK_AB_MERGE_C R14, RZ, R14, RZ ;  /* 0x0000000eff0e723e */ /* 0x000fce00048070ff */
[----:B------:R0:W-:Y:S04]  /*2fc80*/  @!P6 STG.E.U8 desc[UR46][R46.64+0x51], R14 ;  /* 0x0000510e2e00e986 */ /* 0x0001e8000c10112e */
[----:B0-----:R-:W0:Y:S01]  /*2fc90*/  @!P4 LDC.64 R14, c[0x0][0x5c0] ;  /* 0x00017000ff0ecb82 */ /* 0x001e220000000a00 */
[----:B------:R-:W-:Y:S02]  /*2fca0*/  ISETP.LT.OR P6, PT, R27, 0x8a, !P2 ;  /* 0x0000008a1b00780c */ /* 0x000fe400057c1670 */
[----:B0-----:R-:W-:-:S05]  /*2fcb0*/  @!P4 IADD3 R14, P5, R12, R14, RZ ;  /* 0x0000000e0c0ec210 */ /* 0x001fca0007fbe0ff */
[----:B------:R-:W-:Y:S02]  /*2fcc0*/  @!P4 IMAD.X R15, R29, 0x1, R15, P5 ;  /* 0x000000011d0fc824 */ /* 0x000fe400028e060f */
[----:B---3--:R-:W-:Y:S02]  /*2fcd0*/  FMUL R16, R95, UR41 ;  /* 0x000000295f107c20 */ /* 0x008fe40008400000 */
[----:B------:R-:W3:Y:S03]  /*2fce0*/  LDL.LU R95, [R1+0x380] ;  /* 0x00038000015f7983 */ /* 0x000ee60000300800 */
[----:B------:R-:W-:-:S05]  /*2fcf0*/  F2FP.SATFINITE.E4M3.F32.PACK_AB_MERGE_C R16, RZ, R16, RZ ;  /* 0x00000010ff10723e */ /* 0x000fca00048070ff */
[----:B------:R0:W-:Y:S02]  /*2fd00*/  @!P4 STG.E.U8 desc[UR46][R14.64+0x58], R16 ;  /* 0x000058100e00c986 */ /* 0x0001e4000c10112e */
[----:B0-----:R-:W0:Y:S02]  /*2fd10*/  @!P6 LDC.64 R14, c[0x0][0x5c0] ;  /* 0x00017000ff0eeb82 */ /* 0x001e240000000a00 */
[----:B0-----:R-:W-:-:S04]  /*2fd20*/  @!P6 IADD3 R180, P4, P5, R12, R14, R7 ;  /* 0x0000000e0cb4e210 */ /* 0x001fc80007d9e007 */
[----:B------:R-:W-:Y:S02]  /*2fd30*/  @!P6 IADD3.X R181, R29, R15, R6, P4, P5 ;  /* 0x0000000f1db5e210 */ /* 0x000fe400027ea406 */
[----:B------:R-:W-:-:S13]  /*2fd40*/  ISETP.LT.OR P4, PT, R27, 0x5a, !P1 ;  /* 0x0000005a1b00780c */ /* 0x000fda0004f81670 */
[----:B------:R-:W0:Y:S01]  /*2fd50*/  @!P4 LDC.64 R14, c[0x0][0x5c0] ;  /* 0x00017000ff0ecb82 */ /* 0x000e220000000a00 */
[----:B------:R-:W-:Y:S01]  /*2fd60*/  ISETP.LT.OR P1, PT, R27, 0x91, !P2 ;  /* 0x000000911b00780c */ /* 0x000fe20005721670 */
[----:B----4-:R-:W-:Y:S02]  /*2fd70*/  FMUL R16, R96, UR41 ;  /* 0x0000002960107c20 */ /* 0x010fe40008400000 */
[----:B------:R-:W4:Y:S01]  /*2fd80*/  LDL.LU R96, [R1+0x384] ;  /* 0x0003840001607983 */ /* 0x000f220000300800 */
[----:B0-----:R-:W-:Y:S02]  /*2fd90*/  @!P4 IADD3 R14, P5, R12, R14, RZ ;  /* 0x0000000e0c0ec210 */ /* 0x001fe40007fbe0ff */
[----:B------:R-:W-:-:S03]  /*2fda0*/  F2FP.SATFINITE.E4M3.F32.PACK_AB_MERGE_C R16, RZ, R16, RZ ;  /* 0x00000010ff10723e */ /* 0x000fc600048070ff */
[----:B------:R-:W-:-:S05]  /*2fdb0*/  @!P4 IMAD.X R15, R29, 0x1, R15, P5 ;  /* 0x000000011d0fc824 */ /* 0x000fca00028e060f */
[----:B------:R0:W-:Y:S02]  /*2fdc0*/  @!P4 STG.E.U8 desc[UR46][R14.64+0x59], R16 ;  /* 0x000059100e00c986 */ /* 0x0001e4000c10112e */
[----:B0-----:R-:W0:Y:S02]  /*2fdd0*/  @!P1 LDC.64 R14, c[0x0][0x5c0] ;  /* 0x00017000ff0e9b82 */ /* 0x001e240000000a00 */
[----:B0-----:R-:W-:Y:S01]  /*2fde0*/  @!P1 IADD3 R194, P4, P5, R12, R14, R7 ;  /* 0x0000000e0cc29210 */ /* 0x001fe20007d9e007 */
[----:B--2---:R-:W-:Y:S02]  /*2fdf0*/  FMUL R14, R94, UR41 ;  /* 0x000000295e0e7c20 */ /* 0x004fe40008400000 */
[----:B------:R-:W2:Y:S01]  /*2fe00*/  LDL.LU R94, [R1+0x388] ;  /* 0x00038800015e7983 */ /* 0x000ea20000300800 */
[----:B------:R-:W-:-:S04]  /*2fe10*/  LOP3.LUT R10, R10, 0xffdfffff, RZ, 0xc0, !PT ;  /* 0xffdfffff0a0a7812 */ /* 0x000fc800078ec0ff */
[----:B------:R-:W-:Y:S02]  /*2fe20*/  @P0 LOP3.LUT R10, R10, 0x200000, RZ, 0xfc, !PT ;  /* 0x002000000a0a0812 */ /* 0x000fe400078efcff */
[----:B------:R-:W-:Y:S02]  /*2fe30*/  LOP3.LUT P0, RZ, R0, 0x40000000, RZ, 0xc0, !PT ;  /* 0x4000000000ff7812 */ /* 0x000fe4000780c0ff */
[----:B------:R-:W-:-:S11]  /*2fe40*/  F2FP.SATFINITE.E4M3.F32.PACK_AB_MERGE_C R14, RZ, R14, RZ ;  /* 0x0000000eff0e723e */ /* 0x000fd600048070ff */
[----:B------:R0:W-:Y:S01]  /*2fe50*/  @!P0 STG.E.U8 desc[UR46][R80.64+0x58], R14 ;  /* 0x0000580e50008986 */ /* 0x0001e2000c10112e */
[----:B------:R-:W-:Y:S02]  /*2fe60*/  ISETP.LT.OR P0, PT, R27, 0x92, !P2 ;  /* 0x000000921b00780c */ /* 0x000fe40005701670 */
[----:B------:R-:W-:Y:S02]  /*2fe70*/  @!P1 IADD3.X R195, R29, R15, R6, P4, P5 ;  /* 0x0000000f1dc39210 */ /* 0x000fe400027ea406 */
[----:B------:R-:W-:-:S04]  /*2fe80*/  LOP3.LUT R10, R10, 0xff7fffff, RZ, 0xc0, !PT ;  /* 0xff7fffff0a0a7812 */ /* 0x000fc800078ec0ff */
[----:B------:R-:W-:-:S05]  /*2fe90*/  @P3 LOP3.LUT R10, R10, 0x800000, RZ, 0xfc, !PT ;  /* 0x008000000a0a3812 */ /* 0x000fca00078efcff */
[----:B0-----:R-:W0:Y:S01]  /*2fea0*/  @!P0 LDC.64 R14, c[0x0][0x5c0] ;  /* 0x00017000ff0e8b82 */ /* 0x001e220000000a00 */
[----:B------:R-:W-:-:S04]  /*2feb0*/  LOP3.LUT R10, R10, 0xffbfffff, RZ, 0xc0, !PT ;  /* 0xffbfffff0a0a7812 */ /* 0x000fc800078ec0ff */
[----:B------:R-:W-:-:S04]  /*2fec0*/  @P6 LOP3.LUT R10, R10, 0x400000, RZ, 0xfc, !PT ;  /* 0x004000000a0a6812 */ /* 0x000fc800078efcff */
[----:B------:R-:W-:-:S04]  /*2fed0*/  LOP3.LUT R10, R10, 0xffefffff, RZ, 0xc0, !PT ;  /* 0xffefffff0a0a7812 */ /* 0x000fc800078ec0ff */
[----:B------:R-:W-:-:S04]  /*2fee0*/  @P1 LOP3.LUT R10, R10, 0x100000, RZ, 0xfc, !PT ;  /* 0x001000000a0a1812 */ /* 0x000fc800078efcff */
[----:B------:R-:W-:Y:S02]  /*2fef0*/  LOP3.LUT R10, R10, 0xfffeffff, RZ, 0xc0, !PT ;  /* 0xfffeffff0a0a7812 */ /* 0x000fe400078ec0ff */
[----:B0-----:R-:W-:Y:S02]  /*2ff00*/  @!P0 IADD3 R188, P4, P5, R12, R14, R7 ;  /* 0x0000000e0cbc8210 */ /* 0x001fe40007d9e007 */
[----:B------:R-:W-:Y:S02]  /*2ff10*/  @P0 LOP3.LUT R10, R10, 0x10000, RZ, 0xfc, !PT ;  /* 0x000100000a0a0812 */ /* 0x000fe400078efcff */
[----:B------:R-:W-:Y:S02]  /*2ff20*/  @!P0 IADD3.X R189, R29, R15, R6, P4, P5 ;  /* 0x0000000f1dbd8210 */ /* 0x000fe400027ea406 */
[----:B------:R-:W-:-:S13]  /*2ff30*/  ISETP.LT.OR P0, PT, R27, 0x99, !P2 ;  /* 0x000000991b00780c */ /* 0x000fda0005701670 */
[----:B------:R-:W0:Y:S02]  /*2ff40*/  @!P0 LDC.64 R14, c[0x0][0x5c0] ;  /* 0x00017000ff0e8b82 */ /* 0x000e240000000a00 */
[----:B0-----:R-:W-:Y:S01]  /*2ff50*/  @!P0 IADD3 R208, P4, P5, R12, R14, R7 ;  /* 0x0000000e0cd08210 */ /* 0x001fe20007d9e007 */
[----:B---3--:R-:W-:Y:S02]  /*2ff60*/  FMUL R14, R95, UR41 ;  /* 0x000000295f0e7c20 */ /* 0x008fe40008400000 */
[----:B------:R-:W3:Y:S01]  /*2ff70*/  LDL.LU R95, [R1+0x38c] ;  /* 0x00038c00015f7983 */ /* 0x000ee20000300800 */
[----:B------:R-:W-:Y:S02]  /*2ff80*/  LOP3.LUT P3, RZ, R0, 0x20000000, RZ, 0xc0, !PT ;  /* 0x2000000000ff7812 */ /* 0x000fe4000786c0ff */
[----:B------:R-:W-:-:S11]  /*2ff90*/  F2FP.SATFINITE.E4M3.F32.PACK_AB_MERGE_C R14, RZ, R14, RZ ;  /* 0x0000000eff0e723e */ /* 0x000fd600048070ff */
[----:B------:R0:W-:Y:S01]  /*2ffa0*/  @!P3 STG.E.U8 desc[UR46][R78.64+0x59], R14 ;  /* 0x0000590e4e00b986 */ /* 0x0001e2000c10112e */
[----:B------:R-:W-:Y:S02]  /*2ffb0*/  ISETP.LT.OR P3, PT, R27, 0x9a, !P2 ;  /* 0x0000009a1b00780c */ /* 0x000fe40005761670 */
[----:B------:R-:W-:-:S11]  /*2ffc0*/  @!P0 IADD3.X R209, R29, R15, R6, P4, P5 ;  /* 0x0000000f1dd18210 */ /* 0x000fd600027ea406 */
[----:B0-----:R-:W0:Y:S01]  /*2ffd0*/  @!P3 LDC.64 R14, c[0x0][0x5c0] ;  /* 0x00017000ff0ebb82 */ /* 0x001e220000000a00 */
[----:B------:R-:W-:-:S04]  /*2ffe0*/  LOP3.LUT R10, R10, 0xffff7fff, RZ, 0xc0, !PT ;  /* 0xffff7fff0a0a7812 */ /* 0x000fc800078ec0ff */
[----:B------:R-:W-:-:S04]  /*2fff0*/  @P0 LOP3.LUT R10, R10, 0x8000, RZ, 0xfc, !PT ;  /* 0x000080000a0a0812 */ /* 0x000fc800078efcff */
[----:B------:R-:W-:Y:S02]  /*30000*/  LOP3.LUT R10, R10, 0xffffbfff, RZ, 0xc0, !PT ;  /* 0xffffbfff0a0a7812 */ /* 0x000fe400078ec0ff */
[C---:B------:R-:W-:Y:S02]  /*30010*/  LOP3.LUT P0, RZ, R13.reuse, 0x20000000, RZ, 0xc0, !PT ;  /* 0x200000000dff7812 */ /* 0x040fe4000780c0ff */
[----:B------:R-:W-:Y:S02]  /*30020*/  LOP3.LUT R13, R13, 0xfeffffff, RZ, 0xc0, !PT ;  /* 0xfeffffff0d0d7812 */ /* 0x000fe400078ec0ff */
[----:B------:R-:W-:Y:S02]  /*30030*/  @P3 LOP3.LUT R10, R10, 0x4000, RZ, 0xfc, !PT ;  /* 0x000040000a0a3812 */ /* 0x000fe400078efcff */
[----:B0-----:R-:W-:-:S04]  /*30040*/  @!P3 IADD3 R202, P4, P5, R12, R14, R7 ;  /* 0x0000000e0ccab210 */ /* 0x001fc80007d9e007 */
[----:B------:R-:W-:Y:S02]  /*30050*/  @!P3 IADD3.X R203, R29, R15, R6, P4, P5 ;  /* 0x0000000f1dcbb210 */ /* 0x000fe400027ea406 */
[----:B------:R-:W-:Y:S02]  /*30060*/  ISETP.GE.AND P3, PT, R26, 0x101, PT ;  /* 0x000001011a00780c */ /* 0x000fe40003f66270 */
[----:B------:R-:W-:Y:S02]  /*30070*/  LOP3.LUT P6, RZ, R0, 0x8000, RZ, 0xc0, !PT ;  /* 0x0000800000ff7812 */ /* 0x000fe400078cc0ff */
[----:B------:R-:W-:Y:S02]  /*30080*/  @P2 LOP3.LUT R13, R13, 0x1000000, RZ, 0xfc, !PT ;  /* 0x010000000d0d2812 */ /* 0x000fe400078efcff */
[----:B------:R-:W-:Y:S01]  /*30090*/  ISETP.LT.OR P2, PT, R27, 0x81, !P3 ;  /* 0x000000811b00780c */ /* 0x000fe20005f41670 */
[----:B----4-:R-:W-:Y:S02]  /*300a0*/  FMUL R14, R96, UR41 ;  /* 0x00000029600e7c20 */ /* 0x010fe40008400000 */
[----:B------:R-:W4:Y:S03]  /*300b0*/  LDL.LU R96, [R1+0x390] ;  /* 0x0003900001607983 */ /* 0x000f260000300800 */
[----:B------:R-:W-:-:S05]  /*300c0*/  F2FP.SATFINITE.E4M3.F32.PACK_AB_MERGE_C R14, RZ, R14, RZ ;  /* 0x0000000eff0e723e */ /* 0x000fca00048070ff */
[----:B------:R0:W-:Y:S02]  /*300d0*/  @!P6 STG.E.U8 desc[UR46][R50.64+0x40], R14 ;  /* 0x0000400e3200e986 */ /* 0x0001e4000c10112e */
[----:B0-----:R-:W0:Y:S02]  /*300e0*/  @!P2 LDC.64 R14, c[0x0][0x5c0] ;  /* 0x00017000ff0eab82 */ /* 0x001e240000000a00 */
[----:B0-----:R-:W-:Y:S01]  /*300f0*/  @!P2 IADD3 R216, P4, P5, R12, R14, R9 ;  /* 0x0000000e0cd8a210 */ /* 0x001fe20007d9e009 */
[----:B--2---:R-:W-:Y:S02]  /*30100*/  FMUL R14, R94, UR41 ;  /* 0x000000295e0e7c20 */ /* 0x004fe40008400000 */
[----:B------:R-:W2:Y:S01]  /*30110*/  LDL.LU R94, [R1+0x394] ;  /* 0x00039400015e7983 */ /* 0x000ea20000300800 */
[----:B------:R-:W-:Y:S02]  /*30120*/  @!P2 IADD3.X R217, R29, R15, R8, P4, P5 ;  /* 0x0000000f1dd9a210 */ /* 0x000fe400027ea408 */
[----:B------:R-:W-:-:S02]  /*30130*/  ISETP.LT.OR P4, PT, R27, 0x41, !P0 ;  /* 0x000000411b00780c */ /* 0x000fc40004781670 */
[----:B------:R-:W-:-:S04]  /*30140*/  LOP3.LUT R10, R10, 0xffffdfff, RZ, 0xc0, !PT ;  /* 0xffffdfff0a0a7812 */ /* 0x000fc800078ec0ff */
[----:B------:R-:W-:Y:S02]  /*30150*/  @P2 LOP3.LUT R10, R10, 0x2000, RZ, 0xfc, !PT ;  /* 0x000020000a0a2812 */ /* 0x000fe400078efcff */
[----:B------:R-:W-:-:S05]  /*30160*/  LOP3.LUT P2, RZ, R2, 0x1, RZ, 0xc0, !PT ;  /* 0x0000000102ff7812 */ /* 0x000fca000784c0ff */
[----:B------:R-:W0:Y:S01]  /*30170*/  @!P4 LDC.64 R16, c[0x0][0x5c0] ;  /* 0x00017000ff10cb82 */ /* 0x000e220000000a00 */
[----:B------:R-:W-:Y:S02]  /*30180*/  LOP3.LUT R13, R13, 0xefffffff, RZ, 0xc0, !PT ;  /* 0xefffffff0d0d7812 */ /* 0x000fe400078ec0ff */
[----:B------:R-:W-:-:S05]  /*30190*/  LOP3.LUT P1, RZ, R0, 0x10000, RZ, 0xc0, !PT ;  /* 0x0001000000ff7812 */ /* 0x000fca000782c0ff */
        /* <DEDUP_REMOVED lines=26> */
[----:B----4-:R-:W-:-:S03]  /*30340*/  FMUL R14, R96, UR41 ;  /* 0x00000029600e7c20 */ /* 0x010fc60008400000 */
[----:B------:R-:W-:Y:S02]  /*30350*/  @!P2 IADD3.X R213, R29, R15, R8, P5, P6 ;  /* 0x0000000f1dd5a210 */ /* 0x000fe40002fec408 */
[----:B------:R-:W-:Y:S02]  /*30360*/  ISETP.LT.OR P6, PT, R27, 0x8a, !P3 ;  /* 0x0000008a1b00780c */ /* 0x000fe40005fc1670 */
[----:B------:R-:W-:-:S05]  /*30370*/  F2FP.SATFINITE.E4M3.F32.PACK_AB_MERGE_C R14, RZ, R14, RZ ;  /* 0x0000000eff0e723e */ /* 0x000fca00048070ff */
[----:B------:R0:W-:Y:S06]  /*30380*/  @!P4 STG.E.U8 desc[UR46][R16.64+0x41], R14 ;  /* 0x0000410e1000c986 */ /* 0x0001ec000c10112e */
        /* <DEDUP_REMOVED lines=10> */
[----:B------:R-:W-:-:S11]  /*30430*/  @!P6 IADD3.X R207, R29, R15, R8, P4, P5 ;  /* 0x0000000f1dcfe210 */ /* 0x000fd600027ea408 */
[----:B0-----:R-:W0:Y:S02]  /*30440*/  @!P2 LDC.64 R14, c[0x0][0x5c0] ;  /* 0x00017000ff0eab82 */ /* 0x001e240000000a00 */
[----:B0-----:R-:W-:-:S04]  /*30450*/  @!P2 IADD3 R214, P4, P5, R12, R14, R9 ;  /* 0x0000000e0cd6a210 */ /* 0x001fc80007d9e009 */
[----:B------:R-:W-:Y:S02]  /*30460*/  @!P2 IADD3.X R215, R29, R15, R8, P4, P5 ;  /* 0x0000000f1dd7a210 */ /* 0x000fe400027ea408 */
[----:B------:R-:W-:Y:S02]  /*30470*/  ISETP.LT.OR P4, PT, R27, 0x49, !P0 ;  /* 0x000000491b00780c */ /* 0x000fe40004781670 */
[----:B------:R-:W-:-:S11]  /*30480*/  LOP3.LUT R13, R13, 0xf7ffffff, RZ, 0xc0, !PT ;  /* 0xf7ffffff0d0d7812 */ /* 0x000fd600078ec0ff */
[----:B------:R-:W0:Y:S01]  /*30490*/  @!P4 LDC.64 R16, c[0x0][0x5c0] ;  /* 0x00017000ff10cb82 */ /* 0x000e220000000a00 */
[----:B---3--:R-:W-:Y:S02]  /*304a0*/  FMUL R15, R95, UR41 ;  /* 0x000000295f0f7c20 */ /* 0x008fe40008400000 */
[----:B------:R-:W3:Y:S04]  /*304b0*/  LDL.LU R95, [R1+0x3a0] ;  /* 0x0003a000015f7983 */ /* 0x000ee80000300800 */
[----:B------:R-:W4:Y:S01]  /*304c0*/  LDL.LU R96, [R1+0x3a4] ;  /* 0x0003a40001607983 */ /* 0x000f220000300800 */
[----:B------:R-:W-:Y:S02]  /*304d0*/  LOP3.LUT P1, RZ, R0, 0x10, RZ, 0xc0, !PT ;  /* 0x0000001000ff7812 */ /* 0x000fe4000782c0ff */
[----:B------:R-:W-:-:S02]  /*304e0*/  @P0 LOP3.LUT R13, R13, 0x8000000, RZ, 0xfc, !PT ;  /* 0x080000000d0d0812 */ /* 0x000fc400078efcff */
        /* <DEDUP_REMOVED lines=8> */
[----:B------:R-:W-:Y:S02]  /*30570*/  @!P4 IADD3.X R18, R4, R29, R6, P5, P6 ;  /* 0x0000001d0412c210 */ /* 0x000fe40002fec406 */
[----:B0-----:R-:W-:Y:S02]  /*30580*/  @!P0 IADD3 R204, P5, P6, R12, R14, R9 ;  /* 0x0000000e0ccc8210 */ /* 0x001fe40007ebe009 */
[----:B------:R-:W-:-:S04]  /*30590*/  LOP3.LUT R10, R10, 0xffffffdf, RZ, 0xc0, !PT ;  /* 0xffffffdf0a0a7812 */ /* 0x000fc800078ec0ff */
[----:B------:R-:W-:Y:S01]  /*305a0*/  @P2 LOP3.LUT R10, R10, 0x20, RZ, 0xfc, !PT ;  /* 0x000000200a0a2812 */ /* 0x000fe200078efcff */
[----:B------:R-:W-:-:S03]  /*305b0*/  @!P4 IMAD.X R17, R18, 0x1, R17, P1 ;  /* 0x000000011211c824 */ /* 0x000fc600008e0611 */
[----:B------:R-:W-:Y:S02]  /*305c0*/  LOP3.LUT R10, R10, 0xffffffef, RZ, 0xc0, !PT ;  /* 0xffffffef0a0a7812 */ /* 0x000fe400078ec0ff */
[----:B------:R-:W-:Y:S01]  /*305d0*/  @!P0 IADD3.X R205, R29, R15, R8, P5, P6 ;  /* 0x0000000f1dcd8210 */ /* 0x000fe20002fec408 */
[----:B--2---:R-:W-:Y:S02]  /*305e0*/  FMUL R14, R94, UR41 ;  /* 0x000000295e0e7c20 */ /* 0x004fe40008400000 */
[----:B------:R-:W2:Y:S01]  /*305f0*/  LDL.LU R94, [R1+0x3a8] ;  /* 0x0003a800015e7983 */ /* 0x000ea20000300800 */
[----:B------:R-:W-:Y:S02]  /*30600*/  @P0 LOP3.LUT R10, R10, 0x10, RZ, 0xfc, !PT ;  /* 0x000000100a0a0812 */ /* 0x000fe400078efcff */
        /* <DEDUP_REMOVED lines=13> */
[----:B------:R-:W-:-:S04]  /*306e0*/  ISETP.GE.AND P6, PT, R26, 0x101, PT ;  /* 0x000001011a00780c */ /* 0x000fc80003fc6270 */
[----:B------:R-:W-:Y:S01]  /*306f0*/  ISETP.LT.OR P6, PT, R27, 0x9a, !P6 ;  /* 0x0000009a1b00780c */ /* 0x000fe200077c1670 */
[----:B---3--:R-:W-:Y:S02]  /*30700*/  FMUL R14, R95, UR41 ;  /* 0x000000295f0e7c20 */ /* 0x008fe40008400000 */
[----:B------:R-:W3:Y:S03]  /*30710*/  LDL.LU R95, [R1+0x3ac] ;  /* 0x0003ac00015f7983 */ /* 0x000ee60000300800 */
[----:B------:R-:W-:-:S05]  /*30720*/  F2FP.SATFINITE.E4M3.F32.PACK_AB_MERGE_C R14, RZ, R14, RZ ;  /* 0x0000000eff0e723e */ /* 0x000fca00048070ff */
[----:B------:R0:W-:Y:S02]  /*30730*/  @!P4 STG.E.U8 desc[UR46][R16.64+0x49], R14 ;  /* 0x0000490e1000c986 */ /* 0x0001e4000c10112e */
[----:B0-----:R-:W0:Y:S01]  /*30740*/  @!P6 LDC.64 R14, c[0x0][0x5c0] ;  /* 0x00017000ff0eeb82 */ /* 0x001e220000000a00 */
[----:B------:R-:W-:Y:S02]  /*30750*/  LOP3.LUT P2, RZ, R2, 0x2, RZ, 0xc0, !PT ;  /* 0x0000000202ff7812 */ /* 0x000fe4000784c0ff */
        /* <DEDUP_REMOVED lines=10> */
[----:B0-----:R-:W-:-:S04]  /*30800*/  @!P2 IADD3 R170, P4, P5, R12, R14, R3 ;  /* 0x0000000e0caaa210 */ /* 0x001fc80007d9e003 */
[----:B------:R-:W-:Y:S01]  /*30810*/  @!P2 IADD3.X R171, R29, R15, R4, P4, P5 ;  /* 0x0000000f1daba210 */ /* 0x000fe200027ea404 */
[----:B--2---:R-:W-:Y:S02]  /*30820*/  FMUL R15, R94, UR41 ;  /* 0x000000295e0f7c20 */ /* 0x004fe40008400000 */
[----:B------:R-:W2:Y:S01]  /*30830*/  LDL.LU R94, [R1+0x3b0] ;  /* 0x0003b000015e7983 */ /* 0x000ea20000300800 */
[----:B------:R-:W-:Y:S02]  /*30840*/  ISETP.LT.OR P4, PT, R27, 0x51, !P0 ;  /* 0x000000511b00780c */ /* 0x000fe40004781670 */
[----:B------:R-:W-:Y:S01]  /*30850*/  LOP3.LUT R10, R10, 0xfffffffe, RZ, 0xc0, !PT ;  /* 0xfffffffe0a0a7812 */ /* 0x000fe200078ec0ff */
[----:B------:R-:W4:Y:S03]  /*30860*/  LDL.LU R96, [R1+0x3b4] ;  /* 0x0003b40001607983 */ /* 0x000f260000300800 */
[----:B------:R-:W-:-:S02]  /*30870*/  @P2 LOP3.LUT R10, R10, 0x1, RZ, 0xfc, !PT ;  /* 0x000000010a0a2812 */ /* 0x000fc400078efcff */
[----:B------:R-:W-:-:S05]  /*30880*/  LOP3.LUT P2, RZ, R2, 0x4, RZ, 0xc0, !PT ;  /* 0x0000000402ff7812 */ /* 0x000fca000784c0ff */
[----:B------:R-:W0:Y:S01]  /*30890*/  @!P4 LDC.64 R16, c[0x0][0x5c0] ;  /* 0x00017000ff10cb82 */ /* 0x000e220000000a00 */
[----:B------:R-:W-:Y:S02]  /*308a0*/  LOP3.LUT R13, R13, 0xfdffffff, RZ, 0xc0, !PT ;  /* 0xfdffffff0d0d7812 */ /* 0x000fe400078ec0ff */
[----:B------:R-:W-:Y:S02]  /*308b0*/  LOP3.LUT P1, RZ, R0, 0x40, RZ, 0xc0, !PT ;  /* 0x0000004000ff7812 */ /* 0x000fe4000782c0ff */
[----:B------:R-:W-:-:S03]  /*308c0*/  LOP3.LUT R5, R5, 0x7fffffff, RZ, 0xc0, !PT ;  /* 0x7fffffff05057812 */ /* 0x000fc600078ec0ff */
[----:B------:R-:W-:Y:S02]  /*308d0*/  @P2 LOP3.LUT R13, R13, 0x2000000, RZ, 0xfc, !PT ;  /* 0x020000000d0d2812 */ /* 0x000fe400078efcff */
[----:B------:R-:W-:Y:S02]  /*308e0*/  ISETP.LT.OR P2, PT, R27, 0xa2, !P3 ;  /* 0x000000a21b00780c */ /* 0x000fe40005f41670 */
[----:B------:R-:W-:Y:S02]  /*308f0*/  @P6 LOP3.LUT R5, R5, 0x80000000, RZ, 0xfc, !PT ;  /* 0x8000000005056812 */ /* 0x000fe400078efcff */
[----:B------:R-:W-:Y:S02]  /*30900*/  F2FP.SATFINITE.E4M3.F32.PACK_AB_MERGE_C R15, RZ, R15, RZ ;  /* 0x0000000fff0f723e */ /* 0x000fe400048070ff */
[----:B------:R-:W-:-:S03]  /*30910*/  @!P4 IADD3 R14, P5, P6, R3, R12, R7 ;  /* 0x0000000c030ec210 */ /* 0x000fc60007ebe007 */
[----:B------:R1:W-:Y:S01]  /*30920*/  @!P1 STG.E.U8 desc[UR46][R52.64+0x51], R15 ;  /* 0x0000510f34009986 */ /* 0x0003e2000c10112e */
[----:B0-----:R-:W-:-:S03]  /*30930*/  @!P4 IADD3 R16, P1, R14, R16, RZ ;  /* 0x000000100e10c210 */ /* 0x001fc60007f3e0ff */
        /* <DEDUP_REMOVED lines=39> */
[----:B---3--:R-:W-:Y:S02]  /*30bb0*/  FMUL R15, R95, UR41 ;  /* 0x000000295f0f7c20 */ /* 0x008fe40008400000 */
[----:B------:R-:W3:Y:S01]  /*30bc0*/  LDL.LU R95, [R1+0x3c0] ;  /* 0x0003c000015f7983 */ /* 0x000ee20000300800 */
[----:B------:R-:W-:Y:S02]  /*30bd0*/  ISETP.LT.OR P4, PT, R27, 0x59, !P0 ;  /* 0x000000591b00780c */ /* 0x000fe40004781670 */
[----:B------:R-:W-:Y:S01]  /*30be0*/  LOP3.LUT R5, R5, 0xf7ffffff, RZ, 0xc0, !PT ;  /* 0xf7ffffff05057812 */ /* 0x000fe200078ec0ff */
[----:B------:R-:W4:Y:S03]  /*30bf0*/  LDL.LU R96, [R1+0x3c4] ;  /* 0x0003c40001607983 */ /* 0x000f260000300800 */
[----:B------:R-:W-:-:S07]  /*30c00*/  @P6 LOP3.LUT R5, R5, 0x8000000, RZ, 0xfc, !PT ;  /* 0x0800000005056812 */ /* 0x000fce00078efcff */
[----:B------:R-:W0:Y:S01]  /*30c10*/  @!P4 LDC.64 R16, c[0x0][0x5c0] ;  /* 0x00017000ff10cb82 */ /* 0x000e220000000a00 */
[----:B------:R-:W-:Y:S02]  /*30c20*/  LOP3.LUT R5, R5, 0xefffffff, RZ, 0xc0, !PT ;  /* 0xefffffff05057812 */ /* 0x000fe400078ec0ff */
[----:B------:R-:W-:Y:S02]  /*30c30*/  LOP3.LUT P1, RZ, R0, 0x20000, RZ, 0xc0, !PT ;  /* 0x0002000000ff7812 */ /* 0x000fe4000782c0ff */
[----:B------:R-:W-:Y:S02]  /*30c40*/  @P2 LOP3.LUT R5, R5, 0x10000000, RZ, 0xfc, !PT ;  /* 0x1000000005052812 */ /* 0x000fe400078efcff */
[----:B------:R-:W-:Y:S02]  /*30c50*/  ISETP.LT.OR P2, PT, R27, 0xb2, !P3 ;  /* 0x000000b21b00780c */ /* 0x000fe40005f41670 */
[----:B------:R-:W-:Y:S02]  /*30c60*/  F2FP.SATFINITE.E4M3.F32.PACK_AB_MERGE_C R15, RZ, R15, RZ ;  /* 0x0000000fff0f723e */ /* 0x000fe400048070ff */
[----:B------:R-:W-:-:S05]  /*30c70*/  @!P4 IADD3 R14, P5, P6, R3, R12, R7 ;  /* 0x0000000c030ec210 */ /* 0x000fca0007ebe007 */
[----:B------:R1:W-:Y:S01]  /*30c80*/  @!P1 STG.E.U8 desc[UR46][R58.64+0x59], R15 ;  /* 0x0000590f3a009986 */ /* 0x0003e2000c10112e */
[----:B0-----:R-:W-:-:S03]  /*30c90*/  @!P4 IADD3 R16, P1, R14, R16, RZ ;  /* 0x000000100e10c210 */ /* 0x001fc60007f3e0ff */
        /* <DEDUP_REMOVED lines=9> */
[----:B------:R-:W-:Y:S02]  /*30d30*/  LOP3.LUT R5, R5, 0xfbffffff, RZ, 0xc0, !PT ;  /* 0xfbffffff05057812 */ /* 0x000fe400078ec0ff */
[----:B------:R-:W-:Y:S02]  /*30d40*/  @!P2 IADD3.X R123, R29, R15, R4, P5, P6 ;  /* 0x0000000f1d7ba210 */ /* 0x000fe40002fec404 */
[----:B------:R-:W-:Y:S02]  /*30d50*/  @P2 LOP3.LUT R5, R5, 0x4000000, RZ, 0xfc, !PT ;  /* 0x0400000005052812 */ /* 0x000fe400078efcff */
[C---:B------:R-:W-:Y:S02]  /*30d60*/  LOP3.LUT P2, RZ, R13.reuse, 0x1000000, RZ, 0xc0, !PT ;  /* 0x010000000dff7812 */ /* 0x040fe4000784c0ff */
[----:B------:R-:W-:-:S02]  /*30d70*/  LOP3.LUT P1, RZ, R13, 0x800000, RZ, 0xc0, !PT ;  /* 0x008000000dff7812 */ /* 0x000fc4000782c0ff */
[----:B------:R-:W-:Y:S01]  /*30d80*/  LOP3.LUT R13, R13, 0xfffdffff, RZ, 0xc0, !PT ;  /* 0xfffdffff0d0d7812 */ /* 0x000fe200078ec0ff */
[----:B0-----:R-:W0:Y:S03]  /*30d90*/  @!P4 LDC.64 R14, c[0x0][0x5c0] ;  /* 0x00017000ff0ecb82 */ /* 0x001e260000000a00 */
[----:B------:R-:W-:Y:S02]  /*30da0*/  @P0 LOP3.LUT R13, R13, 0x20000, RZ, 0xfc, !PT ;  /* 0x000200000d0d0812 */ /* 0x000fe400078efcff */
[----:B------:R-:W-:Y:S02]  /*30db0*/  LOP3.LUT P0, RZ, R0, 0x4, RZ, 0xc0, !PT ;  /* 0x0000000400ff7812 */ /* 0x000fe4000780c0ff */
[----:B------:R-:W-:Y:S02]  /*30dc0*/  LOP3.LUT R13, R13, 0xffbfffff, RZ, 0xc0, !PT ;  /* 0xffbfffff0d0d7812 */ /* 0x000fe400078ec0ff */
[----:B------:R-:W-:-:S09]  /*30dd0*/  @!P4 IADD3 R16, P5, P6, R3, R12, R7 ;  /* 0x0000000c0310c210 */ /* 0x000fd20007ebe007 */
[----:B------:R-:W-:Y:S02]  /*30de0*/  @P0 LOP3.LUT R13, R13, 0x400000, RZ, 0xfc, !PT ;  /* 0x004000000d0d0812 */ /* 0x000fe400078efcff */
[----:B------:R-:W-:Y:S02]  /*30df0*/  ISETP.LT.OR P0, PT, R27, 0xb9, !P3 ;  /* 0x000000b91b00780c */ /* 0x000fe40005f01670 */
[----:B------:R-:W-:Y:S02]  /*30e00*/  @!P4 IADD3.X R17, R4, R29, R6, P5, P6 ;  /* 0x0000001d0411c210 */ /* 0x000fe40002fec406 */
[----:B0-----:R-:W-:-:S05]  /*30e10*/  @!P4 IADD3 R16, P5, R16, R14, RZ ;  /* 0x0000000e1010c210 */ /* 0x001fca0007fbe0ff */
[----:B------:R-:W-:-:S04]  /*30e20*/  @!P4 IMAD.X R17, R17, 0x1, R15, P5 ;  /* 0x000000011111c824 */ /* 0x000fc800028e060f */
[----:B------:R-:W0:Y:S01]  /*30e30*/  @!P0 LDC.64 R14, c[0x0][0x5c0] ;  /* 0x00017000ff0e8b82 */ /* 0x000e220000000a00 */
[----:B------:R-:W-:-:S04]  /*30e40*/  LOP3.LUT R5, R5, 0xff7fffff, RZ, 0xc0, !PT ;  /* 0xff7fffff05057812 */ /* 0x000fc800078ec0ff */
[----:B------:R-:W-:Y:S02]  /*30e50*/  @P0 LOP3.LUT R5, R5, 0x800000, RZ, 0xfc, !PT ;  /* 0x0080000005050812 */ /* 0x000fe400078efcff */
        /* <DEDUP_REMOVED lines=8> */
[----:B------:R-:W-:Y:S02]  /*30ee0*/  LOP3.LUT R13, R13, 0xffefffff, RZ, 0xc0, !PT ;  /* 0xffefffff0d0d7812 */ /* 0x000fe400078ec0ff */
[----:B------:R-:W-:Y:S02]  /*30ef0*/  LOP3.LUT P6, RZ, R0, 0x100, RZ, 0xc0, !PT ;  /* 0x0000010000ff7812 */ /* 0x000fe400078cc0ff */
[----:B------:R-:W-:Y:S02]  /*30f00*/  @P3 LOP3.LUT R13, R13, 0x100000, RZ, 0xfc, !PT ;  /* 0x001000000d0d3812 */ /* 0x000fe400078efcff */
[----:B------:R-:W-:Y:S02]  /*30f10*/  ISETP.LT.OR P3, PT, R27, 0xa1, !P2 ;  /* 0x000000a11b00780c */ /* 0x000fe40005761670 */
[----:B0-----:R-:W-:Y:S01]  /*30f20*/  @!P0 IADD3 R114, P4, P5, R12, R14, R3 ;  /* 0x0000000e0c728210 */ /* 0x001fe20007d9e003 */
[----:B----4-:R-:W-:-:S05]  /*30f30*/  FMUL R14, R96, UR41 ;  /* 0x00000029600e7c20 */ /* 0x010fca0008400000 */
[----:B------:R-:W-:Y:S02]  /*30f40*/  F2FP.SATFINITE.E4M3.F32.PACK_AB_MERGE_C R14, RZ, R14, RZ ;  /* 0x0000000eff0e723e */ /* 0x000fe400048070ff */
[----:B------:R-:W-:-:S03]  /*30f50*/  @!P0 IADD3.X R115, R29, R15, R4, P4, P5 ;  /* 0x0000000f1d738210 */ /* 0x000fc600027ea404 */
[----:B------:R0:W-:Y:S02]  /*30f60*/  @!P6 STG.E.U8 desc[UR46][R90.64+0x40], R14 ;  /* 0x0000400e5a00e986 */ /* 0x0001e4000c10112e */
[----:B0-----:R-:W0:Y:S02]  /*30f70*/  @!P3 LDC.64 R14, c[0x0][0x5c0] ;  /* 0x00017000ff0ebb82 */ /* 0x001e240000000a00 */
[----:B0-----:R-:W-:-:S04]  /*30f80*/  @!P3 IADD3 R112, P4, P5, R12, R14, R7 ;  /* 0x0000000e0c70b210 */ /* 0x001fc80007d9e007 */
[----:B------:R-:W-:Y:S01]  /*30f90*/  @!P3 IADD3.X R113, R29, R15, R6, P4, P5 ;  /* 0x0000000f1d71b210 */ /* 0x000fe200027ea406 */
[----:B--2---:R-:W-:Y:S02]  /*30fa0*/  FMUL R15, R94, UR41 ;  /* 0x000000295e0f7c20 */ /* 0x004fe40008400000 */
[----:B------:R-:W2:Y:S01]  /*30fb0*/  LDL.LU R94, [R1+0x3d0] ;  /* 0x0003d000015e7983 */ /* 0x000ea20000300800 */
[----:B------:R-:W-:Y:S02]  /*30fc0*/  LOP3.LUT R5, R5, 0xffbfffff, RZ, 0xc0, !PT ;  /* 0xffbfffff05057812 */ /* 0x000fe400078ec0ff */
[----:B------:R-:W-:Y:S01]  /*30fd0*/  ISETP.LT.OR P4, PT, R27, 0x41, !P1 ;  /* 0x000000411b00780c */ /* 0x000fe20004f81670 */
[----:B------:R-:W4:Y:S01]  /*30fe0*/  LDL.LU R96, [R1+0x3d4] ;  /* 0x0003d40001607983 */ /* 0x000f220000300800 */
[----:B------:R-:W-:-:S04]  /*30ff0*/  @P0 LOP3.LUT R5, R5, 0x400000, RZ, 0xfc, !PT ;  /* 0x0040000005050812 */ /* 0x000fc800078efcff */
[----:B------:R-:W-:-:S04]  /*31000*/  LOP3.LUT R5, R5, 0xffdfffff, RZ, 0xc0, !PT ;  /* 0xffdfffff05057812 */ /* 0x000fc800078ec0ff */
[----:B------:R-:W-:Y:S02]  /*31010*/  @P3 LOP3.LUT R5, R5, 0x200000, RZ, 0xfc, !PT ;  /* 0x0020000005053812 */ /* 0x000fe400078efcff */
[----:B------:R-:W-:Y:S01]  /*31020*/  LOP3.LUT P3, RZ, R2, 0x8, RZ, 0xc0, !PT ;  /* 0x0000000802ff7812 */ /* 0x000fe2000786c0ff */
[----:B------:R-:W0:Y:S01]  /*31030*/  @!P4 LDC.64 R16, c[0x0][0x5c0] ;  /* 0x00017000ff10cb82 */ /* 0x000e220000000a00 */
[C---:B------:R-:W-:Y:S02]  /*31040*/  LOP3.LUT P0, RZ, R13.reuse, 0x400000, RZ, 0xc0, !PT ;  /* 0x004000000dff7812 */ /* 0x040fe4000780c0ff */
[----:B------:R-:W-:Y:S02]  /*31050*/  LOP3.LUT R13, R13, 0xffdfffff, RZ, 0xc0, !PT ;  /* 0xffdfffff0d0d7812 */ /* 0x000fe400078ec0ff */
[----:B------:R-:W-:-:S07]  /*31060*/  F2FP.SATFINITE.E4M3.F32.PACK_AB_MERGE_C R15, RZ, R15, RZ ;  /* 0x0000000fff0f723e */ /* 0x000fce00048070ff */
[----:B------:R-:W-:Y:S02]  /*31070*/  @P3 LOP3.LUT R13, R13, 0x200000, RZ, 0xfc, !PT ;  /* 0x002000000d0d3812 */ /* 0x000fe400078efcff */
[----:B------:R-:W-:Y:S02]  /*31080*/  ISETP.LT.OR P3, PT, R27, 0xa2, !P2 ;  /* 0x000000a21b00780c */ /* 0x000fe40005761670 */
[----:B------:R-:W-:Y:S01]  /*31090*/  @!P4 IADD3 R14, P5, P6, R3, R12, R9 ;  /* 0x0000000c030ec210 */ /* 0x000fe20007ebe009 */
[----:B------:R1:W-:Y:S03]  /*310a0*/  @!P0 STG.E.U8 desc[UR46][R30.64+0x41], R15 ;  /* 0x0000410f1e008986 */ /* 0x0003e6000c10112e */
[----:B0-----:R-:W-:-:S07]  /*310b0*/  @!P4 IADD3 R16, P0, R14, R16, RZ ;  /* 0x000000100e10c210 */ /* 0x001fce0007f1e0ff */
        /* <DEDUP_REMOVED lines=20> */
[----:B------:R-:W-:Y:S01]  /*31200*/  @!P3 IADD3.X R109, R29, R15, R6, P5, P6 ;  /* 0x0000000f1d6db210 */ /* 0x000fe20002fec406 */
[----:B------:R-:W-:Y:S04]  /*31210*/  STL [R1+0x730], R108 ;  /* 0x0007306c01007387 */ /* 0x000fe80000100800 */
[----:B------:R-:W-:Y:S01]  /*31220*/  STL [R1+0x72c], R109 ;  /* 0x00072c6d01007387 */ /* 0x000fe20000100800 */
[----:B--2---:R-:W-:-:S03]  /*31230*/  FMUL R14, R94, UR41 ;  /* 0x000000295e0e7c20 */ /* 0x004fc60008400000 */
[----:B------:R-:W2:Y:S01]  /*31240*/  LDL.LU R94, [R1+0x3dc] ;  /* 0x0003dc00015e7983 */ /* 0x000ea20000300800 */
        /* <DEDUP_REMOVED lines=13> */
[----:B0-----:R-:W0:Y:S01]  /*31320*/  @!P3 LDC.64 R14, c[0x0][0x5c0] ;  /* 0x00017000ff0ebb82 */ /* 0x001e220000000a00 */
[----:B------:R-:W-:Y:S02]  /*31330*/  LOP3.LUT R5, R5, 0xfffdffff, RZ, 0xc0, !PT ;  /* 0xfffdffff05057812 */ /* 0x000fe400078ec0ff */
[----:B0-----:R-:W-:-:S04]  /*31340*/  @!P3 IADD3 R106, P4, P5, R12, R14, R7 ;  /* 0x0000000e0c6ab210 */ /* 0x001fc80007d9e007 */
[----:B------:R-:W-:Y:S02]  /*31350*/  @!P3 IADD3.X R107, R29, R15, R6, P4, P5 ;  /* 0x0000000f1d6bb210 */ /* 0x000fe400027ea406 */
[----:B------:R-:W-:Y:S02]  /*31360*/  ISETP.LT.OR P4, PT, R27, 0x49, !P1 ;  /* 0x000000491b00780c */ /* 0x000fe40004f81670 */
[----:B------:R-:W-:-:S04]  /*31370*/  @P6 LOP3.LUT R5, R5, 0x20000, RZ, 0xfc, !PT ;  /* 0x0002000005056812 */ /* 0x000fc800078efcff */
[----:B------:R-:W-:-:S07]  /*31380*/  LOP3.LUT R5, R5, 0xfffeffff, RZ, 0xc0, !PT ;  /* 0xfffeffff05057812 */ /* 0x000fce00078ec0ff */
[----:B------:R-:W0:Y:S01]  /*31390*/  @!P4 LDC.64 R16, c[0x0][0x5c0] ;  /* 0x00017000ff10cb82 */ /* 0x000e220000000a00 */
[----:B------:R-:W-:Y:S01]  /*313a0*/  LOP3.LUT P0, RZ, R2, 0x10, RZ, 0xc0, !PT ;  /* 0x0000001002ff7812 */ /* 0x000fe2000780c0ff */
[----:B------:R-:W-:Y:S01]  /*313b0*/  STL [R1+0x734], R105 ;  /* 0x0007346901007387 */ /* 0x000fe20000100800 */
[----:B------:R-:W-:Y:S01]  /*313c0*/  @P3 LOP3.LUT R5, R5, 0x10000, RZ, 0xfc, !PT ;  /* 0x0001000005053812 */ /* 0x000fe200078efcff */
[----:B---3--:R-:W-:Y:S01]  /*313d0*/  FMUL R15, R95, UR41 ;  /* 0x000000295f0f7c20 */ /* 0x008fe20008400000 */
[----:B------:R-:W-:Y:S01]  /*313e0*/  ISETP.LT.OR P3, PT, R27, 0xb2, !P2 ;  /* 0x000000b21b00780c */ /* 0x000fe20005761670 */
[----:B------:R-:W-:Y:S04]  /*313f0*/  STL [R1+0x728], R107 ;  /* 0x0007286b01007387 */ /* 0x000fe80000100800 */
[----:B------:R-:W3:Y:S01]  /*31400*/  LDL.LU R96, [R1+0x3e0] ;  /* 0x0003e00001607983 */ /* 0x000ee20000300800 */
[----:B------:R-:W-:-:S02]  /*31410*/  F2FP.SATFINITE.E4M3.F32.PACK_AB_MERGE_C R15, RZ, R15, RZ ;  /* 0x0000000fff0f723e */ /* 0x000fc400048070ff */
[----:B------:R-:W-:-:S03]  /*31420*/  @!P4 IADD3 R14, P5, P6, R3, R12, R9 ;  /* 0x0000000c030ec210 */ /* 0x000fc60007ebe009 */
[----:B------:R1:W-:Y:S01]  /*31430*/  @!P0 STG.E.U8 desc[UR46][R48.64+0x49], R15 ;  /* 0x0000490f30008986 */ /* 0x0003e2000c10112e */
[----:B0-----:R-:W-:Y:S02]  /*31440*/  @!P4 IADD3 R16, P0, R14, R16, RZ ;  /* 0x000000100e10c210 */ /* 0x001fe40007f1e0ff */
[----:B-1----:R-:W0:Y:S01]  /*31450*/  @!P3 LDC.64 R14, c[0x0][0x5c0] ;  /* 0x00017000ff0ebb82 */ /* 0x002e220000000a00 */
[----:B------:R-:W-:Y:S02]  /*31460*/  @!P4 IADD3.X R18, R4, R29, R8, P5, P6 ;  /* 0x0000001d0412c210 */ /* 0x000fe40002fec408 */
[----:B0-----:R-:W-:-:S04]  /*31470*/  @!P3 IADD3 R102, P5, P6, R12, R14, R7 ;  /* 0x0000000e0c66b210 */ /* 0x001fc80007ebe007 */
[----:B------:R-:W-:-:S05]  /*31480*/  @!P3 IADD3.X R103, R29, R15, R6, P5, P6 ;  /* 0x0000000f1d67b210 */ /* 0x000fca0002fec406 */
[----:B------:R-:W-:Y:S04]  /*31490*/  STL [R1+0x724], R103 ;  /* 0x0007246701007387 */ /* 0x000fe80000100800 */
[----:B------:R-:W4:Y:S01]  /*314a0*/  LDL.LU R95, [R1+0x3e4] ;  /* 0x0003e400015f7983 */ /* 0x000f220000300800 */
[----:B------:R-:W-:Y:S01]  /*314b0*/  @!P4 IMAD.X R17, R18, 0x1, R17, P0 ;  /* 0x000000011211c824 */ /* 0x000fe200000e0611 */
[----:B------:R-:W-:Y:S01]  /*314c0*/  ISETP.LT.OR P0, PT, R27, 0xb9, !P2 ;  /* 0x000000b91b00780c */ /* 0x000fe20005701670 */
[----:B--2---:R-:W-:Y:S02]  /*314d0*/  FMUL R14, R94, UR41 ;  /* 0x000000295e0e7c20 */ /* 0x004fe40008400000 */
[----:B------:R-:W2:Y:S03]  /*314e0*/  LDL.LU R94, [R1+0x3e8] ;  /* 0x0003e800015e7983 */ /* 0x000ea60000300800 */
        /* <DEDUP_REMOVED lines=9> */
[----:B0-----:R-:W-:-:S04]  /*31580*/  @!P0 IADD3 R100, P5, P6, R12, R14, R7 ;  /* 0x0000000e0c648210 */ /* 0x001fc80007ebe007 */
[----:B------:R-:W-:-:S05]  /*31590*/  @!P0 IADD3.X R101, R29, R15, R6, P5, P6 ;  /* 0x0000000f1d658210 */ /* 0x000fca0002fec406 */
[----:B------:R-:W-:Y:S04]  /*315a0*/  STL [R1+0x720], R101 ;  /* 0x0007206501007387 */ /* 0x000fe80000100800 */
[----:B------:R-:W2:Y:S01]  /*315b0*/  LDL.LU R218, [R1+0x3ec] ;  /* 0x0003ec0001da7983 */ /* 0x000ea20000300800 */
[----:B------:R-:W-:-:S04]  /*315c0*/  LOP3.LUT R5, R5, 0xffffbfff, RZ, 0xc0, !PT ;  /* 0xffffbfff05057812 */ /* 0x000fc800078ec0ff */
[----:B------:R-:W-:-:S04]  /*315d0*/  @P3 LOP3.LUT R5, R5, 0x4000, RZ, 0xfc, !PT ;  /* 0x0000400005053812 */ /* 0x000fc800078efcff */
[----:B------:R-:W-:-:S04]  /*315e0*/  LOP3.LUT R5, R5, 0xffffdfff, RZ, 0xc0, !PT ;  /* 0xffffdfff05057812 */ /* 0x000fc800078ec0ff */
[----:B------:R-:W-:Y:S02]  /*315f0*/  @P0 LOP3.LUT R5, R5, 0x2000, RZ, 0xfc, !PT ;  /* 0x0000200005050812 */ /* 0x000fe400078efcff */
[----:B------:R-:W-:Y:S01]  /*31600*/  ISETP.LT.OR P0, PT, R27, 0xba, !P2 ;  /* 0x000000ba1b00780c */ /* 0x000fe20005701670 */
[----:B---3--:R-:W-:-:S05]  /*31610*/  FMUL R14, R96, UR41 ;  /* 0x00000029600e7c20 */ /* 0x008fca0008400000 */
[----:B------:R-:W-:-:S05]  /*31620*/  F2FP.SATFINITE.E4M3.F32.PACK_AB_MERGE_C R14, RZ, R14, RZ ;  /* 0x0000000eff0e723e */ /* 0x000fca00048070ff */
[----:B------:R0:W-:Y:S02]  /*31630*/  @!P4 STG.E.U8 desc[UR46][R16.64+0x49], R14 ;  /* 0x0000490e1000c986 */ /* 0x0001e4000c10112e */
[----:B0-----:R-:W0:Y:S01]  /*31640*/  @!P0 LDC.64 R14, c[0x0][0x5c0] ;  /* 0x00017000ff0e8b82 */ /* 0x001e220000000a00 */
[----:B------:R-:W-:Y:S02]  /*31650*/  LOP3.LUT R5, R5, 0xffffefff, RZ, 0xc0, !PT ;  /* 0xffffefff05057812 */ /* 0x000fe400078ec0ff */
[----:B------:R-:W-:Y:S02]  /*31660*/  LOP3.LUT R13, R13, 0xfff7ffff, RZ, 0xc0, !PT ;  /* 0xfff7ffff0d0d7812 */ /* 0x000fe400078ec0ff */
[----:B------:R-:W-:Y:S02]  /*31670*/  @P0 LOP3.LUT R5, R5, 0x1000, RZ, 0xfc, !PT ;  /* 0x0000100005050812 */ /* 0x000fe400078efcff */
[----:B------:R-:W-:Y:S02]  /*31680*/  LOP3.LUT P6, RZ, R2, 0x20, RZ, 0xc0, !PT ;  /* 0x0000002002ff7812 */ /* 0x000fe400078cc0ff */
[----:B------:R-:W-:-:S02]  /*31690*/  @P2 LOP3.LUT R13, R13, 0x80000, RZ, 0xfc, !PT ;  /* 0x000800000d0d2812 */ /* 0x000fc400078efcff */
[----:B0-----:R-:W-:-:S04]  /*316a0*/  @!P0 IADD3 R98, P4, P5, R12, R14, R7 ;  /* 0x0000000e0c628210 */ /* 0x001fc80007d9e007 */
[----:B------:R-:W-:Y:S02]  /*316b0*/  @!P0 IADD3.X R99, R29, R15, R6, P4, P5 ;  /* 0x0000000f1d638210 */ /* 0x000fe400027ea406 */
[----:B------:R-:W-:-:S04]  /*316c0*/  ISETP.GE.AND P0, PT, R26, 0x101, PT ;  /* 0x000001011a00780c */ /* 0x000fc80003f06270 */
[----:B------:R-:W-:Y:S01]  /*316d0*/  ISETP.LT.OR P2, PT, R27, 0xa1, !P0 ;  /* 0x000000a11b00780c */ /* 0x000fe20004741670 */
[----:B----4-:R-:W-:-:S05]  /*316e0*/  FMUL R14, R95, UR41 ;  /* 0x000000295f0e7c20 */ /* 0x010fca0008400000 */
[----:B------:R-:W-:Y:S01]  /*316f0*/  F2FP.SATFINITE.E4M3.F32.PACK_AB_MERGE_C R14, RZ, R14, RZ ;  /* 0x0000000eff0e723e */ /* 0x000fe200048070ff */
[----:B------:R-:W-:Y:S04]  /*31700*/  STL [R1+0x71c], R99 ;  /* 0x00071c6301007387 */ /* 0x000fe80000100800 */
[----:B------:R0:W-:Y:S04]  /*31710*/  @!P6 STG.E.U8 desc[UR46][R92.64+0x50], R14 ;  /* 0x0000500e5c00e986 */ /* 0x0001e8000c10112e */
[----:B------:R-:W3:Y:S01]  /*31720*/  LDL.LU R220, [R1+0x3f0] ;  /* 0x0003f00001dc7983 */ /* 0x000ee20000300800 */
[----:B------:R-:W-:-:S03]  /*31730*/  LOP3.LUT P3, RZ, R0, 0x40000, RZ, 0xc0, !PT ;  /* 0x0004000000ff7812 */ /* 0x000fc6000786c0ff */
[----:B------:R-:W4:Y:S01]  /*31740*/  LDL.LU R219, [R1+0x3f4] ;  /* 0x0003f40001db7983 */ /* 0x000f220000300800 */
[----:B0-----:R-:W0:Y:S02]  /*31750*/  @!P2 LDC.64 R14, c[0x0][0x5c0] ;  /* 0x00017000ff0eab82 */ /* 0x001e240000000a00 */
[----:B0-----:R-:W-:-:S04]  /*31760*/  @!P2 IADD3 R96, P4, P5, R12, R14, R9 ;  /* 0x0000000e0c60a210 */ /* 0x001fc80007d9e009 */
[----:B------:R-:W-:Y:S02]  /*31770*/  @!P2 IADD3.X R97, R29, R15, R8, P4, P5 ;  /* 0x0000000f1d61a210 */ /* 0x000fe400027ea408 */
[----:B------:R-:W-:-:S13]  /*31780*/  ISETP.LT.OR P4, PT, R27, 0x51, !P1 ;  /* 0x000000511b00780c */ /* 0x000fda0004f81670 */
[----:B------:R-:W0:Y:S01]  /*31790*/  @!P4 LDC.64 R16, c[0x0][0x5c0] ;  /* 0x00017000ff10cb82 */ /* 0x000e220000000a00 */
[----:B------:R-:W-:Y:S02]  /*317a0*/  LOP3.LUT R5, R5, 0xfffff7ff, RZ, 0xc0, !PT ;  /* 0xfffff7ff05057812 */ /* 0x000fe400078ec0ff */
[----:B------:R-:W-:Y:S02]  /*317b0*/  @!P4 IADD3 R14, P5, P6, R3, R12, R9 ;  /* 0x0000000c030ec210 */ /* 0x000fe40007ebe009 */
[----:B------:R-:W-:Y:S02]  /*317c0*/  @P2 LOP3.LUT R5, R5, 0x800, RZ, 0xfc, !PT ;  /* 0x0000080005052812 */ /* 0x000fe400078efcff */
[----:B0-----:R-:W-:Y:S01]  /*317d0*/  @!P4 IADD3 R16, P2, R14, R16, RZ ;  /* 0x000000100e10c210 */ /* 0x001fe20007f5e0ff */
[----:B--2---:R-:W-:-:S05]  /*317e0*/  FMUL R15, R94, UR41 ;  /* 0x000000295e0f7c20 */ /* 0x004fca0008400000 */
[----:B------:R-:W-:-:S05]  /*317f0*/  F2FP.SATFINITE.E4M3.F32.PACK_AB_MERGE_C R15, RZ, R15, RZ ;  /* 0x0000000fff0f723e */ /* 0x000fca00048070ff */
[----:B------:R0:W-:Y:S01]  /*31800*/  @!P3 STG.E.U8 desc[UR46][R42.64+0x51], R15 ;  /* 0x0000510f2a00b986 */ /* 0x0001e2000c10112e */
[----:B------:R-:W-:-:S13]  /*31810*/  ISETP.LT.OR P3, PT, R27, 0xa2, !P0 ;  /* 0x000000a21b00780c */ /* 0x000fda0004761670 */
[----:B0-----:R-:W0:Y:S01]  /*31820*/  @!P3 LDC.64 R14, c[0x0][0x5c0] ;  /* 0x00017000ff0ebb82 */ /* 0x001e220000000a00 */
[----:B------:R-:W-:Y:S02]  /*31830*/  @!P4 IADD3.X R18, R4, R29, R8, P5, P6 ;  /* 0x0000001d0412c210 */ /* 0x000fe40002fec408 */
[----:B0-----:R-:W-:Y:S01]  /*31840*/  @!P3 IADD3 R94, P5, P6, R12, R14, R9 ;  /* 0x0000000e0c5eb210 */ /* 0x001fe20007ebe009 */
[----:B------:R-:W-:Y:S02]  /*31850*/  FMUL R14, R218, UR41 ;  /* 0x00000029da0e7c20 */ /* 0x000fe40008400000 */
        /* <DEDUP_REMOVED lines=36> */
[----:B------:R-:W2:Y:S04]  /*31aa0*/  LDL.LU R218, [R1+0x400] ;  /* 0x0004000001da7983 */ /* 0x000ea80000300800 */
[----:B------:R-:W4:Y:S01]  /*31ab0*/  LDL.LU R219, [R1+0x404] ;  /* 0x0004040001db7983 */ /* 0x000f220000300800 */
[----:B------:R-:W-:Y:S02]  /*31ac0*/  ISETP.LT.OR P4, PT, R27, 0x59, !P1 ;  /* 0x000000591b00780c */ /* 0x000fe40004f81670 */
[----:B------:R-:W-:-:S02]  /*31ad0*/  LOP3.LUT P2, RZ, R2, 0x40, RZ, 0xc0, !PT ;  /* 0x0000004002ff7812 */ /* 0x000fc4000784c0ff */
[----:B------:R-:W-:Y:S02]  /*31ae0*/  LOP3.LUT R5, R5, 0xffffffbf, RZ, 0xc0, !PT ;  /* 0xffffffbf05057812 */ /* 0x000fe400078ec0ff */
[----:B------:R-:W-:-:S07]  /*31af0*/  F2FP.SATFINITE.E4M3.F32.PACK_AB_MERGE_C R15, RZ, R15, RZ ;  /* 0x0000000fff0f723e */ /* 0x000fce00048070ff */
[----:B------:R-:W0:Y:S01]  /*31b00*/  @!P4 LDC.64 R16, c[0x0][0x5c0] ;  /* 0x00017000ff10cb82 */ /* 0x000e220000000a00 */
[----:B------:R-:W-:Y:S01]  /*31b10*/  @P3 LOP3.LUT R5, R5, 0x40, RZ, 0xfc, !PT ;  /* 0x0000004005053812 */ /* 0x000fe200078efcff */
[----:B------:R1:W-:Y:S01]  /*31b20*/  @!P2 STG.E.U8 desc[UR46][R116.64+0x59], R15 ;  /* 0x0000590f7400a986 */ /* 0x0003e2000c10112e */
[----:B------:R-:W-:Y:S02]  /*31b30*/  ISETP.LT.OR P2, PT, R27, 0xb2, !P0 ;  /* 0x000000b21b00780c */ /* 0x000fe40004741670 */
[----:B------:R-:W-:-:S04]  /*31b40*/  LOP3.LUT R5, R5, 0xffffffdf, RZ, 0xc0, !PT ;  /* 0xffffffdf05057812 */ /* 0x000fc800078ec0ff */
[----:B------:R-:W-:Y:S02]  /*31b50*/  @P6 LOP3.LUT R5, R5, 0x20, RZ, 0xfc, !PT ;  /* 0x0000002005056812 */ /* 0x000fe400078efcff */
[----:B------:R-:W-:-:S04]  /*31b60*/  @!P4 IADD3 R14, P5, P6, R3, R12, R9 ;  /* 0x0000000c030ec210 */ /* 0x000fc80007ebe009 */
[----:B0-----:R-:W-:Y:S02]  /*31b70*/  @!P4 IADD3 R16, P0, R14, R16, RZ ;  /* 0x000000100e10c210 */ /* 0x001fe40007f1e0ff */
        /* <DEDUP_REMOVED lines=9> */
[----:B------:R-:W-:Y:S02]  /*31c10*/  ISETP.LT.OR P4, PT, R27, 0x5a, !P1 ;  /* 0x0000005a1b00780c */ /* 0x000fe40004f81670 */
[C---:B------:R-:W-:Y:S02]  /*31c20*/  LOP3.LUT P3, RZ, R13.reuse, 0x100000, RZ, 0xc0, !PT ;  /* 0x001000000dff7812 */ /* 0x040fe4000786c0ff */
[----:B------:R-:W-:-:S09]  /*31c30*/  LOP3.LUT R13, R13, 0xffff7fff, RZ, 0xc0, !PT ;  /* 0xffff7fff0d0d7812 */ /* 0x000fd200078ec0ff */
[----:B0-----:R-:W0:Y:S01]  /*31c40*/  @!P4 LDC.64 R14, c[0x0][0x5c0] ;  /* 0x00017000ff0ecb82 */ /* 0x001e220000000a00 */
[----:B------:R-:W-:Y:S02]  /*31c50*/  @P1 LOP3.LUT R13, R13, 0x8000, RZ, 0xfc, !PT ;  /* 0x000080000d0d1812 */ /* 0x000fe400078efcff */
[----:B------:R-:W-:Y:S02]  /*31c60*/  ISETP.GE.AND P1, PT, R26, 0x101, PT ;  /* 0x000001011a00780c */ /* 0x000fe40003f26270 */
[----:B------:R-:W-:Y:S02]  /*31c70*/  @!P4 IADD3 R16, P5, P6, R3, R12, R9 ;  /* 0x0000000c0310c210 */ /* 0x000fe40007ebe009 */
[----:B------:R-:W-:Y:S02]  /*31c80*/  ISETP.LT.OR P0, PT, R27, 0xb9, !P1 ;  /* 0x000000b91b00780c */ /* 0x000fe40004f01670 */
[----:B------:R-:W-:Y:S02]  /*31c90*/  @!P4 IADD3.X R17, R4, R29, R8, P5, P6 ;  /* 0x0000001d0411c210 */ /* 0x000fe40002fec408 */
[----:B0-----:R-:W-:-:S05]  /*31ca0*/  @!P4 IADD3 R16, P5, R16, R14, RZ ;  /* 0x0000000e1010c210 */ /* 0x001fca0007fbe0ff */
[----:B------:R-:W-:-:S04]  /*31cb0*/  @!P4 IMAD.X R17, R17, 0x1, R15, P5 ;  /* 0x000000011111c824 */ /* 0x000fc800028e060f */
[----:B------:R-:W0:Y:S02]  /*31cc0*/  @!P0 LDC.64 R14, c[0x0][0x5c0] ;  /* 0x00017000ff0e8b82 */ /* 0x000e240000000a00 */
[----:B0-----:R-:W-:Y:S01]  /*31cd0*/  @!P0 IADD3 R74, P5, P6, R12, R14, R9 ;  /* 0x0000000e0c4a8210 */ /* 0x001fe20007ebe009 */
[----:B--2---:R-:W-:Y:S02]  /*31ce0*/  FMUL R14, R218, UR41 ;  /* 0x00000029da0e7c20 */ /* 0x004fe40008400000 */
[----:B------:R-:W2:Y:S03]  /*31cf0*/  LDL.LU R218, [R1+0x40c] ;  /* 0x00040c0001da7983 */ /* 0x000ea60000300800 */
[----:B------:R-:W-:-:S05]  /*31d00*/  F2FP.SATFINITE.E4M3.F32.PACK_AB_MERGE_C R14, RZ, R14, RZ ;  /* 0x0000000eff0e723e */ /* 0x000fca00048070ff */
[----:B------:R4:W-:Y:S02]  /*31d10*/  @!P4 STG.E.U8 desc[UR46][R16.64+0x59], R14 ;  /* 0x0000590e1000c986 */ /* 0x0009e4000c10112e */
[----:B----4-:R-:W-:Y:S02]  /*31d20*/  FMUL R16, R219, UR41 ;  /* 0x00000029db107c20 */ /* 0x010fe40008400000 */
[----:B------:R-:W4:Y:S01]  /*31d30*/  LDL.LU R219, [R1+0x410] ;  /* 0x0004100001db7983 */ /* 0x000f220000300800 */
[----:B------:R-:W-:Y:S02]  /*31d40*/  @!P0 IADD3.X R75, R29, R15, R8, P5, P6 ;  /* 0x0000000f1d4b8210 */ /* 0x000fe40002fec408 */
[----:B------:R-:W-:-:S04]  /*31d50*/  ISETP.GE.AND P6, PT, R26, 0x1, PT ;  /* 0x000000011a00780c */ /* 0x000fc80003fc6270 */
[----:B------:R-:W-:Y:S02]  /*31d60*/  ISETP.LT.OR P4, PT, R27, 0x61, !P6 ;  /* 0x000000611b00780c */ /* 0x000fe40007781670 */
[----:B------:R-:W-:-:S11]  /*31d70*/  LOP3.LUT R5, R5, 0xffffffef, RZ, 0xc0, !PT ;  /* 0xffffffef05057812 */ /* 0x000fd600078ec0ff */
[----:B------:R-:W0:Y:S01]  /*31d80*/  @!P4 LDC.64 R14, c[0x0][0x5c0] ;  /* 0x00017000ff0ecb82 */ /* 0x000e220000000a00 */
[----:B------:R-:W-:-:S04]  /*31d90*/  @P2 LOP3.LUT R5, R5, 0x10, RZ, 0xfc, !PT ;  /* 0x0000001005052812 */ /* 0x000fc800078efcff */
[----:B------:R-:W-:-:S04]  /*31da0*/  LOP3.LUT R5, R5, 0xfffffff7, RZ, 0xc0, !PT ;  /* 0xfffffff705057812 */ /* 0x000fc800078ec0ff */
[----:B------:R-:W-:Y:S02]  /*31db0*/  @P0 LOP3.LUT R5, R5, 0x8, RZ, 0xfc, !PT ;  /* 0x0000000805050812 */ /* 0x000fe400078efcff */
[----:B------:R-:W-:Y:S02]  /*31dc0*/  ISETP.LT.OR P0, PT, R27, 0xba, !P1 ;  /* 0x000000ba1b00780c */ /* 0x000fe40004f01670 */
[----:B------:R-:W-:Y:S02]  /*31dd0*/  F2FP.SATFINITE.E4M3.F32.PACK_AB_MERGE_C R16, RZ, R16, RZ ;  /* 0x00000010ff10723e */ /* 0x000fe400048070ff */
[----:B0-----:R-:W-:-:S05]  /*31de0*/  @!P4 IADD3 R14, P5, R12, R14, RZ ;  /* 0x0000000e0c0ec210 */ /* 0x001fca0007fbe0ff */
[----:B------:R-:W-:-:S05]  /*31df0*/  @!P4 IMAD.X R15, R29, 0x1, R15, P5 ;  /* 0x000000011d0fc824 */ /* 0x000fca00028e060f */
[----:B------:R0:W-:Y:S02]  /*31e00*/  @!P4 STG.E.U8 desc[UR46][R14.64+0x60], R16 ;  /* 0x000060100e00c986 */ /* 0x0001e4000c10112e */
[----:B0-----:R-:W0:Y:S01]  /*31e10*/  @!P0 LDC.64 R14, c[0x0][0x5c0] ;  /* 0x00017000ff0e8b82 */ /* 0x001e220000000a00 */
[----:B---3--:R-:W-:Y:S02]  /*31e20*/  FMUL R16, R220, UR41 ;  /* 0x00000029dc107c20 */ /* 0x008fe40008400000 */
[----:B------:R-:W3:Y:S01]  /*31e30*/  LDL.LU R220, [R1+0x414] ;  /* 0x0004140001dc7983 */ /* 0x000ee20000300800 */
        /* <DEDUP_REMOVED lines=13> */
[----:B0-----:R-:W-:-:S04]  /*31f10*/  @!P2 IADD3 R66, P4, P5, R12, R14, R3 ;  /* 0x0000000e0c42a210 */ /* 0x001fc80007d9e003 */
[----:B------:R-:W-:Y:S02]  /*31f20*/  @!P2 IADD3.X R67, R29, R15, R4, P4, P5 ;  /* 0x0000000f1d43a210 */ /* 0x000fe400027ea404 */
[----:B------:R-:W-:-:S04]  /*31f30*/  LOP3.LUT R13, R13, 0xfffbffff, RZ, 0xc0, !PT ;  /* 0xfffbffff0d0d7812 */ /* 0x000fc800078ec0ff */
[----:B------:R-:W-:Y:S02]  /*31f40*/  @P1 LOP3.LUT R13, R13, 0x40000, RZ, 0xfc, !PT ;  /* 0x000400000d0d1812 */ /* 0x000fe400078efcff */
[----:B------:R-:W-:Y:S01]  /*31f50*/  ISETP.LT.OR P1, PT, R27, 0xc9, !P3 ;  /* 0x000000c91b00780c */ /* 0x000fe20005f21670 */
[----:B--2---:R-:W-:Y:S02]  /*31f60*/  FMUL R14, R218, UR41 ;  /* 0x00000029da0e7c20 */ /* 0x004fe40008400000 */
[----:B------:R-:W2:Y:S03]  /*31f70*/  LDL.LU R218, [R1+0x418] ;  /* 0x0004180001da7983 */ /* 0x000ea60000300800 */
[----:B------:R-:W-:-:S05]  /*31f80*/  F2FP.SATFINITE.E4M3.F32.PACK_AB_MERGE_C R14, RZ, R14, RZ ;  /* 0x0000000eff0e723e */ /* 0x000fca00048070ff */
[----:B------:R0:W-:Y:S01]  /*31f90*/  @!P0 STG.E.U8 desc[UR46][R56.64+0x60], R14 ;  /* 0x0000600e38008986 */ /* 0x0001e2000c10112e */
[----:B------:R-:W-:-:S13]  /*31fa0*/  ISETP.LT.OR P0, PT, R27, 0xc2, !P3 ;  /* 0x000000c21b00780c */ /* 0x000fda0005f01670 */
[----:B0-----:R-:W0:Y:S02]  /*31fb0*/  @!P0 LDC.64 R14, c[0x0][0x5c0] ;  /* 0x00017000ff0e8b82 */ /* 0x001e240000000a00 */
[----:B0-----:R-:W-:-:S04]  /*31fc0*/  @!P0 IADD3 R62, P4, P5, R12, R14, R3 ;  /* 0x0000000e0c3e8210 */ /* 0x001fc80007d9e003 */
[----:B------:R-:W-:Y:S02]  /*31fd0*/  @!P0 IADD3.X R63, R29, R15, R4, P4, P5 ;  /* 0x0000000f1d3f8210 */ /* 0x000fe400027ea404 */
[----:B------:R-:W0:Y:S02]  /*31fe0*/  @!P1 LDC.64 R14, c[0x0][0x5c0] ;  /* 0x00017000ff0e9b82 */ /* 0x000e240000000a00 */
[----:B0-----:R-:W-:Y:S01]  /*31ff0*/  @!P1 IADD3 R60, P4, P5, R12, R14, R3 ;  /* 0x0000000e0c3c9210 */ /* 0x001fe20007d9e003 */
[----:B----4-:R-:W-:Y:S02]  /*32000*/  FMUL R14, R219, UR41 ;  /* 0x00000029db0e7c20 */ /* 0x010fe40008400000 */
[----:B------:R-:W4:Y:S01]  /*32010*/  LDL.LU R219, [R1+0x41c] ;  /* 0x00041c0001db7983 */ /* 0x000f220000300800 */
[----:B------:R-:W-:Y:S01]  /*32020*/  LOP3.LUT R2, R2, 0x7fffffff, RZ, 0xc0, !PT ;  /* 0x7fffffff02027812 */ /* 0x000fe200078ec0ff */
[----:B---3--:R-:W-:Y:S02]  /*32030*/  FMUL R16, R220, UR41 ;  /* 0x00000029dc107c20 */ /* 0x008fe40008400000 */
[----:B------:R-:W3:Y:S01]  /*32040*/  LDL.LU R220, [R1+0x420] ;  /* 0x0004200001dc7983 */ /* 0x000ee20000300800 */
[----:B------:R-:W-:-:S02]  /*32050*/  @P0 LOP3.LUT R2, R2, 0x80000000, RZ, 0xfc, !PT ;  /* 0x8000000002020812 */ /* 0x000fc400078efcff */
[----:B------:R-:W-:Y:S02]  /*32060*/  ISETP.LT.OR P0, PT, R27, 0x62, !P3 ;  /* 0x000000621b00780c */ /* 0x000fe40005f01670 */
[----:B------:R-:W-:Y:S02]  /*32070*/  @!P1 IADD3.X R61, R29, R15, R4, P4, P5 ;  /* 0x0000000f1d3d9210 */ /* 0x000fe400027ea404 */
[----:B------:R-:W-:Y:S02]  /*32080*/  ISETP.LT.OR P4, PT, R27, 0x69, !P6 ;  /* 0x000000691b00780c */ /* 0x000fe40007781670 */
[----:B------:R-:W-:-:S07]  /*32090*/  F2FP.SATFINITE.E4M3.F32.PACK_AB_MERGE_C R14, RZ, R14, RZ ;  /* 0x0000000eff0e723e */ /* 0x000fce00048070ff */
[----:B------:R0:W-:Y:S04]  /*320a0*/  @!P0 STG.E.U8 desc[UR46][R36.64+0x61], R14 ;  /* 0x0000610e24008986 */ /* 0x0001e8000c10112e */
[----:B0-----:R-:W0:Y:S01]  /*320b0*/  @!P4 LDC.64 R14, c[0x0][0x5c0] ;  /* 0x00017000ff0ecb82 */ /* 0x001e220000000a00 */
[----:B------:R-:W-:Y:S02]  /*320c0*/  ISETP.LT.OR P0, PT, R27, 0xca, !P3 ;  /* 0x000000ca1b00780c */ /* 0x000fe40005f01670 */
        /* <DEDUP_REMOVED lines=10> */
[----:B------:R-:W-:-:S04]  /*32170*/  @P2 LOP3.LUT R5, R5, 0x4, RZ, 0xfc, !PT ;  /* 0x0000000405052812 */ /* 0x000fc800078efcff */
[----:B------:R-:W-:-:S04]  /*32180*/  LOP3.LUT R5, R5, 0xfffffffd, RZ, 0xc0, !PT ;  /* 0xfffffffd05057812 */ /* 0x000fc800078ec0ff */
[----:B------:R-:W-:Y:S02]  /*32190*/  @P1 LOP3.LUT R5, R5, 0x2, RZ, 0xfc, !PT ;  /* 0x0000000205051812 */ /* 0x000fe400078efcff */
[----:B------:R-:W-:Y:S02]  /*321a0*/  ISETP.LT.OR P1, PT, R27, 0xd1, !P3 ;  /* 0x000000d11b00780c */ /* 0x000fe40005f21670 */
[----:B0-----:R-:W-:Y:S01]  /*321b0*/  @!P4 IADD3 R14, P5, R12, R14, RZ ;  /* 0x0000000e0c0ec210 */ /* 0x001fe20007fbe0ff */
[----:B--2---:R-:W-:Y:S02]  /*321c0*/  FMUL R16, R218, UR41 ;  /* 0x00000029da107c20 */ /* 0x004fe40008400000 */
[----:B------:R-:W2:Y:S02]  /*321d0*/  LDL.LU R218, [R1+0x424] ;  /* 0x0004240001da7983 */ /* 0x000ea40000300800 */
[----:B------:R-:W-:Y:S01]  /*321e0*/  @!P4 IMAD.X R15, R29, 0x1, R15, P5 ;  /* 0x000000011d0fc824 */ /* 0x000fe200028e060f */
[----:B------:R-:W-:-:S05]  /*321f0*/  F2FP.SATFINITE.E4M3.F32.PACK_AB_MERGE_C R16, RZ, R16, RZ ;  /* 0x00000010ff10723e */ /* 0x000fca00048070ff */
[----:B------:R0:W-:Y:S02]  /*32200*/  @!P4 STG.E.U8 desc[UR46][R14.64+0x69], R16 ;  /* 0x000069100e00c986 */ /* 0x0001e4000c10112e */
[----:B0-----:R-:W0:Y:S02]  /*32210*/  @!P1 LDC.64 R14, c[0x0][0x5c0] ;  /* 0x00017000ff0e9b82 */ /* 0x001e240000000a00 */
[----:B0-----:R-:W-:Y:S01]  /*32220*/  @!P1 IADD3 R56, P4, P5, R12, R14, R3 ;  /* 0x0000000e0c389210 */ /* 0x001fe20007d9e003 */
[----:B----4-:R-:W-:Y:S02]  /*32230*/  FMUL R14, R219, UR41 ;  /* 0x00000029db0e7c20 */ /* 0x010fe40008400000 */
[----:B------:R-:W4:Y:S01]  /*32240*/  LDL.LU R219, [R1+0x428] ;  /* 0x0004280001db7983 */ /* 0x000f220000300800 */
[----:B------:R-:W-:-:S04]  /*32250*/  LOP3.LUT R2, R2, 0xbfffffff, RZ, 0xc0, !PT ;  /* 0xbfffffff02027812 */ /* 0x000fc800078ec0ff */
[----:B------:R-:W-:Y:S02]  /*32260*/  @P0 LOP3.LUT R2, R2, 0x40000000, RZ, 0xfc, !PT ;  /* 0x4000000002020812 */ /* 0x000fe400078efcff */
[----:B------:R-:W-:Y:S02]  /*32270*/  ISETP.LT.OR P0, PT, R27, 0x69, !P3 ;  /* 0x000000691b00780c */ /* 0x000fe40005f01670 */
[----:B------:R-:W-:-:S11]  /*32280*/  F2FP.SATFINITE.E4M3.F32.PACK_AB_MERGE_C R14, RZ, R14, RZ ;  /* 0x0000000eff0e723e */ /* 0x000fd600048070ff */
[----:B------:R0:W-:Y:S01]  /*32290*/  @!P0 STG.E.U8 desc[UR46][R120.64+0x68], R14 ;  /* 0x0000680e78008986 */ /* 0x0001e2000c10112e */
[----:B------:R-:W-:Y:S02]  /*322a0*/  ISETP.LT.OR P0, PT, R27, 0xd2, !P3 ;  /* 0x000000d21b00780c */ /* 0x000fe40005f01670 */
[----:B------:R-:W-:-:S11]  /*322b0*/  @!P1 IADD3.X R57, R29, R15, R4, P4, P5 ;  /* 0x0000000f1d399210 */ /* 0x000fd600027ea404 */
[----:B0-----:R-:W0:Y:S01]  /*322c0*/  @!P0 LDC.64 R14, c[0x0][0x5c0] ;  /* 0x00017000ff0e8b82 */ /* 0x001e220000000a00 */
[----:B------:R-:W-:Y:S02]  /*322d0*/  ISETP.LT.OR P2, PT, R27, 0xd9, !P3 ;  /* 0x000000d91b00780c */ /* 0x000fe40005f41670 */
[----:B0-----:R-:W-:-:S04]  /*322e0*/  @!P0 IADD3 R54, P4, P5, R12, R14, R3 ;  /* 0x0000000e0c368210 */ /* 0x001fc80007d9e003 */
[----:B------:R-:W-:-:S07]  /*322f0*/  @!P0 IADD3.X R55, R29, R15, R4, P4, P5 ;  /* 0x0000000f1d378210 */ /* 0x000fce00027ea404 */
[----:B------:R-:W0:Y:S02]  /*32300*/  @!P2 LDC.64 R14, c[0x0][0x5c0] ;  /* 0x00017000ff0eab82 */ /* 0x000e240000000a00 */
[----:B0-----:R-:W-:Y:S01]  /*32310*/  @!P2 IADD3 R52, P4, P5, R12, R14, R3 ;  /* 0x0000000e0c34a210 */ /* 0x001fe20007d9e003 */
[----:B---3--:R-:W-:Y:S02]  /*32320*/  FMUL R14, R220, UR41 ;  /* 0x00000029dc0e7c20 */ /* 0x008fe40008400000 */
[----:B------:R-:W3:Y:S01]  /*32330*/  LDL.LU R220, [R1+0x42c] ;  /* 0x00042c0001dc7983 */ /* 0x000ee20000300800 */
[----:B------:R-:W-:Y:S02]  /*32340*/  LOP3.LUT R2, R2, 0xdfffffff, RZ, 0xc0, !PT ;  /* 0xdfffffff02027812 */ /* 0x000fe400078ec0ff */
[----:B------:R-:W-:Y:S02]  /*32350*/  @!P2 IADD3.X R53, R29, R15, R4, P4, P5 ;  /* 0x0000000f1d35a210 */ /* 0x000fe400027ea404 */
[----:B------:R-:W-:-:S02]  /*32360*/  @P1 LOP3.LUT R2, R2, 0x20000000, RZ, 0xfc, !PT ;  /* 0x2000000002021812 */ /* 0x000fc400078efcff */
[C---:B------:R-:W-:Y:S02]  /*32370*/  ISETP.LT.OR P1, PT, R27.reuse, 0x6a, !P3 ;  /* 0x0000006a1b00780c */ /* 0x040fe40005f21670 */
[----:B------:R-:W-:Y:S02]  /*32380*/  ISETP.LT.OR P4, PT, R27, 0x71, !P6 ;  /* 0x000000711b00780c */ /* 0x000fe40007781670 */
[----:B------:R-:W-:-:S09]  /*32390*/  F2FP.SATFINITE.E4M3.F32.PACK_AB_MERGE_C R14, RZ, R14, RZ ;  /* 0x0000000eff0e723e */ /* 0x000fd200048070ff */
[----:B------:R0:W-:Y:S02]  /*323a0*/  @!P1 STG.E.U8 desc[UR46][R126.64+0x69], R14 ;  /* 0x0000690e7e009986 */ /* 0x0001e4000c10112e */
[----:B0-----:R-:W0:Y:S01]  /*323b0*/  @!P4 LDC.64 R14, c[0x0][0x5c0] ;  /* 0x00017000ff0ecb82 */ /* 0x001e220000000a00 */
[----:B--2---:R-:W-:Y:S02]  /*323c0*/  FMUL R16, R218, UR41 ;  /* 0x00000029da107c20 */ /* 0x004fe40008400000 */
[----:B------:R-:W2:Y:S01]  /*323d0*/  LDL.LU R218, [R1+0x430] ;  /* 0x0004300001da7983 */ /* 0x000ea20000300800 */
[----:B0-----:R-:W-:Y:S02]  /*323e0*/  @!P4 IADD3 R14, P5, R12, R14, RZ ;  /* 0x0000000e0c0ec210 */ /* 0x001fe40007fbe0ff */
[----:B------:R-:W-:-:S03]  /*323f0*/  F2FP.SATFINITE.E4M3.F32.PACK_AB_MERGE_C R16, RZ, R16, RZ ;  /* 0x00000010ff10723e */ /* 0x000fc600048070ff */
[----:B------:R-:W-:-:S05]  /*32400*/  @!P4 IMAD.X R15, R29, 0x1, R15, P5 ;  /* 0x000000011d0fc824 */ /* 0x000fca00028e060f */
[----:B------:R0:W-:Y:S01]  /*32410*/  @!P4 STG.E.U8 desc[UR46][R14.64+0x70], R16 ;  /* 0x000070100e00c986 */ /* 0x0001e2000c10112e */
[----:B------:R-:W-:-:S13]  /*32420*/  ISETP.LT.OR P1, PT, R27, 0xda, !P3 ;  /* 0x000000da1b00780c */ /* 0x000fda0005f21670 */
[----:B0-----:R-:W0:Y:S01]  /*32430*/  @!P1 LDC.64 R14, c[0x0][0x5c0] ;  /* 0x00017000ff0e9b82 */ /* 0x001e220000000a00 */
[----:B----4-:R-:W-:Y:S02]  /*32440*/  FMUL R16, R219, UR41 ;  /* 0x00000029db107c20 */ /* 0x010fe40008400000 */
[----:B------:R-:W4:Y:S01]  /*32450*/  LDL.LU R219, [R1+0x434] ;  /* 0x0004340001db7983 */ /* 0x000f220000300800 */
[----:B0-----:R-:W-:-:S04]  /*32460*/  @!P1 IADD3 R50, P3, P4, R12, R14, R3 ;  /* 0x0000000e0c329210 */ /* 0x001fc80007c7e003 */
[----:B------:R-:W-:Y:S02]  /*32470*/  @!P1 IADD3.X R51, R29, R15, R4, P3, P4 ;  /* 0x0000000f1d339210 */ /* 0x000fe40001fe8404 */
[----:B------:R-:W-:Y:S02]  /*32480*/  ISETP.LT.OR P3, PT, R27, 0x72, !P6 ;  /* 0x000000721b00780c */ /* 0x000fe40007761670 */
[----:B------:R-:W-:-:S04]  /*32490*/  LOP3.LUT R2, R2, 0xf7ffffff, RZ, 0xc0, !PT ;  /* 0xf7ffffff02027812 */ /* 0x000fc800078ec0ff */
[----:B------:R-:W-:-:S07]  /*324a0*/  @P0 LOP3.LUT R2, R2, 0x8000000, RZ, 0xfc, !PT ;  /* 0x0800000002020812 */ /* 0x000fce00078efcff */
[----:B------:R-:W0:Y:S01]  /*324b0*/  @!P3 LDC.64 R14, c[0x0][0x5c0] ;  /* 0x00017000ff0ebb82 */ /* 0x000e220000000a00 */
[----:B------:R-:W-:-:S04]  /*324c0*/  LOP3.LUT R2, R2, 0xefffffff, RZ, 0xc0, !PT ;  /* 0xefffffff02027812 */ /* 0x000fc800078ec0ff */
[----:B------:R-:W-:Y:S02]  /*324d0*/  @P2 LOP3.LUT R2, R2, 0x10000000, RZ, 0xfc, !PT ;  /* 0x1000000002022812 */ /* 0x000fe400078efcff */
[----:B------:R-:W-:Y:S02]  /*324e0*/  LOP3.LUT P2, RZ, R13, 0x80000, RZ, 0xc0, !PT ;  /* 0x000800000dff7812 */ /* 0x000fe4000784c0ff */
        /* <DEDUP_REMOVED lines=10> */
[----:B---3--:R-:W-:Y:S01]  /*32590*/  FMUL R14, R220, UR41 ;  /* 0x00000029dc0e7c20 */ /* 0x008fe20008400000 */
[----:B------:R-:W-:Y:S01]  /*325a0*/  LOP3.LUT R2, R2, 0xfdffffff, RZ, 0xc0, !PT ;  /* 0xfdffffff02027812 */ /* 0x000fe200078ec0ff */
[----:B------:R-:W3:Y:S03]  /*325b0*/  LDL.LU R220, [R1+0x438] ;  /* 0x0004380001dc7983 */ /* 0x000ee60000300800 */
[----:B------:R-:W-:-:S05]  /*325c0*/  F2FP.SATFINITE.E4M3.F32.PACK_AB_MERGE_C R14, RZ, R14, RZ ;  /* 0x0000000eff0e723e */ /* 0x000fca00048070ff */
[----:B------:R0:W-:Y:S01]  /*325d0*/  @!P0 STG.E.U8 desc[UR46][R38.64+0x70], R14 ;  /* 0x0000700e26008986 */ /* 0x0001e2000c10112e */
[----:B------:R-:W-:Y:S02]  /*325e0*/  ISETP.LT.OR P0, PT, R27, 0xc2, !P2 ;  /* 0x000000c21b00780c */ /* 0x000fe40005701670 */
[----:B------:R-:W-:-:S11]  /*325f0*/  @!P1 IADD3.X R49, R29, R15, R6, P3, P4 ;  /* 0x0000000f1d319210 */ /* 0x000fd60001fe8406 */
        /* <DEDUP_REMOVED lines=12> */
[----:B------:R-:W-:Y:S01]  /*326c0*/  F2FP.SATFINITE.E4M3.F32.PACK_AB_MERGE_C R14, RZ, R14, RZ ;  /* 0x0000000eff0e723e */ /* 0x000fe200048070ff */
[----:B----4-:R-:W-:Y:S02]  /*326d0*/  FMUL R16, R219, UR41 ;  /* 0x00000029db107c20 */ /* 0x010fe40008400000 */
[----:B------:R-:W4:Y:S04]  /*326e0*/  LDL.LU R219, [R1+0x440] ;  /* 0x0004400001db7983 */ /* 0x000f280000300800 */
[----:B------:R0:W-:Y:S04]  /*326f0*/  @!P5 STG.E.U8 desc[UR46][R22.64+0x71], R14 ;  /* 0x0000710e1600d986 */ /* 0x0001e8000c10112e */
[----:B0-----:R-:W0:Y:S01]  /*32700*/  @!P3 LDC.64 R14, c[0x0][0x5c0] ;  /* 0x00017000ff0ebb82 */ /* 0x001e220000000a00 */
[----:B------:R-:W-:-:S02]  /*32710*/  ISETP.LT.OR P5, PT, R27, 0xca, !P2 ;  /* 0x000000ca1b00780c */ /* 0x000fc400057a1670 */
        /* <DEDUP_REMOVED lines=9> */
[----:B---3--:R-:W-:Y:S01]  /*327b0*/  FMUL R16, R220, UR41 ;  /* 0x00000029dc107c20 */ /* 0x008fe20008400000 */
[----:B------:R-:W-:Y:S01]  /*327c0*/  ISETP.LT.OR P6, PT, R27, 0xd1, !P2 ;  /* 0x000000d11b00780c */ /* 0x000fe200057c1670 */
[----:B------:R-:W3:Y:S03]  /*327d0*/  LDL.LU R220, [R1+0x444] ;  /* 0x0004440001dc7983 */ /* 0x000ee60000300800 */
[----:B------:R-:W-:Y:S02]  /*327e0*/  F2FP.SATFINITE.E4M3.F32.PACK_AB_MERGE_C R16, RZ, R16, RZ ;  /* 0x00000010ff10723e */ /* 0x000fe400048070ff */
[----:B0-----:R-:W-:-:S05]  /*327f0*/  @!P3 IADD3 R14, P4, R12, R14, RZ ;  /* 0x0000000e0c0eb210 */ /* 0x001fca0007f9e0ff */
[----:B------:R-:W-:-:S05]  /*32800*/  @!P3 IMAD.X R15, R29, 0x1, R15, P4 ;  /* 0x000000011d0fb824 */ /* 0x000fca00020e060f */
[----:B------:R0:W-:Y:S02]  /*32810*/  @!P3 STG.E.U8 desc[UR46][R14.64+0x79], R16 ;  /* 0x000079100e00b986 */ /* 0x0001e4000c10112e */
[----:B0-----:R-:W0:Y:S01]  /*32820*/  @!P6 LDC.64 R14, c[0x0][0x5c0] ;  /* 0x00017000ff0eeb82 */ /* 0x001e220000000a00 */
[----:B------:R-:W-:-:S04]  /*32830*/  LOP3.LUT R2, R2, 0xfeffffff, RZ, 0xc0, !PT ;  /* 0xfeffffff02027812 */ /* 0x000fc800078ec0ff */
[----:B------:R-:W-:-:S04]  /*32840*/  @P0 LOP3.LUT R2, R2, 0x1000000, RZ, 0xfc, !PT ;  /* 0x0100000002020812 */ /* 0x000fc800078efcff */
[----:B------:R-:W-:Y:S02]  /*32850*/  LOP3.LUT P0, RZ, R2, 0x200, RZ, 0xc0, !PT ;  /* 0x0000020002ff7812 */ /* 0x000fe4000780c0ff */
[----:B0-----:R-:W-:Y:S02]  /*32860*/  @!P6 IADD3 R40, P3, P4, R12, R14, R7 ;  /* 0x0000000e0c28e210 */ /* 0x001fe40007c7e007 */
[----:B------:R-:W-:Y:S02]  /*32870*/  LOP3.LUT R2, R2, 0xff7fffff, RZ, 0xc0, !PT ;  /* 0xff7fffff02027812 */ /* 0x000fe400078ec0ff */
[----:B------:R-:W-:Y:S02]  /*32880*/  @!P6 IADD3.X R41, R29, R15, R6, P3, P4 ;  /* 0x0000000f1d29e210 */ /* 0x000fe40001fe8406 */
[----:B------:R-:W-:-:S04]  /*32890*/  @P1 LOP3.LUT R2, R2, 0x800000, RZ, 0xfc, !PT ;  /* 0x0080000002021812 */ /* 0x000fc800078efcff */
[----:B------:R-:W-:Y:S01]  /*328a0*/  LOP3.LUT R2, R2, 0xffbfffff, RZ, 0xc0, !PT ;  /* 0xffbfffff02027812 */ /* 0x000fe200078ec0ff */
[----:B--2---:R-:W-:Y:S02]  /*328b0*/  FMUL R14, R218, UR41 ;  /* 0x00000029da0e7c20 */ /* 0x004fe40008400000 */
[----:B------:R-:W2:Y:S03]  /*328c0*/  LDL.LU R218, [R1+0x448] ;  /* 0x0004480001da7983 */ /* 0x000ea60000300800 */
[----:B------:R-:W-:-:S05]  /*328d0*/  F2FP.SATFINITE.E4M3.F32.PACK_AB_MERGE_C R14, RZ, R14, RZ ;  /* 0x0000000eff0e723e */ /* 0x000fca00048070ff */
[----:B------:R0:W-:Y:S01]  /*328e0*/  @!P0 STG.E.U8 desc[UR46][R136.64+0x78], R14 ;  /* 0x0000780e88008986 */ /* 0x0001e2000c10112e */
[----:B------:R-:W-:-:S13]  /*328f0*/  ISETP.LT.OR P0, PT, R27, 0xd2, !P2 ;  /* 0x000000d21b00780c */ /* 0x000fda0005701670 */
[----:B0-----:R-:W0:Y:S01]  /*32900*/  @!P0 LDC.64 R14, c[0x0][0x5c0] ;  /* 0x00017000ff0e8b82 */ /* 0x001e220000000a00 */
[----:B------:R-:W-:-:S04]  /*32910*/  @P5 LOP3.LUT R2, R2, 0x400000, RZ, 0xfc, !PT ;  /* 0x0040000002025812 */ /* 0x000fc800078efcff */
        /* <DEDUP_REMOVED lines=11> */
[----:B------:R-:W-:-:S04]  /*329d0*/  LOP3.LUT R2, R2, 0xfff7ffff, RZ, 0xc0, !PT ;  /* 0xfff7ffff02027812 */ /* 0x000fc800078ec0ff */
[----:B------:R-:W-:Y:S02]  /*329e0*/  @P0 LOP3.LUT R2, R2, 0x80000, RZ, 0xfc, !PT ;  /* 0x0008000002020812 */ /* 0x000fe400078efcff */
[----:B------:R-:W-:Y:S02]  /*329f0*/  @!P0 IADD3.X R37, R29, R15, R6, P3, P4 ;  /* 0x0000000f1d258210 */ /* 0x000fe40001fe8406 */
[----:B------:R-:W-:Y:S02]  /*32a00*/  LOP3.LUT P4, RZ, R2, 0x400, RZ, 0xc0, !PT ;  /* 0x0000040002ff7812 */ /* 0x000fe4000788c0ff */
[----:B------:R-:W-:-:S11]  /*32a10*/  F2FP.SATFINITE.E4M3.F32.PACK_AB_MERGE_C R14, RZ, R14, RZ ;  /* 0x0000000eff0e723e */ /* 0x000fd600048070ff */
[----:B------:R0:W-:Y:S01]  /*32a20*/  @!P4 STG.E.U8 desc[UR46][R138.64+0x79], R14 ;  /* 0x0000790e8a00c986 */ /* 0x0001e2000c10112e */
[----:B------:R-:W-:-:S13]  /*32a30*/  ISETP.LT.OR P4, PT, R27, 0xda, !P2 ;  /* 0x000000da1b00780c */ /* 0x000fda0005781670 */
[----:B0-----:R-:W0:Y:S01]  /*32a40*/  @!P4 LDC.64 R14, c[0x0][0x5c0] ;  /* 0x00017000ff0ecb82 */ /* 0x001e220000000a00 */
[----:B------:R-:W-:Y:S02]  /*32a50*/  LOP3.LUT R2, R2, 0xfffdffff, RZ, 0xc0, !PT ;  /* 0xfffdffff02027812 */ /* 0x000fe400078ec0ff */
[----:B------:R-:W-:Y:S02]  /*32a60*/  LOP3.LUT P1, RZ, R13, 0x40000, RZ, 0xc0, !PT ;  /* 0x000400000dff7812 */ /* 0x000fe4000782c0ff */
[----:B------:R-:W-:Y:S02]  /*32a70*/  LOP3.LUT P5, RZ, R0, 0x800, RZ, 0xc0, !PT ;  /* 0x0000080000ff7812 */ /* 0x000fe400078ac0ff */
[----:B------:R-:W-:Y:S02]  /*32a80*/  @P4 LOP3.LUT R2, R2, 0x20000, RZ, 0xfc, !PT ;  /* 0x0002000002024812 */ /* 0x000fe400078efcff */
[----:B0-----:R-:W-:-:S04]  /*32a90*/  @!P4 IADD3 R34, P2, P3, R12, R14, R7 ;  /* 0x0000000e0c22c210 */ /* 0x001fc80007b5e007 */
[----:B------:R-:W-:Y:S02]  /*32aa0*/  @!P4 IADD3.X R35, R29, R15, R6, P2, P3 ;  /* 0x0000000f1d23c210 */ /* 0x000fe400017e6406 */
[----:B------:R-:W-:Y:S01]  /*32ab0*/  ISETP.LT.OR P4, PT, R27, 0xc1, !P1 ;  /* 0x000000c11b00780c */ /* 0x000fe20004f81670 */
[----:B---3--:R-:W-:-:S05]  /*32ac0*/  FMUL R14, R220, UR41 ;  /* 0x00000029dc0e7c20 */ /* 0x008fca0008400000 */
[----:B------:R-:W-:-:S05]  /*32ad0*/  F2FP.SATFINITE.E4M3.F32.PACK_AB_MERGE_C R14, RZ, R14, RZ ;  /* 0x0000000eff0e723e */ /* 0x000fca00048070ff */
[----:B------:R0:W-:Y:S02]  /*32ae0*/  @!P5 STG.E.U8 desc[UR46][R134.64+0x60], R14 ;  /* 0x0000600e8600d986 */ /* 0x0001e4000c10112e */
[----:B0-----:R-:W0:Y:S02]  /*32af0*/  @!P4 LDC.64 R14, c[0x0][0x5c0] ;  /* 0x00017000ff0ecb82 */ /* 0x001e240000000a00 */
[----:B0-----:R-:W-:-:S04]  /*32b00*/  @!P4 IADD3 R32, P2, P3, R12, R14, R9 ;  /* 0x0000000e0c20c210 */ /* 0x001fc80007b5e009 */
[----:B------:R-:W-:Y:S02]  /*32b10*/  @!P4 IADD3.X R33, R29, R15, R8, P2, P3 ;  /* 0x0000000f1d21c210 */ /* 0x000fe400017e6408 */
[----:B------:R-:W-:-:S04]  /*32b20*/  LOP3.LUT P0, RZ, R13, 0x20000, RZ, 0xc0, !PT ;  /* 0x000200000dff7812 */ /* 0x000fc8000780c0ff */
[----:B------:R-:W-:Y:S02]  /*32b30*/  ISETP.LT.OR P2, PT, R27, 0x61, !P0 ;  /* 0x000000611b00780c */ /* 0x000fe40004741670 */
[----:B------:R-:W-:-:S11]  /*32b40*/  LOP3.LUT P6, RZ, R0, 0x8, RZ, 0xc0, !PT ;  /* 0x0000000800ff7812 */ /* 0x000fd600078cc0ff */
[----:B------:R-:W0:Y:S01]  /*32b50*/  @!P2 LDC.64 R16, c[0x0][0x5c0] ;  /* 0x00017000ff10ab82 */ /* 0x000e220000000a00 */
[----:B--2---:R-:W-:Y:S02]  /*32b60*/  FMUL R15, R218, UR41 ;  /* 0x00000029da0f7c20 */ /* 0x004fe40008400000 */
[----:B------:R-:W2:Y:S03]  /*32b70*/  LDL.LU R218, [R1+0x450] ;  /* 0x0004500001da7983 */ /* 0x000ea60000300800 */
[----:B------:R-:W-:Y:S01]  /*32b80*/  F2FP.SATFINITE.E4M3.F32.PACK_AB_MERGE_C R15, RZ, R15, RZ ;  /* 0x0000000fff0f723e */ /* 0x000fe200048070ff */
[----:B------:R-:W3:Y:S01]  /*32b90*/  LDL.LU R220, [R1+0x454] ;  /* 0x0004540001dc7983 */ /* 0x000ee20000300800 */
[----:B------:R-:W-:-:S03]  /*32ba0*/  LOP3.LUT R2, R2, 0xfffbffff, RZ, 0xc0, !PT ;  /* 0xfffbffff02027812 */ /* 0x000fc600078ec0ff */
[----:B------:R1:W-:Y:S01]  /*32bb0*/  @!P6 STG.E.U8 desc[UR46][R132.64+0x61], R15 ;  /* 0x0000610f8400e986 */ /* 0x0003e2000c10112e */
[----:B------:R-:W-:Y:S02]  /*32bc0*/  ISETP.LT.OR P6, PT, R27, 0xc2, !P1 ;  /* 0x000000c21b00780c */ /* 0x000fe40004fc1670 */
[----:B------:R-:W-:Y:S02]  /*32bd0*/  @P4 LOP3.LUT R2, R2, 0x40000, RZ, 0xfc, !PT ;  /* 0x0004000002024812 */ /* 0x000fe400078efcff */
[----:B------:R-:W-:-:S04]  /*32be0*/  @!P2 IADD3 R14, P3, P4, R3, R12, R7 ;  /* 0x0000000c030ea210 */ /* 0x000fc80007c7e007 */
[----:B------:R-:W-:Y:S02]  /*32bf0*/  @!P2 IADD3.X R18, R4, R29, R6, P3, P4 ;  /* 0x0000001d0412a210 */ /* 0x000fe40001fe8406 */
[----:B0-----:R-:W-:-:S03]  /*32c00*/  @!P2 IADD3 R16, P3, R14, R16, RZ ;  /* 0x000000100e10a210 */ /* 0x001fc60007f7e0ff */
[----:B-1----:R-:W0:Y:S02]  /*32c10*/  @!P6 LDC.64 R14, c[0x0][0x5c0] ;  /* 0x00017000ff0eeb82 */ /* 0x002e240000000a00 */
[----:B0-----:R-:W-:Y:S01]  /*32c20*/  @!P6 IADD3 R30, P4, P5, R12, R14, R9 ;  /* 0x0000000e0c1ee210 */ /* 0x001fe20007d9e009 */
[----:B----4-:R-:W-:Y:S02]  /*32c30*/  FMUL R14, R219, UR41 ;  /* 0x00000029db0e7c20 */ /* 0x010fe40008400000 */
[----:B------:R-:W4:Y:S01]  /*32c40*/  LDL.LU R219, [R1+0x458] ;  /* 0x0004580001db7983 */ /* 0x000f220000300800 */
[----:B------:R-:W-:Y:S02]  /*32c50*/  @!P2 IMAD.X R17, R18, 0x1, R17, P3 ;  /* 0x000000011211a824 */ /* 0x000fe400018e0611 */
[----:B------:R-:W-:-:S05]  /*32c60*/  F2FP.SATFINITE.E4M3.F32.PACK_AB_MERGE_C R14, RZ, R14, RZ ;  /* 0x0000000eff0e723e */ /* 0x000fca00048070ff */
[----:B------:R0:W-:Y:S01]  /*32c70*/  @!P2 STG.E.U8 desc[UR46][R16.64+0x60], R14 ;  /* 0x0000600e1000a986 */ /* 0x0001e2000c10112e */
[----:B------:R-:W-:Y:S02]  /*32c80*/  ISETP.LT.OR P2, PT, R27, 0x62, !P0 ;  /* 0x000000621b00780c */ /* 0x000fe40004741670 */
[----:B------:R-:W-:Y:S02]  /*32c90*/  LOP3.LUT R2, R2, 0xfffeffff, RZ, 0xc0, !PT ;  /* 0xfffeffff02027812 */ /* 0x000fe400078ec0ff */
[----:B------:R-:W-:Y:S02]  /*32ca0*/  @!P6 IADD3.X R31, R29, R15, R8, P4, P5 ;  /* 0x0000000f1d1fe210 */ /* 0x000fe400027ea408 */
[----:B------:R-:W-:-:S04]  /*32cb0*/  @P6 LOP3.LUT R2, R2, 0x10000, RZ, 0xfc, !PT ;  /* 0x0001000002026812 */ /* 0x000fc800078efcff */
[----:B------:R-:W-:-:S03]  /*32cc0*/  LOP3.LUT P5, RZ, R2, 0x800, RZ, 0xc0, !PT ;  /* 0x0000080002ff7812 */ /* 0x000fc600078ac0ff */
[----:B0-----:R-:W0:Y:S01]  /*32cd0*/  @!P2 LDC.64 R14, c[0x0][0x5c0] ;  /* 0x00017000ff0eab82 */ /* 0x001e220000000a00 */
[----:B------:R-:W-:Y:S02]  /*32ce0*/  LOP3.LUT R13, R13, 0xfffeffff, RZ, 0xc0, !PT ;  /* 0xfffeffff0d0d7812 */ /* 0x000fe400078ec0ff */
[----:B------:R-:W-:-:S07]  /*32cf0*/  @!P2 IADD3 R16, P3, P4, R3, R12, R7 ;  /* 0x0000000c0310a210 */ /* 0x000fce0007c7e007 */
[----:B------:R-:W-:Y:S02]  /*32d00*/  @P5 LOP3.LUT R13, R13, 0x10000, RZ, 0xfc, !PT ;  /* 0x000100000d0d5812 */ /* 0x000fe400078efcff */
[----:B------:R-:W-:Y:S02]  /*32d10*/  ISETP.LT.OR P5, PT, R27, 0xc9, !P1 ;  /* 0x000000c91b00780c */ /* 0x000fe40004fa1670 */
[----:B------:R-:W-:Y:S02]  /*32d20*/  @!P2 IADD3.X R17, R4, R29, R6, P3, P4 ;  /* 0x0000001d0411a210 */ /* 0x000fe40001fe8406 */
[----:B0-----:R-:W-:-:S05]  /*32d30*/  @!P2 IADD3 R16, P3, R16, R14, RZ ;  /* 0x0000000e1010a210 */ /* 0x001fca0007f7e0ff */
[----:B------:R-:W-:-:S04]  /*32d40*/  @!P2 IMAD.X R17, R17, 0x1, R15, P3 ;  /* 0x000000011111a824 */ /* 0x000fc800018e060f */
[----:B------:R-:W0:Y:S02]  /*32d50*/  @!P5 LDC.64 R14, c[0x0][0x5c0] ;  /* 0x00017000ff0edb82 */ /* 0x000e240000000a00 */
[----:B0-----:R-:W-:-:S04]  /*32d60*/  @!P5 IADD3 R24, P3, P4, R12, R14, R9 ;  /* 0x0000000e0c18d210 */ /* 0x001fc80007c7e009 */
[----:B------:R-:W-:Y:S02]  /*32d70*/  @!P5 IADD3.X R25, R29, R15, R8, P3, P4 ;  /* 0x0000000f1d19d210 */ /* 0x000fe40001fe8408 */
[----:B------:R-:W-:Y:S02]  /*32d80*/  ISETP.LT.OR P4, PT, R27, 0xca, !P1 ;  /* 0x000000ca1b00780c */ /* 0x000fe40004f81670 */
[C---:B------:R-:W-:Y:S02]  /*32d90*/  LOP3.LUT P6, RZ, R2.reuse, 0x1000, RZ, 0xc0, !PT ;  /* 0x0000100002ff7812 */ /* 0x040fe400078cc0ff */
[----:B------:R-:W-:-:S04]  /*32da0*/  LOP3.LUT R2, R2, 0xffff7fff, RZ, 0xc0, !PT ;  /* 0xffff7fff02027812 */ /* 0x000fc800078ec0ff */
[----:B------:R-:W-:-:S04]  /*32db0*/  @P5 LOP3.LUT R2, R2, 0x8000, RZ, 0xfc, !PT ;  /* 0x0000800002025812 */ /* 0x000fc800078efcff */
[----:B------:R-:W-:Y:S02]  /*32dc0*/  LOP3.LUT R2, R2, 0xffffdfff, RZ, 0xc0, !PT ;  /* 0xffffdfff02027812 */ /* 0x000fe400078ec0ff */
[----:B------:R-:W-:Y:S02]  /*32dd0*/  LOP3.LUT P5, RZ, R13, 0x10000, RZ, 0xc0, !PT ;  /* 0x000100000dff7812 */ /* 0x000fe400078ac0ff */
[----:B------:R-:W-:Y:S01]  /*32de0*/  @P4 LOP3.LUT R2, R2, 0x2000, RZ, 0xfc, !PT ;  /* 0x0000200002024812 */ /* 0x000fe200078efcff */
[----:B--2---:R-:W-:Y:S02]  /*32df0*/  FMUL R14, R218, UR41 ;  /* 0x00000029da0e7c20 */ /* 0x004fe40008400000 */
[----:B------:R-:W2:Y:S03]  /*32e00*/  LDL.LU R218, [R1+0x45c] ;  /* 0x00045c0001da7983 */ /* 0x000ea60000300800 */
[----:B------:R-:W-:-:S05]  /*32e10*/  F2FP.SATFINITE.E4M3.F32.PACK_AB_MERGE_C R14, RZ, R14, RZ ;  /* 0x0000000eff0e723e */ /* 0x000fca00048070ff */
[----:B------:R0:W-:Y:S02]  /*32e20*/  @!P2 STG.E.U8 desc[UR46][R16.64+0x61], R14 ;  /* 0x0000610e1000a986 */ /* 0x0001e4000c10112e */
[----:B0-----:R-:W0:Y:S02]  /*32e30*/  @!P4 LDC.64 R14, c[0x0][0x5c0] ;  /* 0x00017000ff0ecb82 */ /* 0x001e240000000a00 */
[----:B0-----:R-:W-:Y:S01]  /*32e40*/  @!P4 IADD3 R22, P2, P3, R12, R14, R9 ;  /* 0x0000000e0c16c210 */ /* 0x001fe20007b5e009 */
[----:B---3--:R-:W-:Y:S02]  /*32e50*/  FMUL R14, R220, UR41 ;  /* 0x00000029dc0e7c20 */ /* 0x008fe40008400000 */
[----:B------:R-:W3:Y:S01]  /*32e60*/  LDL.LU R220, [R1+0x460] ;  /* 0x0004600001dc7983 */ /* 0x000ee20000300800 */
[----:B------:R-:W-:Y:S02]  /*32e70*/  @!P4 IADD3.X R23, R29, R15, R8, P2, P3 ;  /* 0x0000000f1d17c210 */ /* 0x000fe400017e6408 */
[----:B------:R-:W-:-:S02]  /*32e80*/  ISETP.LT.OR P4, PT, R27, 0xd1, !P1 ;  /* 0x000000d11b00780c */ /* 0x000fc40004f81670 */
[----:B------:R-:W-:-:S05]  /*32e90*/  F2FP.SATFINITE.E4M3.F32.PACK_AB_MERGE_C R14, RZ, R14, RZ ;  /* 0x0000000eff0e723e */ /* 0x000fca00048070ff */
[----:B------:R0:W-:Y:S06]  /*32ea0*/  @!P5 STG.E.U8 desc[UR46][R20.64+0x68], R14 ;  /* 0x0000680e1400d986 */ /* 0x0001ec000c10112e */
[----:B0-----:R-:W0:Y:S02]  /*32eb0*/  @!P4 LDC.64 R14, c[0x0][0x5c0] ;  /* 0x00017000ff0ecb82 */ /* 0x001e240000000a00 */
[----:B0-----:R-:W-:-:S04]  /*32ec0*/  @!P4 IADD3 R20, P2, P3, R12, R14, R9 ;  /* 0x0000000e0c14c210 */ /* 0x001fc80007b5e009 */
[----:B------:R-:W-:Y:S01]  /*32ed0*/  @!P4 IADD3.X R21, R29, R15, R8, P2, P3 ;  /* 0x0000000f1d15c210 */ /* 0x000fe200017e6408 */
[----:B----4-:R-:W-:Y:S02]  /*32ee0*/  FMUL R15, R219, UR41 ;  /* 0x00000029db0f7c20 */ /* 0x010fe40008400000 */
[----:B------:R-:W4:Y:S01]  /*32ef0*/  LDL.LU R219, [R1+0x464] ;  /* 0x0004640001db7983 */ /* 0x000f220000300800 */
[----:B------:R-:W-:-:S13]  /*32f00*/  ISETP.LT.OR P2, PT, R27, 0x69, !P0 ;  /* 0x000000691b00780c */ /* 0x000fda0004741670 */
[----:B------:R-:W0:Y:S01]  /*32f10*/  @!P2 LDC.64 R16, c[0x0][0x5c0] ;  /* 0x00017000ff10ab82 */ /* 0x000e220000000a00 */
[----:B------:R-:W-:Y:S02]  /*32f20*/  ISETP.LT.OR P1, PT, R27, 0xd2, !P1 ;  /* 0x000000d21b00780c */ /* 0x000fe40004f21670 */
[----:B------:R-:W-:Y:S02]  /*32f30*/  LOP3.LUT R2, R2, 0xffffbfff, RZ, 0xc0, !PT ;  /* 0xffffbfff02027812 */ /* 0x000fe400078ec0ff */
[----:B------:R-:W-:Y:S02]  /*32f40*/  F2FP.SATFINITE.E4M3.F32.PACK_AB_MERGE_C R15, RZ, R15, RZ ;  /* 0x0000000fff0f723e */ /* 0x000fe400048070ff */
[----:B------:R-:W-:Y:S02]  /*32f50*/  @P4 LOP3.LUT R2, R2, 0x4000, RZ, 0xfc, !PT ;  /* 0x0000400002024812 */ /* 0x000fe400078efcff */
[----:B------:R-:W-:Y:S01]  /*32f60*/  @!P2 IADD3 R14, P3, P4, R3, R12, R7 ;  /* 0x0000000c030ea210 */ /* 0x000fe20007c7e007 */
[----:B------:R1:W-:Y:S03]  /*32f70*/  @!P6 STG.E.U8 desc[UR46][R140.64+0x69], R15 ;  /* 0x0000690f8c00e986 */ /* 0x0003e6000c10112e */
[----:B------:R-:W-:-:S02]  /*32f80*/  @!P2 IADD3.X R28, R4, R29, R6, P3, P4 ;  /* 0x0000001d041ca210 */ /* 0x000fc40001fe8406 */
[----:B0-----:R-:W-:Y:S02]  /*32f90*/  @!P2 IADD3 R16, P3, R14, R16, RZ ;  /* 0x000000100e10a210 */ /* 0x001fe40007f7e0ff */
[----:B-1----:R-:W0:Y:S03]  /*32fa0*/  @!P1 LDC.64 R14, c[0x0][0x5c0] ;  /* 0x00017000ff0e9b82 */ /* 0x002e260000000a00 */
[----:B------:R-:W-:Y:S01]  /*32fb0*/  @!P2 IMAD.X R17, R28, 0x1, R17, P3 ;  /* 0x000000011c11a824 */ /* 0x000fe200018e0611 */
[----:B0-----:R-:W-:-:S04]  /*32fc0*/  @!P1 IADD3 R18, P4, P5, R12, R14, R9 ;  /* 0x0000000e0c129210 */ /* 0x001fc80007d9e009 */
[----:B------:R-:W-:Y:S01]  /*32fd0*/  @!P1 IADD3.X R19, R29, R15, R8, P4, P5 ;  /* 0x0000000f1d139210 */ /* 0x000fe200027ea408 */
        /* <DEDUP_REMOVED lines=10> */
[----:B---3--:R-:W-:Y:S02]  /*33080*/  FMUL R16, R220, UR41 ;  /* 0x00000029dc107c20 */ /* 0x008fe40008400000 */
[----:B------:R-:W3:Y:S03]  /*33090*/  LDL.LU R220, [R1+0x46c] ;  /* 0x00046c0001dc7983 */ /* 0x000ee60000300800 */
[----:B------:R-:W-:-:S05]  /*330a0*/  F2FP.SATFINITE.E4M3.F32.PACK_AB_MERGE_C R16, RZ, R16, RZ ;  /* 0x00000010ff10723e */ /* 0x000fca00048070ff */
[----:B------:R4:W-:Y:S02]  /*330b0*/  @!P2 STG.E.U8 desc[UR46][R14.64+0x69], R16 ;  /* 0x000069100e00a986 */ /* 0x0009e4000c10112e */
[----:B----4-:R-:W-:Y:S02]  /*330c0*/  FMUL R14, R219, UR41 ;  /* 0x00000029db0e7c20 */ /* 0x010fe40008400000 */
[----:B------:R-:W4:Y:S01]  /*330d0*/  LDL.LU R219, [R1+0x470] ;  /* 0x0004700001db7983 */ /* 0x000f220000300800 */
[----:B------:R-:W-:-:S13]  /*330e0*/  ISETP.LT.OR P5, PT, R27, 0x71, !P0 ;  /* 0x000000711b00780c */ /* 0x000fda00047a1670 */
[----:B------:R-:W-:-:S04]  /*330f0*/  @!P5 IADD3 R64, P3, P4, R3, R12, R7 ;  /* 0x0000000c0340d210 */ /* 0x000fc80007c7e007 */
[----:B------:R-:W-:Y:S02]  /*33100*/  @!P5 IADD3.X R17, R4, R29, R6, P3, P4 ;  /* 0x0000001d0411d210 */ /* 0x000fe40001fe8406 */
[----:B------:R-:W-:Y:S02]  /*33110*/  ISETP.LT.OR P4, PT, R27, 0x72, !P0 ;  /* 0x000000721b00780c */ /* 0x000fe40004781670 */
[----:B------:R-:W-:Y:S02]  /*33120*/  LOP3.LUT P6, RZ, R0, 0x400000, RZ, 0xc0, !PT ;  /* 0x0040000000ff7812 */ /* 0x000fe400078cc0ff */
[----:B------:R-:W-:-:S04]  /*33130*/  LOP3.LUT R2, R2, 0xffffefff, RZ, 0xc0, !PT ;  /* 0xffffefff02027812 */ /* 0x000fc800078ec0ff */
[----:B------:R-:W-:Y:S02]  /*33140*/  @P1 LOP3.LUT R2, R2, 0x1000, RZ, 0xfc, !PT ;  /* 0x0000100002021812 */ /* 0x000fe400078efcff */
[C---:B------:R-:W-:Y:S02]  /*33150*/  LOP3.LUT P1, RZ, R13.reuse, 0x8000, RZ, 0xc0, !PT ;  /* 0x000080000dff7812 */ /* 0x040fe4000782c0ff */
[----:B------:R-:W-:Y:S02]  /*33160*/  LOP3.LUT R13, R13, 0xffffbfff, RZ, 0xc0, !PT ;  /* 0xffffbfff0d0d7812 */ /* 0x000fe400078ec0ff */
[----:B------:R-:W-:Y:S02]  /*33170*/  @!P4 IADD3 R28, P2, P3, R3, R12, R7 ;  /* 0x0000000c031cc210 */ /* 0x000fe40007b5e007 */
[----:B------:R-:W-:Y:S02]  /*33180*/  F2FP.SATFINITE.E4M3.F32.PACK_AB_MERGE_C R14, RZ, R14, RZ ;  /* 0x0000000eff0e723e */ /* 0x000fe400048070ff */
[----:B------:R-:W-:-:S02]  /*33190*/  @!P4 IADD3.X R16, R4, R29, R6, P2, P3 ;  /* 0x0000001d0410c210 */ /* 0x000fc400017e6406 */
[----:B------:R-:W-:Y:S02]  /*331a0*/  @P4 LOP3.LUT R13, R13, 0x4000, RZ, 0xfc, !PT ;  /* 0x000040000d0d4812 */ /* 0x000fe400078efcff */
[----:B------:R-:W-:Y:S01]  /*331b0*/  LOP3.LUT P4, RZ, R0, 0x800000, RZ, 0xc0, !PT ;  /* 0x0080000000ff7812 */ /* 0x000fe2000788c0ff */
[----:B------:R2:W-:Y:S01]  /*331c0*/  @!P6 STG.E.U8 desc[UR46][R148.64+0x70], R14 ;  /* 0x0000700e9400e986 */ /* 0x0005e2000c10112e */
[----:B------:R-:W-:Y:S02]  /*331d0*/  ISETP.LT.OR P3, PT, R27, 0x79, !P0 ;  /* 0x000000791b00780c */ /* 0x000fe40004761670 */
[----:B------:R-:W-:-:S11]  /*331e0*/  LOP3.LUT R13, R13, 0xffffdfff, RZ, 0xc0, !PT ;  /* 0xffffdfff0d0d7812 */ /* 0x000fd600078ec0ff */
[----:B------:R-:W-:-:S04]  /*331f0*/  @!P3 IADD3 R65, P2, P6, R3, R12, R7 ;  /* 0x0000000c0341b210 */ /* 0x000fc80007e5e007 */
[----:B------:R-:W-:Y:S02]  /*33200*/  @!P3 IADD3.X R70, R4, R29, R6, P2, P6 ;  /* 0x0000001d0446b210 */ /* 0x000fe400017ec406 */
[----:B------:R-:W-:Y:S02]  /*33210*/  ISETP.LT.OR P2, PT, R27, 0x7a, !P0 ;  /* 0x0000007a1b00780c */ /* 0x000fe40004741670 */
[----:B------:R-:W-:-:S04]  /*33220*/  @P3 LOP3.LUT R13, R13, 0x2000, RZ, 0xfc, !PT ;  /* 0x000020000d0d3812 */ /* 0x000fc800078efcff */
[----:B------:R-:W-:-:S04]  /*33230*/  LOP3.LUT R13, R13, 0xfffff7ff, RZ, 0xc0, !PT ;  /* 0xfffff7ff0d0d7812 */ /* 0x000fc800078ec0ff */
[----:B------:R-:W-:-:S03]  /*33240*/  @P0 LOP3.LUT R13, R13, 0x800, RZ, 0xfc, !PT ;  /* 0x000008000d0d0812 */ /* 0x000fc600078efcff */
[----:B------:R-:W-:Y:S02]  /*33250*/  @!P2 IADD3 R77, P3, P6, R3, R12, R7 ;  /* 0x0000000c034da210 */ /* 0x000fe40007e7e007 */
[----:B------:R-:W-:Y:S02]  /*33260*/  LOP3.LUT R13, R13, 0xffffefff, RZ, 0xc0, !PT ;  /* 0xffffefff0d0d7812 */ /* 0x000fe400078ec0ff */
[----:B------:R-:W-:Y:S02]  /*33270*/  @!P2 IADD3.X R78, R4, R29, R6, P3, P6 ;  /* 0x0000001d044ea210 */ /* 0x000fe40001fec406 */
[----:B------:R-:W-:Y:S01]  /*33280*/  @P2 LOP3.LUT R13, R13, 0x1000, RZ, 0xfc, !PT ;  /* 0x000010000d0d2812 */ /* 0x000fe200078efcff */
[----:B--2---:R-:W-:Y:S02]  /*33290*/  FMUL R14, R218, UR41 ;  /* 0x00000029da0e7c20 */ /* 0x004fe40008400000 */
[----:B------:R-:W2:Y:S03]  /*332a0*/  LDL.LU R218, [R1+0x474] ;  /* 0x0004740001da7983 */ /* 0x000ea60000300800 */
[----:B------:R-:W-:-:S05]  /*332b0*/  F2FP.SATFINITE.E4M3.F32.PACK_AB_MERGE_C R14, RZ, R14, RZ ;  /* 0x0000000eff0e723e */ /* 0x000fca00048070ff */
[----:B------:R0:W-:Y:S01]  /*332c0*/  @!P4 STG.E.U8 desc[UR46][R146.64+0x71], R14 ;  /* 0x0000710e9200c986 */ /* 0x0001e2000c10112e */
[----:B------:R-:W-:Y:S01]  /*332d0*/  ISETP.LT.OR P4, PT, R27, 0x61, !P1 ;  /* 0x000000611b00780c */ /* 0x000fe20004f81670 */
[----:B0-----:R-:W0:-:S12]  /*332e0*/  @!P5 LDC.64 R14, c[0x0][0x5c0] ;  /* 0x00017000ff0edb82 */ /* 0x001e180000000a00 */
[----:B------:R-:W-:-:S04]  /*332f0*/  @!P4 IADD3 R76, P3, P6, R3, R12, R9 ;  /* 0x0000000c034cc210 */ /* 0x000fc80007e7e009 */
[----:B------:R-:W-:Y:S02]  /*33300*/  @!P4 IADD3.X R80, R4, R29, R8, P3, P6 ;  /* 0x0000001d0450c210 */ /* 0x000fe40001fec408 */
[----:B------:R-:W-:Y:S02]  /*33310*/  LOP3.LUT P4, RZ, R13, 0x4000, RZ, 0xc0, !PT ;  /* 0x000040000dff7812 */ /* 0x000fe4000788c0ff */
[----:B0-----:R-:W-:-:S05]  /*33320*/  @!P5 IADD3 R14, P0, R64, R14, RZ ;  /* 0x0000000e400ed210 */ /* 0x001fca0007f1e0ff */
[----:B------:R-:W-:Y:S02]  /*33330*/  @!P5 IMAD.X R15, R17, 0x1, R15, P0 ;  /* 0x00000001110fd824 */ /* 0x000fe400000e060f */
[----:B---3--:R-:W-:Y:S02]  /*33340*/  FMUL R17, R220, UR41 ;  /* 0x00000029dc117c20 */ /* 0x008fe40008400000 */
[----:B------:R-:W3:Y:S03]  /*33350*/  LDL.LU R220, [R1+0x478] ;  /* 0x0004780001dc7983 */ /* 0x000ee60000300800 */
[----:B------:R-:W-:-:S05]  /*33360*/  F2FP.SATFINITE.E4M3.F32.PACK_AB_MERGE_C R17, RZ, R17, RZ ;  /* 0x00000011ff11723e */ /* 0x000fca00048070ff */
[----:B------:R0:W-:Y:S01]  /*33370*/  @!P5 STG.E.U8 desc[UR46][R14.64+0x70], R17 ;  /* 0x000070110e00d986 */ /* 0x0001e2000c10112e */
[----:B------:R-:W-:Y:S01]  /*33380*/  ISETP.LT.OR P3, PT, R27, 0x62, !P1 ;  /* 0x000000621b00780c */ /* 0x000fe20004f61670 */
[----:B0-----:R-:W0:-:S12]  /*33390*/  @!P4 LDC.64 R14, c[0x0][0x5c0] ;  /* 0x00017000ff0ecb82 */ /* 0x001e180000000a00 */
[----:B------:R-:W-:-:S04]  /*333a0*/  @!P3 IADD3 R17, P5, P6, R3, R12, R9 ;  /* 0x0000000c0311b210 */ /* 0x000fc80007ebe009 */
[----:B------:R-:W-:Y:S02]  /*333b0*/  @!P3 IADD3.X R71, R4, R29, R8, P5, P6 ;  /* 0x0000001d0447b210 */ /* 0x000fe40002fec408 */
[----:B0-----:R-:W-:Y:S01]  /*333c0*/  @!P4 IADD3 R14, P5, R28, R14, RZ ;  /* 0x0000000e1c0ec210 */ /* 0x001fe20007fbe0ff */
[----:B----4-:R-:W-:Y:S02]  /*333d0*/  FMUL R28, R219, UR41 ;  /* 0x00000029db1c7c20 */ /* 0x010fe40008400000 */
[----:B------:R-:W4:Y:S01]  /*333e0*/  LDL.LU R219, [R1+0x47c] ;  /* 0x00047c0001db7983 */ /* 0x000f220000300800 */
[----:B------:R-:W-:Y:S01]  /*333f0*/  ISETP.LT.OR P3, PT, R27, 0x69, !P1 ;  /* 0x000000691b00780c */ /* 0x000fe20004f61670 */
[----:B------:R-:W-:Y:S01]  /*33400*/  @!P4 IMAD.X R15, R16, 0x1, R15, P5 ;  /* 0x00000001100fc824 */ /* 0x000fe200028e060f */
[----:B------:R-:W-:Y:S02]  /*33410*/  F2FP.SATFINITE.E4M3.F32.PACK_AB_MERGE_C R28, RZ, R28, RZ ;  /* 0x0000001cff1c723e */ /* 0x000fe400048070ff */
[----:B------:R-:W-:-:S03]  /*33420*/  LOP3.LUT P2, RZ, R5, 0x100, RZ, 0xc0, !PT ;  /* 0x0000010005ff7812 */ /* 0x000fc6000784c0ff */
[----:B------:R2:W-:Y:S01]  /*33430*/  @!P4 STG.E.U8 desc[UR46][R14.64+0x71], R28 ;  /* 0x0000711c0e00c986 */ /* 0x0005e2000c10112e */
[----:B------:R-:W-:-:S05]  /*33440*/  LOP3.LUT P0, RZ, R5, 0x200, RZ, 0xc0, !PT ;  /* 0x0000020005ff7812 */ /* 0x000fca000780c0ff */
[----:B------:R-:W-:-:S04]  /*33450*/  @!P3 IADD3 R16, P5, P6, R3, R12, R9 ;  /* 0x0000000c0310b210 */ /* 0x000fc80007ebe009 */
[----:B------:R-:W-:Y:S02]  /*33460*/  @!P3 IADD3.X R64, R4, R29, R8, P5, P6 ;  /* 0x0000001d0440b210 */ /* 0x000fe40002fec408 */
[----:B------:R-:W-:Y:S01]  /*33470*/  LOP3.LUT P3, RZ, R13, 0x2000, RZ, 0xc0, !PT ;  /* 0x000020000dff7812 */ /* 0x000fe2000786c0ff */
[----:B--2---:R-:W-:Y:S02]  /*33480*/  FMUL R14, R218, UR41 ;  /* 0x00000029da0e7c20 */ /* 0x004fe40008400000 */
[----:B------:R-:W2:Y:S03]  /*33490*/  LDL.LU R218, [R1+0x480] ;  /* 0x0004800001da7983 */ /* 0x000ea60000300800 */
[----:B------:R-:W-:-:S05]  /*334a0*/  F2FP.SATFINITE.E4M3.F32.PACK_AB_MERGE_C R14, RZ, R14, RZ ;  /* 0x0000000eff0e723e */ /* 0x000fca00048070ff */
[----:B------:R3:W-:Y:S02]  /*334b0*/  @!P2 STG.E.U8 desc[UR46][R158.64+0x78], R14 ;  /* 0x0000780e9e00a986 */ /* 0x0007e4000c10112e */
[----:B---3--:R-:W-:Y:S02]  /*334c0*/  FMUL R14, R220, UR41 ;  /* 0x00000029dc0e7c20 */ /* 0x008fe40008400000 */
[----:B------:R-:W3:Y:S03]  /*334d0*/  LDL.LU R220, [R1+0x484] ;  /* 0x0004840001dc7983 */ /* 0x000ee60000300800 */
[----:B------:R-:W-:-:S05]  /*334e0*/  F2FP.SATFINITE.E4M3.F32.PACK_AB_MERGE_C R14, RZ, R14, RZ ;  /* 0x0000000eff0e723e */ /* 0x000fca00048070ff */
[----:B------:R0:W-:Y:S02]  /*334f0*/  @!P0 STG.E.U8 desc[UR46][R164.64+0x79], R14 ;  /* 0x0000790ea4008986 */ /* 0x0001e4000c10112e */
[----:B0-----:R-:W0:Y:S02]  /*33500*/  @!P3 LDC.64 R14, c[0x0][0x5c0] ;  /* 0x00017000ff0ebb82 */ /* 0x001e240000000a00 */
[----:B0-----:R-:W-:Y:S01]  /*33510*/  @!P3 IADD3 R14, P0, R65, R14, RZ ;  /* 0x0000000e410eb210 */ /* 0x001fe20007f1e0ff */
[----:B----4-:R-:W-:Y:S02]  /*33520*/  FMUL R65, R219, UR41 ;  /* 0x00000029db417c20 */ /* 0x010fe40008400000 */
[----:B------:R-:W4:Y:S01]  /*33530*/  LDL.LU R219, [R1+0x488] ;  /* 0x0004880001db7983 */ /* 0x000f220000300800 */
[C---:B------:R-:W-:Y:S02]  /*33540*/  ISETP.LT.OR P4, PT, R27.reuse, 0x6a, !P1 ;  /* 0x0000006a1b00780c */ /* 0x040fe40004f81670 */
[----:B------:R-:W-:-:S11]  /*33550*/  ISETP.LT.OR P2, PT, R27, 0x71, !P1 ;  /* 0x000000711b00780c */ /* 0x000fd60004f41670 */
[----:B------:R-:W-:-:S04]  /*33560*/  @!P4 IADD3 R28, P5, P6, R3, R12, R9 ;  /* 0x0000000c031cc210 */ /* 0x000fc80007ebe009 */
[----:B------:R-:W-:Y:S02]  /*33570*/  @!P4 IADD3.X R72, R4, R29, R8, P5, P6 ;  /* 0x0000001d0448c210 */ /* 0x000fe40002fec408 */
[----:B------:R-:W-:-:S04]  /*33580*/  @!P2 IADD3 R73, P5, P6, R3, R12, R9 ;  /* 0x0000000c0349a210 */ /* 0x000fc80007ebe009 */
        /* <DEDUP_REMOVED lines=8> */
[----:B------:R-:W-:Y:S02]  /*33610*/  @!P2 IADD3.X R92, R4, R29, R8, P5, P6 ;  /* 0x0000001d045ca210 */ /* 0x000fe40002fec408 */
[----:B------:R-:W-:Y:S01]  /*33620*/  LOP3.LUT P2, RZ, R13, 0x1000, RZ, 0xc0, !PT ;  /* 0x000010000dff7812 */ /* 0x000fe2000784c0ff */
[----:B------:R-:W-:Y:S01]  /*33630*/  @!P3 IMAD.X R15, R70, 0x1, R15, P0 ;  /* 0x00000001460fb824 */ /* 0x000fe200000e060f */
[----:B------:R-:W-:-:S05]  /*33640*/  F2FP.SATFINITE.E4M3.F32.PACK_AB_MERGE_C R65, RZ, R65, RZ ;  /* 0x00000041ff41723e */ /* 0x000fca00048070ff */
[----:B------:R0:W-:Y:S01]  /*33650*/  @!P3 STG.E.U8 desc[UR46][R14.64+0x78], R65 ;  /* 0x000078410e00b986 */ /* 0x0001e2000c10112e */
[----:B------:R-:W-:-:S05]  /*33660*/  ISETP.LT.OR P3, PT, R27, 0x7a, !P1 ;  /* 0x0000007a1b00780c */ /* 0x000fca0004f61670 */
[----:B0-----:R-:W0:Y:S08]  /*33670*/  @!P2 LDC.64 R14, c[0x0][0x5c0] ;  /* 0x00017000ff0eab82 */ /* 0x001e300000000a00 */
[----:B------:R-:W-:-:S04]  /*33680*/  @!P3 IADD3 R65, P5, P6, R3, R12, R9 ;  /* 0x0000000c0341b210 */ /* 0x000fc80007ebe009 */
[----:B------:R-:W-:Y:S02]  /*33690*/  @!P3 IADD3.X R81, R4, R29, R8, P5, P6 ;  /* 0x0000001d0451b210 */ /* 0x000fe40002fec408 */
[----:B------:R-:W-:Y:S02]  /*336a0*/  LOP3.LUT P4, RZ, R0, 0x1000000, RZ, 0xc0, !PT ;  /* 0x0100000000ff7812 */ /* 0x000fe4000788c0ff */
[----:B0-----:R-:W-:-:S05]  /*336b0*/  @!P2 IADD3 R14, P5, R77, R14, RZ ;  /* 0x0000000e4d0ea210 */ /* 0x001fca0007fbe0ff */
[----:B------:R-:W-:Y:S02]  /*336c0*/  @!P2 IMAD.X R15, R78, 0x1, R15, P5 ;  /* 0x000000014e0fa824 */ /* 0x000fe400028e060f */
[----:B--2---:R-:W-:Y:S02]  /*336d0*/  FMUL R70, R218, UR41 ;  /* 0x00000029da467c20 */ /* 0x004fe40008400000 */
[----:B------:R-:W2:Y:S03]  /*336e0*/  LDL.LU R218, [R1+0x48c] ;  /* 0x00048c0001da7983 */ /* 0x000ea60000300800 */
[----:B------:R-:W-:-:S05]  /*336f0*/  F2FP.SATFINITE.E4M3.F32.PACK_AB_MERGE_C R70, RZ, R70, RZ ;  /* 0x00000046ff46723e */ /* 0x000fca00048070ff */
[----:B------:R3:W-:Y:S02]  /*33700*/  @!P2 STG.E.U8 desc[UR46][R14.64+0x79], R70 ;  /* 0x000079460e00a986 */ /* 0x0007e4000c10112e */
[----:B---3--:R-:W-:-:S05]  /*33710*/  FMUL R14, R220, UR41 ;  /* 0x00000029dc0e7c20 */ /* 0x008fca0008400000 */
[----:B------:R-:W-:-:S05]  /*33720*/  F2FP.SATFINITE.E4M3.F32.PACK_AB_MERGE_C R14, RZ, R14, RZ ;  /* 0x0000000eff0e723e */ /* 0x000fca00048070ff */
[----:B------:R4:W-:Y:S02]  /*33730*/  @!P4 STG.E.U8 desc[UR46][R200.64+0x60], R14 ;  /* 0x0000600ec800c986 */ /* 0x0009e4000c10112e */
[----:B----4-:R-:W-:Y:S02]  /*33740*/  FMUL R14, R219, UR41 ;  /* 0x00000029db0e7c20 */ /* 0x010fe40008400000 */
[----:B------:R-:W3:Y:S01]  /*33750*/  LDL.LU R219, [R1+0x490] ;  /* 0x0004900001db7983 */ /* 0x000ee20000300800 */
[C---:B------:R-:W-:Y:S02]  /*33760*/  LOP3.LUT P0, RZ, R13.reuse, 0x800, RZ, 0xc0, !PT ;  /* 0x000008000dff7812 */ /* 0x040fe4000780c0ff */
[----:B------:R-:W-:Y:S01]  /*33770*/  LOP3.LUT R13, R13, 0xffffffbf, RZ, 0xc0, !PT ;  /* 0xffffffbf0d0d7812 */ /* 0x000fe200078ec0ff */
[----:B------:R-:W4:Y:S03]  /*33780*/  LDL.LU R220, [R1+0x494] ;  /* 0x0004940001dc7983 */ /* 0x000f260000300800 */
[----:B------:R-:W-:-:S02]  /*33790*/  @P3 LOP3.LUT R13, R13, 0x40, RZ, 0xfc, !PT ;  /* 0x000000400d0d3812 */ /* 0x000fc400078efcff */
[----:B------:R-:W-:Y:S02]  /*337a0*/  ISETP.LT.OR P3, PT, R27, 0x81, !P0 ;  /* 0x000000811b00780c */ /* 0x000fe40004761670 */
[----:B------:R-:W-:-:S11]  /*337b0*/  LOP3.LUT R2, R2, 0xfffffbff, RZ, 0xc0, !PT ;  /* 0xfffffbff02027812 */ /* 0x000fd600078ec0ff */
[----:B------:R-:W-:Y:S02]  /*337c0*/  @!P3 IADD3 R116, P5, P6, R3, R12, R7 ;  /* 0x0000000c0374b210 */ /* 0x000fe40007ebe007 */
[----:B------:R-:W-:Y:S02]  /*337d0*/  @P3 LOP3.LUT R2, R2, 0x400, RZ, 0xfc, !PT ;  /* 0x0000040002023812 */ /* 0x000fe400078efcff */
[----:B------:R-:W-:Y:S02]  /*337e0*/  @!P3 IADD3.X R117, R4, R29, R6, P5, P6 ;  /* 0x0000001d0475b210 */ /* 0x000fe40002fec406 */
[----:B------:R-:W-:Y:S02]  /*337f0*/  ISETP.LT.OR P3, PT, R27, 0x82, !P0 ;  /* 0x000000821b00780c */ /* 0x000fe40004761670 */
[----:B------:R-:W-:Y:S02]  /*33800*/  LOP3.LUT R2, R2, 0xfffff7ff, RZ, 0xc0, !PT ;  /* 0xfffff7ff02027812 */ /* 0x000fe400078ec0ff */
[----:B------:R-:W-:-:S02]  /*33810*/  LOP3.LUT P6, RZ, R0, 0x1000, RZ, 0xc0, !PT ;  /* 0x0000100000ff7812 */ /* 0x000fc400078cc0ff */
[----:B------:R-:W-:-:S07]  /*33820*/  ISETP.LT.OR P4, PT, R27, 0x61, !P1 ;  /* 0x000000611b00780c */ /* 0x000fce0004f81670 */
[----:B------:R-:W-:Y:S02]  /*33830*/  @!P3 IADD3 R120, P2, P5, R3, R12, R7 ;  /* 0x0000000c0378b210 */ /* 0x000fe40007d5e007 */
[----:B------:R-:W-:Y:S02]  /*33840*/  @P3 LOP3.LUT R2, R2, 0x800, RZ, 0xfc, !PT ;  /* 0x0000080002023812 */ /* 0x000fe400078efcff */
[----:B------:R-:W-:Y:S02]  /*33850*/  @!P3 IADD3.X R121, R4, R29, R6, P2, P5 ;  /* 0x0000001d0479b210 */ /* 0x000fe400017ea406 */
[----:B------:R-:W-:Y:S02]  /*33860*/  ISETP.LT.OR P3, PT, R27, 0x89, !P0 ;  /* 0x000000891b00780c */ /* 0x000fe40004761670 */
[----:B------:R-:W-:Y:S02]  /*33870*/  F2FP.SATFINITE.E4M3.F32.PACK_AB_MERGE_C R14, RZ, R14, RZ ;  /* 0x0000000eff0e723e */ /* 0x000fe400048070ff */
[----:B------:R-:W-:-:S03]  /*33880*/  LOP3.LUT R2, R2, 0xfffffdff, RZ, 0xc0, !PT ;  /* 0xfffffdff02027812 */ /* 0x000fc600078ec0ff */
[----:B------:R0:W-:Y:S06]  /*33890*/  @!P6 STG.E.U8 desc[UR46][R196.64+0x61], R14 ;  /* 0x0000610ec400e986 */ /* 0x0001ec000c10112e */
[----:B------:R-:W-:Y:S02]  /*338a0*/  @!P3 IADD3 R126, P2, P5, R3, R12, R7 ;  /* 0x0000000c037eb210 */ /* 0x000fe40007d5e007 */
[----:B------:R-:W-:Y:S01]  /*338b0*/  @P3 LOP3.LUT R2, R2, 0x200, RZ, 0xfc, !PT ;  /* 0x0000020002023812 */ /* 0x000fe200078efcff */
[----:B0-----:R-:W0:Y:S01]  /*338c0*/  @!P4 LDC.64 R14, c[0x0][0x5c0] ;  /* 0x00017000ff0ecb82 */ /* 0x001e220000000a00 */
[----:B------:R-:W-:-:S02]  /*338d0*/  @!P3 IADD3.X R127, R4, R29, R6, P2, P5 ;  /* 0x0000001d047fb210 */ /* 0x000fc400017ea406 */
[----:B------:R-:W-:Y:S02]  /*338e0*/  ISETP.LT.OR P3, PT, R27, 0x8a, !P0 ;  /* 0x0000008a1b00780c */ /* 0x000fe40004761670 */
[----:B------:R-:W-:-:S11]  /*338f0*/  LOP3.LUT R2, R2, 0xfffffeff, RZ, 0xc0, !PT ;  /* 0xfffffeff02027812 */ /* 0x000fd600078ec0ff */
[----:B------:R-:W-:Y:S02]  /*33900*/  @!P3 IADD3 R132, P2, P5, R3, R12, R7 ;  /* 0x0000000c0384b210 */ /* 0x000fe40007d5e007 */
[----:B------:R-:W-:Y:S02]  /*33910*/  @P3 LOP3.LUT R2, R2, 0x100, RZ, 0xfc, !PT ;  /* 0x0000010002023812 */ /* 0x000fe400078efcff */
[----:B------:R-:W-:Y:S02]  /*33920*/  @!P3 IADD3.X R133, R4, R29, R6, P2, P5 ;  /* 0x0000001d0485b210 */ /* 0x000fe400017ea406 */
[----:B------:R-:W-:Y:S02]  /*33930*/  LOP3.LUT P3, RZ, R5, 0x8000, RZ, 0xc0, !PT ;  /* 0x0000800005ff7812 */ /* 0x000fe4000786c0ff */
[----:B0-----:R-:W-:Y:S02]  /*33940*/  @!P4 IADD3 R14, P2, R76, R14, RZ ;  /* 0x0000000e4c0ec210 */ /* 0x001fe40007f5e0ff */
[----:B------:R-:W-:-:S03]  /*33950*/  LOP3.LUT R13, R13, 0xfffffbff, RZ, 0xc0, !PT ;  /* 0xfffffbff0d0d7812 */ /* 0x000fc600078ec0ff */
[----:B------:R-:W-:-:S06]  /*33960*/  @!P4 IMAD.X R15, R80, 0x1, R15, P2 ;  /* 0x00000001500fc824 */ /* 0x000fcc00010e060f */
[----:B------:R-:W-:Y:S02]  /*33970*/  @P3 LOP3.LUT R13, R13, 0x400, RZ, 0xfc, !PT ;  /* 0x000004000d0d3812 */ /* 0x000fe400078efcff */
[----:B------:R-:W-:Y:S02]  /*33980*/  ISETP.LT.OR P3, PT, R27, 0x91, !P0 ;  /* 0x000000911b00780c */ /* 0x000fe40004761670 */
[----:B------:R-:W-:-:S11]  /*33990*/  LOP3.LUT R2, R2, 0xffffff7f, RZ, 0xc0, !PT ;  /* 0xffffff7f02027812 */ /* 0x000fd600078ec0ff */
[----:B------:R-:W-:Y:S02]  /*339a0*/  @!P3 IADD3 R135, P5, P6, R3, R12, R7 ;  /* 0x0000000c0387b210 */ /* 0x000fe40007ebe007 */
[----:B------:R-:W-:Y:S02]  /*339b0*/  @P3 LOP3.LUT R2, R2, 0x80, RZ, 0xfc, !PT ;  /* 0x0000008002023812 */ /* 0x000fe400078efcff */
[----:B------:R-:W-:Y:S02]  /*339c0*/  @!P3 IADD3.X R137, R4, R29, R6, P5, P6 ;  /* 0x0000001d0489b210 */ /* 0x000fe40002fec406 */
[----:B------:R-:W-:-:S13]  /*339d0*/  ISETP.LT.OR P3, PT, R27, 0x92, !P0 ;  /* 0x000000921b00780c */ /* 0x000fda0004761670 */
[----:B------:R-:W-:-:S04]  /*339e0*/  @!P3 IADD3 R134, P2, P5, R3, R12, R7 ;  /* 0x0000000c0386b210 */ /* 0x000fc80007d5e007 */
[----:B------:R-:W-:Y:S01]  /*339f0*/  @!P3 IADD3.X R136, R4, R29, R6, P2, P5 ;  /* 0x0000001d0488b210 */ /* 0x000fe200017ea406 */
[----:B--2---:R-:W-:Y:S02]  /*33a00*/  FMUL R70, R218, UR41 ;  /* 0x00000029da467c20 */ /* 0x004fe40008400000 */
[----:B------:R-:W2:Y:S03]  /*33a10*/  LDL.LU R218, [R1+0x498] ;  /* 0x0004980001da7983 */ /* 0x000ea60000300800 */
[----:B------:R-:W-:-:S05]  /*33a20*/  F2FP.SATFINITE.E4M3.F32.PACK_AB_MERGE_C R70, RZ, R70, RZ ;  /* 0x00000046ff46723e */ /* 0x000fca00048070ff */
[----:B------:R0:W-:Y:S01]  /*33a30*/  @!P4 STG.E.U8 desc[UR46][R14.64+0x60], R70 ;  /* 0x000060460e00c986 */ /* 0x0001e2000c10112e */
[----:B------:R-:W-:-:S13]  /*33a40*/  ISETP.LT.OR P4, PT, R27, 0x62, !P1 ;  /* 0x000000621b00780c */ /* 0x000fda0004f81670 */
[----:B0-----:R-:W0:Y:S02]  /*33a50*/  @!P4 LDC.64 R14, c[0x0][0x5c0] ;  /* 0x00017000ff0ecb82 */ /* 0x001e240000000a00 */
[----:B0-----:R-:W-:Y:S01]  /*33a60*/  @!P4 IADD3 R14, P2, R17, R14, RZ ;  /* 0x0000000e110ec210 */ /* 0x001fe20007f5e0ff */
[----:B---3--:R-:W-:Y:S02]  /*33a70*/  FMUL R17, R219, UR41 ;  /* 0x00000029db117c20 */ /* 0x008fe40008400000 */
[----:B------:R-:W3:Y:S01]  /*33a80*/  LDL.LU R219, [R1+0x49c] ;  /* 0x00049c0001db7983 */ /* 0x000ee20000300800 */
[----:B------:R-:W-:-:S04]  /*33a90*/  LOP3.LUT R2, R2, 0xffffffbf, RZ, 0xc0, !PT ;  /* 0xffffffbf02027812 */ /* 0x000fc800078ec0ff */
[----:B------:R-:W-:Y:S02]  /*33aa0*/  @P3 LOP3.LUT R2, R2, 0x40, RZ, 0xfc, !PT ;  /* 0x0000004002023812 */ /* 0x000fe400078efcff */
[----:B------:R-:W-:Y:S01]  /*33ab0*/  ISETP.LT.OR P3, PT, R27, 0x99, !P0 ;  /* 0x000000991b00780c */ /* 0x000fe20004761670 */
[----:B------:R-:W-:Y:S01]  /*33ac0*/  @!P4 IMAD.X R15, R71, 0x1, R15, P2 ;  /* 0x00000001470fc824 */ /* 0x000fe200010e060f */
[----:B------:R-:W-:Y:S02]  /*33ad0*/  LOP3.LUT R2, R2, 0xffffffef, RZ, 0xc0, !PT ;  /* 0xffffffef02027812 */ /* 0x000fe400078ec0ff */
[----:B------:R-:W-:-:S09]  /*33ae0*/  F2FP.SATFINITE.E4M3.F32.PACK_AB_MERGE_C R17, RZ, R17, RZ ;  /* 0x00000011ff11723e */ /* 0x000fd200048070ff */
[----:B------:R-:W-:Y:S02]  /*33af0*/  @!P3 IADD3 R138, P2, P5, R3, R12, R7 ;  /* 0x0000000c038ab210 */ /* 0x000fe40007d5e007 */
[----:B------:R-:W-:Y:S02]  /*33b00*/  @P3 LOP3.LUT R2, R2, 0x10, RZ, 0xfc, !PT ;  /* 0x0000001002023812 */ /* 0x000fe400078efcff */
[----:B------:R-:W-:Y:S02]  /*33b10*/  @!P3 IADD3.X R140, R4, R29, R6, P2, P5 ;  /* 0x0000001d048cb210 */ /* 0x000fe400017ea406 */
[----:B------:R-:W-:Y:S01]  /*33b20*/  LOP3.LUT P3, RZ, R13, 0x400, RZ, 0xc0, !PT ;  /* 0x000004000dff7812 */ /* 0x000fe2000786c0ff */
[----:B------:R4:W-:Y:S01]  /*33b30*/  @!P4 STG.E.U8 desc[UR46][R14.64+0x61], R17 ;  /* 0x000061110e00c986 */ /* 0x0009e2000c10112e */
[----:B------:R-:W-:Y:S02]  /*33b40*/  ISETP.LT.OR P4, PT, R27, 0x9a, !P0 ;  /* 0x0000009a1b00780c */ /* 0x000fe40004781670 */
[----:B------:R-:W-:Y:S01]  /*33b50*/  LOP3.LUT R13, R13, 0xfffffeff, RZ, 0xc0, !PT ;  /* 0xfffffeff0d0d7812 */ /* 0x000fe200078ec0ff */
[----:B----4-:R-:W-:Y:S01]  /*33b60*/  FMUL R14, R220, UR41 ;  /* 0x00000029dc0e7c20 */ /* 0x010fe20008400000 */
[----:B------:R-:W-:Y:S01]  /*33b70*/  LOP3.LUT P6, RZ, R5, 0x40000, RZ, 0xc0, !PT ;  /* 0x0004000005ff7812 */ /* 0x000fe200078cc0ff */
[----:B------:R-:W4:Y:S03]  /*33b80*/  LDL.LU R220, [R1+0x4a0] ;  /* 0x0004a00001dc7983 */ /* 0x000f260000300800 */
[----:B------:R-:W-:-:S02]  /*33b90*/  F2FP.SATFINITE.E4M3.F32.PACK_AB_MERGE_C R14, RZ, R14, RZ ;  /* 0x0000000eff0e723e */ /* 0x000fc400048070ff */
[----:B------:R-:W-:-:S03]  /*33ba0*/  @P0 LOP3.LUT R13, R13, 0x100, RZ, 0xfc, !PT ;  /* 0x000001000d0d0812 */ /* 0x000fc600078efcff */
[----:B------:R2:W-:Y:S01]  /*33bb0*/  @!P3 STG.E.U8 desc[UR46][R192.64+0x68], R14 ;  /* 0x0000680ec000b986 */ /* 0x0005e2000c10112e */
[C---:B------:R-:W-:Y:S02]  /*33bc0*/  ISETP.LT.OR P3, PT, R27.reuse, 0x69, !P1 ;  /* 0x000000691b00780c */ /* 0x040fe40004f61670 */
[----:B------:R-:W-:Y:S02]  /*33bd0*/  ISETP.LT.OR P0, PT, R27, 0x81, !P1 ;  /* 0x000000811b00780c */ /* 0x000fe40004f01670 */
[----:B------:R-:W-:Y:S02]  /*33be0*/  LOP3.LUT R2, R2, 0xfffffff7, RZ, 0xc0, !PT ;  /* 0xfffffff702027812 */ /* 0x000fe400078ec0ff */
[----:B------:R-:W-:Y:S02]  /*33bf0*/  @!P4 IADD3 R139, P2, P5, R3, R12, R7 ;  /* 0x0000000c038bc210 */ /* 0x000fe40007d5e007 */
[----:B------:R-:W-:Y:S02]  /*33c00*/  @P4 LOP3.LUT R2, R2, 0x8, RZ, 0xfc, !PT ;  /* 0x0000000802024812 */ /* 0x000fe400078efcff */
[----:B------:R-:W-:-:S02]  /*33c10*/  @!P4 IADD3.X R141, R4, R29, R6, P2, P5 ;  /* 0x0000001d048dc210 */ /* 0x000fc400017ea406 */
[----:B------:R-:W-:-:S03]  /*33c20*/  LOP3.LUT R2, R2, 0xfffffffd, RZ, 0xc0, !PT ;  /* 0xfffffffd02027812 */ /* 0x000fc600078ec0ff */
        /* <DEDUP_REMOVED lines=9> */
[----:B------:R0:W-:Y:S02]  /*33cc0*/  @!P6 STG.E.U8 desc[UR46][R182.64+0x69], R14 ;  /* 0x0000690eb600e986 */ /* 0x0001e4000c10112e */
[----:B0-----:R-:W0:Y:S02]  /*33cd0*/  @!P3 LDC.64 R14, c[0x0][0x5c0] ;  /* 0x00017000ff0ebb82 */ /* 0x001e240000000a00 */
[----:B0-----:R-:W-:Y:S01]  /*33ce0*/  @!P3 IADD3 R14, P2, R16, R14, RZ ;  /* 0x0000000e100eb210 */ /* 0x001fe20007f5e0ff */
[----:B---3--:R-:W-:Y:S02]  /*33cf0*/  FMUL R16, R219, UR41 ;  /* 0x00000029db107c20 */ /* 0x008fe40008400000 */
[----:B------:R-:W3:Y:S01]  /*33d00*/  LDL.LU R219, [R1+0x4a8] ;  /* 0x0004a80001db7983 */ /* 0x000ee20000300800 */
[----:B------:R-:W-:Y:S02]  /*33d10*/  LOP3.LUT R2, R2, 0xfffffffe, RZ, 0xc0, !PT ;  /* 0xfffffffe02027812 */ /* 0x000fe400078ec0ff */
[----:B------:R-:W-:-:S02]  /*33d20*/  LOP3.LUT P4, RZ, R13, 0x200, RZ, 0xc0, !PT ;  /* 0x000002000dff7812 */ /* 0x000fc4000788c0ff */
[----:B------:R-:W-:Y:S02]  /*33d30*/  @P0 LOP3.LUT R2, R2, 0x1, RZ, 0xfc, !PT ;  /* 0x0000000102020812 */ /* 0x000fe400078efcff */
[----:B------:R-:W-:Y:S01]  /*33d40*/  ISETP.LT.OR P0, PT, R27, 0x89, !P1 ;  /* 0x000000891b00780c */ /* 0x000fe20004f01670 */
[----:B------:R-:W-:Y:S01]  /*33d50*/  @!P3 IMAD.X R15, R64, 0x1, R15, P2 ;  /* 0x00000001400fb824 */ /* 0x000fe200010e060f */
[----:B------:R-:W-:Y:S02]  /*33d60*/  F2FP.SATFINITE.E4M3.F32.PACK_AB_MERGE_C R16, RZ, R16, RZ ;  /* 0x00000010ff10723e */ /* 0x000fe400048070ff */
[----:B------:R-:W-:-:S03]  /*33d70*/  LOP3.LUT R0, R0, 0xdfffffff, RZ, 0xc0, !PT ;  /* 0xdfffffff00007812 */ /* 0x000fc600078ec0ff */
[----:B------:R0:W-:Y:S06]  /*33d80*/  @!P3 STG.E.U8 desc[UR46][R14.64+0x68], R16 ;  /* 0x000068100e00b986 */ /* 0x0001ec000c10112e */
[----:B------:R-:W-:Y:S01]  /*33d90*/  @!P0 IADD3 R182, P5, P6, R3, R12, R9 ;  /* 0x0000000c03b68210 */ /* 0x000fe20007ebe009 */
[----:B0-----:R-:W0:Y:S01]  /*33da0*/  @!P4 LDC.64 R14, c[0x0][0x5c0] ;  /* 0x00017000ff0ecb82 */ /* 0x001e220000000a00 */
[----:B------:R-:W-:Y:S02]  /*33db0*/  @P0 LOP3.LUT R0, R0, 0x20000000, RZ, 0xfc, !PT ;  /* 0x2000000000000812 */ /* 0x000fe400078efcff */
[----:B------:R-:W-:-:S02]  /*33dc0*/  @!P0 IADD3.X R192, R4, R29, R8, P5, P6 ;  /* 0x0000001d04c08210 */ /* 0x000fc40002fec408 */
[----:B------:R-:W-:Y:S01]  /*33dd0*/  ISETP.LT.OR P0, PT, R27, 0x8a, !P1 ;  /* 0x0000008a1b00780c */ /* 0x000fe20004f01670 */
[----:B----4-:R-:W-:Y:S01]  /*33de0*/  FMUL R16, R220, UR41 ;  /* 0x00000029dc107c20 */ /* 0x010fe20008400000 */
[----:B------:R-:W-:Y:S01]  /*33df0*/  LOP3.LUT P6, RZ, R0, 0x2000000, RZ, 0xc0, !PT ;  /* 0x0200000000ff7812 */ /* 0x000fe200078cc0ff */
[----:B------:R-:W4:Y:S10]  /*33e00*/  LDL.LU R220, [R1+0x4ac] ;  /* 0x0004ac0001dc7983 */ /* 0x000f340000300800 */
[----:B------:R-:W-:-:S04]  /*33e10*/  @!P0 IADD3 R165, P2, P5, R3, R12, R9 ;  /* 0x0000000c03a58210 */ /* 0x000fc80007d5e009 */
[----:B------:R-:W-:Y:S02]  /*33e20*/  @!P0 IADD3.X R183, R4, R29, R8, P2, P5 ;  /* 0x0000001d04b78210 */ /* 0x000fe400017ea408 */
[----:B0-----:R-:W-:Y:S02]  /*33e30*/  @!P4 IADD3 R14, P2, R28, R14, RZ ;  /* 0x0000000e1c0ec210 */ /* 0x001fe40007f5e0ff */
[----:B------:R-:W-:-:S03]  /*33e40*/  F2FP.SATFINITE.E4M3.F32.PACK_AB_MERGE_C R16, RZ, R16, RZ ;  /* 0x00000010ff10723e */ /* 0x000fc600048070ff */
[----:B------:R-:W-:-:S05]  /*33e50*/  @!P4 IMAD.X R15, R72, 0x1, R15, P2 ;  /* 0x00000001480fc824 */ /* 0x000fca00010e060f */
[----:B------:R2:W-:Y:S02]  /*33e60*/  @!P4 STG.E.U8 desc[UR46][R14.64+0x69], R16 ;  /* 0x000069100e00c986 */ /* 0x0005e4000c10112e */
[----:B--2---:R-:W-:-:S05]  /*33e70*/  FMUL R14, R218, UR41 ;  /* 0x00000029da0e7c20 */ /* 0x004fca0008400000 */
[----:B------:R-:W-:-:S05]  /*33e80*/  F2FP.SATFINITE.E4M3.F32.PACK_AB_MERGE_C R14, RZ, R14, RZ ;  /* 0x0000000eff0e723e */ /* 0x000fca00048070ff */
[----:B------:R3:W-:Y:S02]  /*33e90*/  @!P6 STG.E.U8 desc[UR46][R190.64+0x70], R14 ;  /* 0x0000700ebe00e986 */ /* 0x0007e4000c10112e */
[----:B---3--:R-:W-:Y:S02]  /*33ea0*/  FMUL R14, R219, UR41 ;  /* 0x00000029db0e7c20 */ /* 0x008fe40008400000 */
[----:B------:R-:W2:Y:S01]  /*33eb0*/  LDL.LU R219, [R1+0x4b0] ;  /* 0x0004b00001db7983 */ /* 0x000ea20000300800 */
[C---:B------:R-:W-:Y:S02]  /*33ec0*/  LOP3.LUT P3, RZ, R0.reuse, 0x2000, RZ, 0xc0, !PT ;  /* 0x0000200000ff7812 */ /* 0x040fe4000786c0ff */
[----:B------:R-:W-:Y:S01]  /*33ed0*/  LOP3.LUT R0, R0, 0xfbffffff, RZ, 0xc0, !PT ;  /* 0xfbffffff00007812 */ /* 0x000fe200078ec0ff */
[----:B------:R-:W3:Y:S03]  /*33ee0*/  LDL.LU R221, [R1+0x4b4] ;  /* 0x0004b40001dd7983 */ /* 0x000ee60000300800 */
[----:B------:R-:W-:-:S02]  /*33ef0*/  @P0 LOP3.LUT R0, R0, 0x4000000, RZ, 0xfc, !PT ;  /* 0x0400000000000812 */ /* 0x000fc400078efcff */
[----:B------:R-:W-:Y:S02]  /*33f00*/  ISETP.LT.OR P0, PT, R27, 0x91, !P1 ;  /* 0x000000911b00780c */ /* 0x000fe40004f01670 */
[----:B------:R-:W-:-:S11]  /*33f10*/  LOP3.LUT R0, R0, 0xff7fffff, RZ, 0xc0, !PT ;  /* 0xff7fffff00007812 */ /* 0x000fd600078ec0ff */
[----:B------:R-:W-:-:S04]  /*33f20*/  @!P0 IADD3 R193, P2, P5, R3, R12, R9 ;  /* 0x0000000c03c18210 */ /* 0x000fc80007d5e009 */
[----:B------:R-:W-:Y:S02]  /*33f30*/  @!P0 IADD3.X R197, R4, R29, R8, P2, P5 ;  /* 0x0000001d04c58210 */ /* 0x000fe400017ea408 */
[----:B------:R-:W-:Y:S02]  /*33f40*/  ISETP.LT.OR P5, PT, R27, 0x92, !P1 ;  /* 0x000000921b00780c */ /* 0x000fe40004fa1670 */
[----:B------:R-:W-:-:S04]  /*33f50*/  @P0 LOP3.LUT R0, R0, 0x800000, RZ, 0xfc, !PT ;  /* 0x0080000000000812 */ /* 0x000fc800078efcff */
[----:B------:R-:W-:-:S07]  /*33f60*/  LOP3.LUT R0, R0, 0xffbfffff, RZ, 0xc0, !PT ;  /* 0xffbfffff00007812 */ /* 0x000fce00078ec0ff */
[----:B------:R-:W-:Y:S02]  /*33f70*/  @!P5 IADD3 R196, P2, P4, R3, R12, R9 ;  /* 0x0000000c03c4d210 */ /* 0x000fe40007c5e009 */
[----:B------:R-:W-:Y:S02]  /*33f80*/  @P5 LOP3.LUT R0, R0, 0x400000, RZ, 0xfc, !PT ;  /* 0x0040000000005812 */ /* 0x000fe400078efcff */
[----:B------:R-:W-:Y:S02]  /*33f90*/  @!P5 IADD3.X R200, R4, R29, R8, P2, P4 ;  /* 0x0000001d04c8d210 */ /* 0x000fe400017e8408 */
[----:B------:R-:W-:Y:S02]  /*33fa0*/  ISETP.LT.OR P5, PT, R27, 0x99, !P1 ;  /* 0x000000991b00780c */ /* 0x000fe40004fa1670 */
[----:B------:R-:W-:-:S11]  /*33fb0*/  LOP3.LUT R0, R0, 0xffefffff, RZ, 0xc0, !PT ;  /* 0xffefffff00007812 */ /* 0x000fd600078ec0ff */
[----:B------:R-:W-:Y:S02]  /*33fc0*/  @!P5 IADD3 R190, P2, P4, R3, R12, R9 ;  /* 0x0000000c03bed210 */ /* 0x000fe40007c5e009 */
[----:B------:R-:W-:Y:S02]  /*33fd0*/  @P5 LOP3.LUT R0, R0, 0x100000, RZ, 0xfc, !PT ;  /* 0x0010000000005812 */ /* 0x000fe400078efcff */
[----:B------:R-:W-:Y:S02]  /*33fe0*/  @!P5 IADD3.X R191, R4, R29, R8, P2, P4 ;  /* 0x0000001d04bfd210 */ /* 0x000fe400017e8408 */
[----:B------:R-:W-:Y:S02]  /*33ff0*/  ISETP.LT.OR P5, PT, R27, 0x9a, !P1 ;  /* 0x0000009a1b00780c */ /* 0x000fe40004fa1670 */
[C---:B------:R-:W-:Y:S02]  /*34000*/  LOP3.LUT P0, RZ, R13.reuse, 0x100, RZ, 0xc0, !PT ;  /* 0x000001000dff7812 */ /* 0x040fe4000780c0ff */
[----:B------:R-:W-:-:S09]  /*34010*/  LOP3.LUT R13, R13, 0xfffffffe, RZ, 0xc0, !PT ;  /* 0xfffffffe0d0d7812 */ /* 0x000fd200078ec0ff */
[----:B------:R-:W-:Y:S02]  /*34020*/  @!P5 IADD3 R201, P2, P4, R3, R12, R9 ;  /* 0x0000000c03c9d210 */ /* 0x000fe40007c5e009 */
[----:B------:R-:W-:Y:S02]  /*34030*/  @P5 LOP3.LUT R13, R13, 0x1, RZ, 0xfc, !PT ;  /* 0x000000010d0d5812 */ /* 0x000fe400078efcff */
[----:B------:R-:W-:Y:S02]  /*34040*/  @!P5 IADD3.X R218, R4, R29, R8, P2, P4 ;  /* 0x0000001d04dad210 */ /* 0x000fe400017e8408 */
[----:B------:R-:W-:Y:S02]  /*34050*/  LOP3.LUT P5, RZ, R5, 0x1000000, RZ, 0xc0, !PT ;  /* 0x0100000005ff7812 */ /* 0x000fe400078ac0ff */
[----:B------:R-:W-:Y:S02]  /*34060*/  LOP3.LUT R13, R13, 0xffffff7f, RZ, 0xc0, !PT ;  /* 0xffffff7f0d0d7812 */ /* 0x000fe400078ec0ff */
[----:B------:R-:W-:-:S09]  /*34070*/  F2FP.SATFINITE.E4M3.F32.PACK_AB_MERGE_C R14, RZ, R14, RZ ;  /* 0x0000000eff0e723e */ /* 0x000fd200048070ff */
[----:B------:R-:W-:Y:S02]  /*34080*/  @P5 LOP3.LUT R13, R13, 0x80, RZ, 0xfc, !PT ;  /* 0x000000800d0d5812 */ /* 0x000fe400078efcff */
[----:B------:R-:W-:Y:S01]  /*34090*/  ISETP.LT.OR P5, PT, R27, 0x71, !P1 ;  /* 0x000000711b00780c */ /* 0x000fe20004fa1670 */
[----:B------:R0:W-:-:S12]  /*340a0*/  @!P3 STG.E.U8 desc[UR46][R178.64+0x71], R14 ;  /* 0x0000710eb200b986 */ /* 0x0001d8000c10112e */
[----:B0-----:R-:W0:Y:S01]  /*340b0*/  @!P5 LDC.64 R14, c[0x0][0x5c0] ;  /* 0x00017000ff0edb82 */ /* 0x001e220000000a00 */
[----:B----4-:R-:W-:Y:S02]  /*340c0*/  FMUL R16, R220, UR41 ;  /* 0x00000029dc107c20 */ /* 0x010fe40008400000 */
[----:B------:R-:W4:Y:S03]  /*340d0*/  LDL.LU R220, [R1+0x4b8] ;  /* 0x0004b80001dc7983 */ /* 0x000f260000300800 */
[----:B------:R-:W-:Y:S02]  /*340e0*/  F2FP.SATFINITE.E4M3.F32.PACK_AB_MERGE_C R16, RZ, R16, RZ ;  /* 0x00000010ff10723e */ /* 0x000fe400048070ff */
[----:B0-----:R-:W-:-:S05]  /*340f0*/  @!P5 IADD3 R14, P2, R73, R14, RZ ;  /* 0x0000000e490ed210 */ /* 0x001fca0007f5e0ff */
[----:B------:R-:W-:-:S05]  /*34100*/  @!P5 IMAD.X R15, R79, 0x1, R15, P2 ;  /* 0x000000014f0fd824 */ /* 0x000fca00010e060f */
[----:B------:R2:W-:Y:S02]  /*34110*/  @!P5 STG.E.U8 desc[UR46][R14.64+0x70], R16 ;  /* 0x000070100e00d986 */ /* 0x0005e4000c10112e */
[----:B--2---:R-:W-:Y:S02]  /*34120*/  FMUL R16, R219, UR41 ;  /* 0x00000029db107c20 */ /* 0x004fe40008400000 */
[----:B------:R-:W2:Y:S01]  /*34130*/  LDL.LU R219, [R1+0x4bc] ;  /* 0x0004bc0001db7983 */ /* 0x000ea20000300800 */
[----:B------:R-:W-:-:S03]  /*34140*/  ISETP.LT.OR P3, PT, R27, 0xa1, !P0 ;  /* 0x000000a11b00780c */ /* 0x000fc60004761670 */
[----:B------:R-:W2:Y:S10]  /*34150*/  LDL.LU R222, [R1+0x4c0] ;  /* 0x0004c00001de7983 */ /* 0x000eb40000300800 */
[----:B------:R-:W-:-:S04]  /*34160*/  @!P3 IADD3 R105, P4, P6, R3, R12, R7 ;  /* 0x0000000c0369b210 */ /* 0x000fc80007e9e007 */
[----:B------:R-:W-:Y:S02]  /*34170*/  @!P3 IADD3.X R108, R4, R29, R6, P4, P6 ;  /* 0x0000001d046cb210 */ /* 0x000fe400027ec406 */
[C---:B------:R-:W-:Y:S02]  /*34180*/  ISETP.LT.OR P6, PT, R27.reuse, 0x72, !P1 ;  /* 0x000000721b00780c */ /* 0x040fe40004fc1670 */
[----:B------:R-:W-:-:S11]  /*34190*/  ISETP.LT.OR P5, PT, R27, 0xa2, !P0 ;  /* 0x000000a21b00780c */ /* 0x000fd600047a1670 */
[----:B------:R-:W0:Y:S02]  /*341a0*/  @!P6 LDC.64 R14, c[0x0][0x5c0] ;  /* 0x00017000ff0eeb82 */ /* 0x000e240000000a00 */
[----:B------:R-:W-:-:S04]  /*341b0*/  @!P5 IADD3 R237, P2, P4, R3, R12, R7 ;  /* 0x0000000c03edd210 */ /* 0x000fc80007c5e007 */
[----:B------:R-:W-:Y:S02]  /*341c0*/  @!P5 IADD3.X R109, R4, R29, R6, P2, P4 ;  /* 0x0000001d046dd210 */ /* 0x000fe400017e8406 */
[----:B------:R-:W-:Y:S02]  /*341d0*/  F2FP.SATFINITE.E4M3.F32.PACK_AB_MERGE_C R16, RZ, R16, RZ ;  /* 0x00000010ff10723e */ /* 0x000fe400048070ff */
[----:B0-----:R-:W-:-:S05]  /*341e0*/  @!P6 IADD3 R14, P2, R87, R14, RZ ;  /* 0x0000000e570ee210 */ /* 0x001fca0007f5e0ff */
[----:B------:R-:W-:-:S05]  /*341f0*/  @!P6 IMAD.X R15, R93, 0x1, R15, P2 ;  /* 0x000000015d0fe824 */ /* 0x000fca00010e060f */
[----:B------:R3:W-:Y:S02]  /*34200*/  @!P6 STG.E.U8 desc[UR46][R14.64+0x71], R16 ;  /* 0x000071100e00e986 */ /* 0x0007e4000c10112e */
[----:B---3--:R-:W-:Y:S02]  /*34210*/  FMUL R14, R221, UR41 ;  /* 0x00000029dd0e7c20 */ /* 0x008fe40008400000 */
[----:B------:R-:W3:Y:S01]  /*34220*/  LDL.LU R221, [R1+0x4c4] ;  /* 0x0004c40001dd7983 */ /* 0x000ee20000300800 */
[----:B------:R-:W-:-:S04]  /*34230*/  LOP3.LUT R2, R2, 0xffffffdf, RZ, 0xc0, !PT ;  /* 0xffffffdf02027812 */ /* 0x000fc800078ec0ff */
[----:B------:R-:W-:-:S04]  /*34240*/  @P3 LOP3.LUT R2, R2, 0x20, RZ, 0xfc, !PT ;  /* 0x0000002002023812 */ /* 0x000fc800078efcff */
[----:B------:R-:W-:-:S04]  /*34250*/  LOP3.LUT R2, R2, 0xfffffffb, RZ, 0xc0, !PT ;  /* 0xfffffffb02027812 */ /* 0x000fc800078ec0ff */
[----:B------:R-:W-:Y:S02]  /*34260*/  @P5 LOP3.LUT R2, R2, 0x4, RZ, 0xfc, !PT ;  /* 0x0000000402025812 */ /* 0x000fe400078efcff */
[----:B------:R-:W-:Y:S02]  /*34270*/  ISETP.LT.OR P5, PT, R27, 0xa9, !P0 ;  /* 0x000000a91b00780c */ /* 0x000fe400047a1670 */
[----:B------:R-:W-:-:S11]  /*34280*/  LOP3.LUT R0, R0, 0xbfffffff, RZ, 0xc0, !PT ;  /* 0xbfffffff00007812 */ /* 0x000fd600078ec0ff */
[----:B------:R-:W-:Y:S02]  /*34290*/  @!P5 IADD3 R236, P2, P4, R3, R12, R7 ;  /* 0x0000000c03ecd210 */ /* 0x000fe40007c5e007 */
[----:B------:R-:W-:Y:S02]  /*342a0*/  @P5 LOP3.LUT R0, R0, 0x40000000, RZ, 0xfc, !PT ;  /* 0x4000000000005812 */ /* 0x000fe400078efcff */
[----:B------:R-:W-:Y:S02]  /*342b0*/  @!P5 IADD3.X R107, R4, R29, R6, P2, P4 ;  /* 0x0000001d046bd210 */ /* 0x000fe400017e8406 */
[----:B------:R-:W-:Y:S02]  /*342c0*/  LOP3.LUT P5, RZ, R13, 0x80, RZ, 0xc0, !PT ;  /* 0x000000800dff7812 */ /* 0x000fe400078ac0ff */
[----:B------:R-:W-:-:S11]  /*342d0*/  F2FP.SATFINITE.E4M3.F32.PACK_AB_MERGE_C R14, RZ, R14, RZ ;  /* 0x0000000eff0e723e */ /* 0x000fd600048070ff */
[----:B------:R4:W-:Y:S02]  /*342e0*/  @!P5 STG.E.U8 desc[UR46][R168.64+0x78], R14 ;  /* 0x0000780ea800d986 */ /* 0x0009e4000c10112e */
[----:B----4-:R-:W-:Y:S01]  /*342f0*/  FMUL R14, R220, UR41 ;  /* 0x00000029dc0e7c20 */ /* 0x010fe20008400000 */
[C---:B------:R-:W-:Y:S02]  /*34300*/  ISETP.LT.OR P6, PT, R27.reuse, 0xaa, !P0 ;  /* 0x000000aa1b00780c */ /* 0x040fe400047c1670 */
[----:B------:R-:W-:Y:S02]  /*34310*/  ISETP.LT.OR P5, PT, R27, 0xb1, !P0 ;  /* 0x000000b11b00780c */ /* 0x000fe400047a1670 */
[----:B------:R-:W-:-:S09]  /*34320*/  LOP3.LUT R0, R0, 0xefffffff, RZ, 0xc0, !PT ;  /* 0xefffffff00007812 */ /* 0x000fd200078ec0ff */
[----:B------:R-:W-:Y:S02]  /*34330*/  @!P6 IADD3 R234, P2, P4, R3, R12, R7 ;  /* 0x0000000c03eae210 */ /* 0x000fe40007c5e007 */
[----:B------:R-:W-:Y:S01]  /*34340*/  @P6 LOP3.LUT R0, R0, 0x10000000, RZ, 0xfc, !PT ;  /* 0x1000000000006812 */ /* 0x000fe200078efcff */
[----:B--2---:R-:W-:Y:S02]  /*34350*/  FMUL R16, R219, UR41 ;  /* 0x00000029db107c20 */ /* 0x004fe40008400000 */
[----:B------:R-:W2:Y:S04]  /*34360*/  LDL.LU R219, [R1+0x4c8] ;  /* 0x0004c80001db7983 */ /* 0x000ea80000300800 */
[----:B------:R-:W4:Y:S04]  /*34370*/  LDL.LU R220, [R1+0x4cc] ;  /* 0x0004cc0001dc7983 */ /* 0x000f280000300800 */
[----:B------:R-:W4:Y:S01]  /*34380*/  LDL.LU R149, [R1+0x4d0] ;  /* 0x0004d00001957983 */ /* 0x000f220000300800 */
[----:B------:R-:W-:-:S02]  /*34390*/  @!P6 IADD3.X R103, R4, R29, R6, P2, P4 ;  /* 0x0000001d0467e210 */ /* 0x000fc400017e8406 */
[----:B------:R-:W-:Y:S02]  /*343a0*/  LOP3.LUT R0, R0, 0xf7ffffff, RZ, 0xc0, !PT ;  /* 0xf7ffffff00007812 */ /* 0x000fe400078ec0ff */
[----:B------:R-:W-:Y:S02]  /*343b0*/  @!P5 IADD3 R232, P2, P4, R3, R12, R7 ;  /* 0x0000000c03e8d210 */ /* 0x000fe40007c5e007 */
[----:B------:R-:W-:Y:S02]  /*343c0*/  @P5 LOP3.LUT R0, R0, 0x8000000, RZ, 0xfc, !PT ;  /* 0x0800000000005812 */ /* 0x000fe400078efcff */
[----:B------:R-:W-:Y:S02]  /*343d0*/  @!P5 IADD3.X R235, R4, R29, R6, P2, P4 ;  /* 0x0000001d04ebd210 */ /* 0x000fe400017e8406 */
[----:B------:R-:W-:Y:S02]  /*343e0*/  ISETP.LT.OR P5, PT, R27, 0xb2, !P0 ;  /* 0x000000b21b00780c */ /* 0x000fe400047a1670 */
[----:B------:R-:W-:-:S02]  /*343f0*/  LOP3.LUT R0, R0, 0xfdffffff, RZ, 0xc0, !PT ;  /* 0xfdffffff00007812 */ /* 0x000fc400078ec0ff */
[----:B------:R-:W-:-:S09]  /*34400*/  LOP3.LUT P3, RZ, R5, 0x2000000, RZ, 0xc0, !PT ;  /* 0x0200000005ff7812 */ /* 0x000fd2000786c0ff */
[----:B------:R-:W-:Y:S02]  /*34410*/  @!P5 IADD3 R101, P2, P4, R3, R12, R7 ;  /* 0x0000000c0365d210 */ /* 0x000fe40007c5e007 */
[----:B------:R-:W-:Y:S02]  /*34420*/  @P5 LOP3.LUT R0, R0, 0x2000000, RZ, 0xfc, !PT ;  /* 0x0200000000005812 */ /* 0x000fe400078efcff */
[----:B------:R-:W-:Y:S02]  /*34430*/  @!P5 IADD3.X R99, R4, R29, R6, P2, P4 ;  /* 0x0000001d0463d210 */ /* 0x000fe400017e8406 */
[----:B------:R-:W-:Y:S02]  /*34440*/  ISETP.LT.OR P5, PT, R27, 0x79, !P1 ;  /* 0x000000791b00780c */ /* 0x000fe40004fa1670 */
[----:B------:R-:W-:-:S05]  /*34450*/  F2FP.SATFINITE.E4M3.F32.PACK_AB_MERGE_C R14, RZ, R14, RZ ;  /* 0x0000000eff0e723e */ /* 0x000fca00048070ff */
[----:B------:R0:W-:Y:S01]  /*34460*/  @!P3 STG.E.U8 desc[UR46][R150.64+0x79], R14 ;  /* 0x0000790e9600b986 */ /* 0x0001e2000c10112e */
[----:B------:R-:W-:-:S05]  /*34470*/  ISETP.LT.OR P3, PT, R27, 0xb9, !P0 ;  /* 0x000000b91b00780c */ /* 0x000fca0004761670 */
[----:B0-----:R-:W0:Y:S01]  /*34480*/  @!P5 LDC.64 R14, c[0x0][0x5c0] ;  /* 0x00017000ff0edb82 */ /* 0x001e220000000a00 */
[----:B------:R-:W-:-:S07]  /*34490*/  LOP3.LUT R0, R0, 0xfeffffff, RZ, 0xc0, !PT ;  /* 0xfeffffff00007812 */ /* 0x000fce00078ec0ff */
[----:B------:R-:W-:Y:S02]  /*344a0*/  @!P3 IADD3 R233, P4, P6, R3, R12, R7 ;  /* 0x0000000c03e9b210 */ /* 0x000fe40007e9e007 */
[----:B------:R-:W-:Y:S02]  /*344b0*/  @P3 LOP3.LUT R0, R0, 0x1000000, RZ, 0xfc, !PT ;  /* 0x0100000000003812 */ /* 0x000fe400078efcff */
[----:B------:R-:W-:Y:S02]  /*344c0*/  @!P3 IADD3.X R11, R4, R29, R6, P4, P6 ;  /* 0x0000001d040bb210 */ /* 0x000fe400027ec406 */
[----:B------:R-:W-:Y:S02]  /*344d0*/  LOP3.LUT P3, RZ, R13, 0x40, RZ, 0xc0, !PT ;  /* 0x000000400dff7812 */ /* 0x000fe4000786c0ff */
[----:B------:R-:W-:Y:S02]  /*344e0*/  F2FP.SATFINITE.E4M3.F32.PACK_AB_MERGE_C R16, RZ, R16, RZ ;  /* 0x00000010ff10723e */ /* 0x000fe400048070ff */
[----:B0-----:R-:W-:-:S05]  /*344f0*/  @!P5 IADD3 R14, P2, R86, R14, RZ ;  /* 0x0000000e560ed210 */ /* 0x001fca0007f5e0ff */
[----:B------:R-:W-:-:S05]  /*34500*/  @!P5 IMAD.X R15, R92, 0x1, R15, P2 ;  /* 0x000000015c0fd824 */ /* 0x000fca00010e060f */
[----:B------:R0:W-:Y:S01]  /*34510*/  @!P5 STG.E.U8 desc[UR46][R14.64+0x78], R16 ;  /* 0x000078100e00d986 */ /* 0x0001e2000c10112e */
[----:B------:R-:W-:Y:S01]  /*34520*/  ISETP.LT.OR P5, PT, R27, 0xba, !P0 ;  /* 0x000000ba1b00780c */ /* 0x000fe200047a1670 */
[----:B0-----:R-:W0:Y:S01]  /*34530*/  @!P3 LDC.64 R14, c[0x0][0x5c0] ;  /* 0x00017000ff0ebb82 */ /* 0x001e220000000a00 */
[----:B------:R-:W-:-:S11]  /*34540*/  LOP3.LUT R0, R0, 0xffdfffff, RZ, 0xc0, !PT ;  /* 0xffdfffff00007812 */ /* 0x000fd600078ec0ff */
[----:B------:R-:W-:Y:S02]  /*34550*/  @!P5 IADD3 R229, P2, P4, R3, R12, R7 ;  /* 0x0000000c03e5d210 */ /* 0x000fe40007c5e007 */
[----:B------:R-:W-:Y:S02]  /*34560*/  @P5 LOP3.LUT R0, R0, 0x200000, RZ, 0xfc, !PT ;  /* 0x0020000000005812 */ /* 0x000fe400078efcff */
[----:B------:R-:W-:Y:S02]  /*34570*/  @!P5 IADD3.X R231, R4, R29, R6, P2, P4 ;  /* 0x0000001d04e7d210 */ /* 0x000fe400017e8406 */
[----:B------:R-:W-:Y:S02]  /*34580*/  ISETP.LT.OR P5, PT, R27, 0xa1, !P1 ;  /* 0x000000a11b00780c */ /* 0x000fe40004fa1670 */
[----:B------:R-:W-:Y:S02]  /*34590*/  ISETP.GE.AND P6, PT, R26, 0x1, PT ;  /* 0x000000011a00780c */ /* 0x000fe40003fc6270 */
[----:B0-----:R-:W-:-:S05]  /*345a0*/  @!P3 IADD3 R14, P2, R65, R14, RZ ;  /* 0x0000000e410eb210 */ /* 0x001fca0007f5e0ff */
[----:B------:R-:W-:-:S04]  /*345b0*/  @!P3 IMAD.X R15, R81, 0x1, R15, P2 ;  /* 0x00000001510fb824 */ /* 0x000fc800010e060f */
[----:B------:R-:W-:Y:S01]  /*345c0*/  @!P5 IADD3 R228, P2, P4, R3, R12, R9 ;  /* 0x0000000c03e4d210 */ /* 0x000fe20007c5e009 */
[----:B------:R-:W-:-:S03]  /*345d0*/  FMUL R16, R222, UR41 ;  /* 0x00000029de107c20 */ /* 0x000fc60008400000 */
[----:B------:R-:W-:Y:S02]  /*345e0*/  @!P5 IADD3.X R230, R4, R29, R8, P2, P4 ;  /* 0x0000001d04e6d210 */ /* 0x000fe400017e8408 */
[----:B------:R-:W-:Y:S02]  /*345f0*/  ISETP.LT.OR P2, PT, R27, 0x81, !P6 ;  /* 0x000000811b00780c */ /* 0x000fe40007741670 */
[----:B------:R-:W-:-:S05]  /*34600*/  F2FP.SATFINITE.E4M3.F32.PACK_AB_MERGE_C R16, RZ, R16, RZ ;  /* 0x00000010ff10723e */ /* 0x000fca00048070ff */
[----:B------:R0:W-:Y:S06]  /*34610*/  @!P3 STG.E.U8 desc[UR46][R14.64+0x79], R16 ;  /* 0x000079100e00b986 */ /* 0x0001ec000c10112e */
[----:B0-----:R-:W0:Y:S01]  /*34620*/  @!P2 LDC.64 R14, c[0x0][0x5c0] ;  /* 0x00017000ff0eab82 */ /* 0x001e220000000a00 */
[----:B------:R-:W-:Y:S01]  /*34630*/  ISETP.LT.OR P4, PT, R27, 0xa2, !P1 ;  /* 0x000000a21b00780c */ /* 0x000fe20004f81670 */
[----:B---3--:R-:W-:-:S05]  /*34640*/  FMUL R16, R221, UR41 ;  /* 0x00000029dd107c20 */ /* 0x008fca0008400000 */
[----:B------:R-:W-:Y:S02]  /*34650*/  F2FP.SATFINITE.E4M3.F32.PACK_AB_MERGE_C R16, RZ, R16, RZ ;  /* 0x00000010ff10723e */ /* 0x000fe400048070ff */
[----:B0-----:R-:W-:-:S05]  /*34660*/  @!P2 IADD3 R14, P3, R12, R14, RZ ;  /* 0x0000000e0c0ea210 */ /* 0x001fca0007f7e0ff */
[----:B------:R-:W-:-:S05]  /*34670*/  @!P2 IMAD.X R15, R29, 0x1, R15, P3 ;  /* 0x000000011d0fa824 */ /* 0x000fca00018e060f */
[----:B------:R0:W-:Y:S01]  /*34680*/  @!P2 STG.E.U8 desc[UR46][R14.64+0x80], R16 ;  /* 0x000080100e00a986 */ /* 0x0001e2000c10112e */
[----:B------:R-:W-:-:S04]  /*34690*/  @!P4 IADD3 R225, P2, P3, R3, R12, R9 ;  /* 0x0000000c03e1c210 */ /* 0x000fc80007b5e009 */
[----:B------:R-:W-:Y:S02]  /*346a0*/  @!P4 IADD3.X R227, R4, R29, R8, P2, P3 ;  /* 0x0000001d04e3c210 */ /* 0x000fe400017e6408 */
[----:B------:R-:W-:-:S13]  /*346b0*/  ISETP.LT.OR P2, PT, R27, 0x82, !P6 ;  /* 0x000000821b00780c */ /* 0x000fda0007741670 */
[----:B0-----:R-:W0:Y:S01]  /*346c0*/  @!P2 LDC.64 R14, c[0x0][0x5c0] ;  /* 0x00017000ff0eab82 */ /* 0x001e220000000a00 */
[----:B------:R-:W-:-:S04]  /*346d0*/  LOP3.LUT R13, R13, 0xffffffdf, RZ, 0xc0, !PT ;  /* 0xffffffdf0d0d7812 */ /* 0x000fc800078ec0ff */
[----:B------:R-:W-:Y:S02]  /*346e0*/  @P0 LOP3.LUT R13, R13, 0x20, RZ, 0xfc, !PT ;  /* 0x000000200d0d0812 */ /* 0x000fe400078efcff */
[----:B------:R-:W-:Y:S02]  /*346f0*/  LOP3.LUT P0, RZ, R10, 0x4, RZ, 0xc0, !PT ;  /* 0x000000040aff7812 */ /* 0x000fe4000780c0ff */
[----:B0-----:R-:W-:-:S05]  /*34700*/  @!P2 IADD3 R14, P3, R12, R14, RZ ;  /* 0x0000000e0c0ea210 */ /* 0x001fca0007f7e0ff */
[----:B------:R-:W-:Y:S02]  /*34710*/  @!P2 IMAD.X R15, R29, 0x1, R15, P3 ;  /* 0x000000011d0fa824 */ /* 0x000fe400018e060f */
[----:B--2---:R-:W-:Y:S02]  /*34720*/  FMUL R16, R219, UR41 ;  /* 0x00000029db107c20 */ /* 0x004fe40008400000 */
[----:B------:R-:W2:Y:S03]  /*34730*/  LDL.LU R219, [R1+0x4d4] ;  /* 0x0004d40001db7983 */ /* 0x000ea60000300800 */
[----:B------:R-:W-:Y:S01]  /*34740*/  F2FP.SATFINITE.E4M3.F32.PACK_AB_MERGE_C R16, RZ, R16, RZ ;  /* 0x00000010ff10723e */ /* 0x000fe200048070ff */
[----:B------:R-:W3:Y:S04]  /*34750*/  LDL.LU R147, [R1+0x4d8] ;  /* 0x0004d80001937983 */ /* 0x000ee80000300800 */
[----:B------:R4:W-:Y:S02]  /*34760*/  @!P2 STG.E.U8 desc[UR46][R14.64+0x81], R16 ;  /* 0x000081100e00a986 */ /* 0x0009e4000c10112e */
[----:B----4-:R-:W-:-:S05]  /*34770*/  FMUL R14, R220, UR41 ;  /* 0x00000029dc0e7c20 */ /* 0x010fca0008400000 */
[----:B------:R-:W-:-:S05]  /*34780*/  F2FP.SATFINITE.E4M3.F32.PACK_AB_MERGE_C R14, RZ, R14, RZ ;  /* 0x0000000eff0e723e */ /* 0x000fca00048070ff */
[----:B------:R0:W-:Y:S02]  /*34790*/  @!P0 STG.E.U8 desc[UR46][R176.64+0x80], R14 ;  /* 0x0000800eb0008986 */ /* 0x0001e4000c10112e */
[----:B0-----:R-:W-:Y:S02]  /*347a0*/  FMUL R14, R149, UR41 ;  /* 0x00000029950e7c20 */ /* 0x001fe40008400000 */
[----:B------:R-:W4:Y:S04]  /*347b0*/  LDL.LU R149, [R1+0x4dc] ;  /* 0x0004dc0001957983 */ /* 0x000f280000300800 */
[----:B------:R-:W4:Y:S01]  /*347c0*/  LDL.LU R77, [R1+0x4e0] ;  /* 0x0004e000014d7983 */ /* 0x000f220000300800 */
[----:B------:R-:W-:Y:S02]  /*347d0*/  LOP3.LUT R0, R0, 0xfffbffff, RZ, 0xc0, !PT ;  /* 0xfffbffff00007812 */ /* 0x000fe400078ec0ff */
[----:B------:R-:W-:Y:S01]  /*347e0*/  ISETP.LT.OR P0, PT, R27, 0xaa, !P1 ;  /* 0x000000aa1b00780c */ /* 0x000fe20004f01670 */
[----:B------:R-:W4:Y:S01]  /*347f0*/  LDL.LU R146, [R1+0x4e4] ;  /* 0x0004e40001927983 */ /* 0x000f220000300800 */
[----:B------:R-:W-:-:S04]  /*34800*/  @P5 LOP3.LUT R0, R0, 0x40000, RZ, 0xfc, !PT ;  /* 0x0004000000005812 */ /* 0x000fc800078efcff */
[----:B------:R-:W-:-:S04]  /*34810*/  LOP3.LUT R0, R0, 0xfffffffd, RZ, 0xc0, !PT ;  /* 0xfffffffd00007812 */ /* 0x000fc800078ec0ff */
[----:B------:R-:W-:Y:S02]  /*34820*/  @P4 LOP3.LUT R0, R0, 0x2, RZ, 0xfc, !PT ;  /* 0x0000000200004812 */ /* 0x000fe400078efcff */
[----:B------:R-:W-:Y:S02]  /*34830*/  ISETP.LT.OR P4, PT, R27, 0xa9, !P1 ;  /* 0x000000a91b00780c */ /* 0x000fe40004f81670 */
[----:B------:R-:W-:-:S11]  /*34840*/  LOP3.LUT R0, R0, 0xfffeffff, RZ, 0xc0, !PT ;  /* 0xfffeffff00007812 */ /* 0x000fd600078ec0ff */
[CCC-:B------:R-:W-:Y:S02]  /*34850*/  @!P4 IADD3 R221, P2, P3, R3.reuse, R12.reuse, R9.reuse ;  /* 0x0000000c03ddc210 */ /* 0x1c0fe40007b5e009 */
[----:B------:R-:W-:Y:S02]  /*34860*/  @P4 LOP3.LUT R0, R0, 0x10000, RZ, 0xfc, !PT ;  /* 0x0001000000004812 */ /* 0x000fe400078efcff */
[----:B------:R-:W-:Y:S02]  /*34870*/  @!P4 IADD3.X R223, R4, R29, R8, P2, P3 ;  /* 0x0000001d04dfc210 */ /* 0x000fe400017e6408 */
[----:B------:R-:W-:Y:S02]  /*34880*/  LOP3.LUT R0, R0, 0xffffbfff, RZ, 0xc0, !PT ;  /* 0xffffbfff00007812 */ /* 0x000fe400078ec0ff */
[----:B------:R-:W-:Y:S02]  /*34890*/  @!P0 IADD3 R220, P2, P3, R3, R12, R9 ;  /* 0x0000000c03dc8210 */ /* 0x000fe40007b5e009 */
[----:B------:R-:W-:-:S02]  /*348a0*/  @P0 LOP3.LUT R0, R0, 0x4000, RZ, 0xfc, !PT ;  /* 0x0000400000000812 */ /* 0x000fc400078efcff */
[----:B------:R-:W-:Y:S02]  /*348b0*/  @!P0 IADD3.X R222, R4, R29, R8, P2, P3 ;  /* 0x0000001d04de8210 */ /* 0x000fe400017e6408 */
[----:B------:R-:W-:Y:S02]  /*348c0*/  ISETP.LT.OR P0, PT, R27, 0xb1, !P1 ;  /* 0x000000b11b00780c */ /* 0x000fe40004f01670 */
[----:B------:R-:W-:-:S11]  /*348d0*/  LOP3.LUT P5, RZ, R10, 0x8, RZ, 0xc0, !PT ;  /* 0x000000080aff7812 */ /* 0x000fd600078ac0ff */
[----:B------:R-:W-:-:S04]  /*348e0*/  @!P0 IADD3 R224, P2, P3, R3, R12, R9 ;  /* 0x0000000c03e08210 */ /* 0x000fc80007b5e009 */
[----:B------:R-:W-:Y:S02]  /*348f0*/  @!P0 IADD3.X R226, R4, R29, R8, P2, P3 ;  /* 0x0000001d04e28210 */ /* 0x000fe400017e6408 */
[----:B------:R-:W-:Y:S02]  /*34900*/  ISETP.LT.OR P2, PT, R27, 0x89, !P6 ;  /* 0x000000891b00780c */ /* 0x000fe40007741670 */
[----:B------:R-:W-:-:S05]  /*34910*/  F2FP.SATFINITE.E4M3.F32.PACK_AB_MERGE_C R14, RZ, R14, RZ ;  /* 0x0000000eff0e723e */ /* 0x000fca00048070ff */
[----:B------:R0:W-:Y:S06]  /*34920*/  @!P5 STG.E.U8 desc[UR46][R156.64+0x81], R14 ;  /* 0x0000810e9c00d986 */ /* 0x0001ec000c10112e */
[----:B0-----:R-:W0:Y:S01]  /*34930*/  @!P2 LDC.64 R14, c[0x0][0x5c0] ;  /* 0x00017000ff0eab82 */ /* 0x001e220000000a00 */
[----:B------:R-:W-:-:S04]  /*34940*/  LOP3.LUT R0, R0, 0xffffefff, RZ, 0xc0, !PT ;  /* 0xffffefff00007812 */ /* 0x000fc800078ec0ff */
[----:B------:R-:W-:Y:S02]  /*34950*/  @P0 LOP3.LUT R0, R0, 0x1000, RZ, 0xfc, !PT ;  /* 0x0000100000000812 */ /* 0x000fe400078efcff */
[----:B------:R-:W-:Y:S02]  /*34960*/  ISETP.LT.OR P0, PT, R27, 0xb2, !P1 ;  /* 0x000000b21b00780c */ /* 0x000fe40004f01670 */
[----:B0-----:R-:W-:-:S05]  /*34970*/  @!P2 IADD3 R14, P3, R12, R14, RZ ;  /* 0x0000000e0c0ea210 */ /* 0x001fca0007f7e0ff */
[----:B------:R-:W-:Y:S01]  /*34980*/  @!P2 IMAD.X R15, R29, 0x1, R15, P3 ;  /* 0x000000011d0fa824 */ /* 0x000fe200018e060f */
[----:B------:R-:W-:Y:S01]  /*34990*/  LOP3.LUT P4, RZ, R10, 0x80, RZ, 0xc0, !PT ;  /* 0x000000800aff7812 */ /* 0x000fe2000788c0ff */
[----:B--2---:R-:W-:-:S05]  /*349a0*/  FMUL R16, R219, UR41 ;  /* 0x00000029db107c20 */ /* 0x004fca0008400000 */
[----:B------:R-:W-:-:S05]  /*349b0*/  F2FP.SATFINITE.E4M3.F32.PACK_AB_MERGE_C R16, RZ, R16, RZ ;  /* 0x00000010ff10723e */ /* 0x000fca00048070ff */
[----:B------:R0:W-:Y:S01]  /*349c0*/  @!P2 STG.E.U8 desc[UR46][R14.64+0x88], R16 ;  /* 0x000088100e00a986 */ /* 0x0001e2000c10112e */
[----:B------:R-:W-:-:S04]  /*349d0*/  @!P0 IADD3 R179, P2, P3, R3, R12, R9 ;  /* 0x0000000c03b38210 */ /* 0x000fc80007b5e009 */
[----:B------:R-:W-:Y:S02]  /*349e0*/  @!P0 IADD3.X R219, R4, R29, R8, P2, P3 ;  /* 0x0000001d04db8210 */ /* 0x000fe400017e6408 */
[----:B------:R-:W-:-:S13]  /*349f0*/  ISETP.LT.OR P2, PT, R27, 0x8a, !P6 ;  /* 0x0000008a1b00780c */ /* 0x000fda0007741670 */
[----:B0-----:R-:W0:Y:S01]  /*34a00*/  @!P2 LDC.64 R14, c[0x0][0x5c0] ;  /* 0x00017000ff0eab82 */ /* 0x001e220000000a00 */
[----:B---3--:R-:W-:Y:S02]  /*34a10*/  FMUL R16, R147, UR41 ;  /* 0x0000002993107c20 */ /* 0x008fe40008400000 */
[----:B------:R-:W2:Y:S03]  /*34a20*/  LDL.LU R147, [R1+0x4e8] ;  /* 0x0004e80001937983 */ /* 0x000ea60000300800 */
[----:B------:R-:W-:Y:S02]  /*34a30*/  F2FP.SATFINITE.E4M3.F32.PACK_AB_MERGE_C R16, RZ, R16, RZ ;  /* 0x00000010ff10723e */ /* 0x000fe400048070ff */
[----:B0-----:R-:W-:-:S05]  /*34a40*/  @!P2 IADD3 R14, P3, R12, R14, RZ ;  /* 0x0000000e0c0ea210 */ /* 0x001fca0007f7e0ff */
[----:B------:R-:W-:-:S05]  /*34a50*/  @!P2 IMAD.X R15, R29, 0x1, R15, P3 ;  /* 0x000000011d0fa824 */ /* 0x000fca00018e060f */
[----:B------:R4:W-:Y:S02]  /*34a60*/  @!P2 STG.E.U8 desc[UR46][R14.64+0x89], R16 ;  /* 0x000089100e00a986 */ /* 0x0009e4000c10112e */
[----:B----4-:R-:W-:Y:S02]  /*34a70*/  FMUL R14, R149, UR41 ;  /* 0x00000029950e7c20 */ /* 0x010fe40008400000 */
[----:B------:R-:W3:Y:S03]  /*34a80*/  LDL.LU R149, [R1+0x4ec] ;  /* 0x0004ec0001957983 */ /* 0x000ee60000300800 */
[----:B------:R-:W-:-:S05]  /*34a90*/  F2FP.SATFINITE.E4M3.F32.PACK_AB_MERGE_C R14, RZ, R14, RZ ;  /* 0x0000000eff0e723e */ /* 0x000fca00048070ff */
[----:B------:R0:W-:Y:S02]  /*34aa0*/  @!P4 STG.E.U8 desc[UR46][R186.64+0x88], R14 ;  /* 0x0000880eba00c986 */ /* 0x0001e4000c10112e */
[----:B0-----:R-:W-:Y:S02]  /*34ab0*/  FMUL R14, R77, UR41 ;  /* 0x000000294d0e7c20 */ /* 0x001fe40008400000 */
[----:B------:R-:W4:Y:S04]  /*34ac0*/  LDL.LU R77, [R1+0x4f0] ;  /* 0x0004f000014d7983 */ /* 0x000f280000300800 */
[----:B------:R-:W4:Y:S01]  /*34ad0*/  LDL.LU R76, [R1+0x4f4] ;  /* 0x0004f400014c7983 */ /* 0x000f220000300800 */
[----:B------:R-:W-:Y:S02]  /*34ae0*/  LOP3.LUT R0, R0, 0xfffffbff, RZ, 0xc0, !PT ;  /* 0xfffffbff00007812 */ /* 0x000fe400078ec0ff */
[----:B------:R-:W-:Y:S01]  /*34af0*/  LOP3.LUT P5, RZ, R10, 0x100, RZ, 0xc0, !PT ;  /* 0x000001000aff7812 */ /* 0x000fe200078ac0ff */
[----:B------:R-:W-:Y:S01]  /*34b00*/  FMUL R16, R146, UR41 ;  /* 0x0000002992107c20 */ /* 0x000fe20008400000 */
[----:B------:R-:W-:Y:S01]  /*34b10*/  @P0 LOP3.LUT R0, R0, 0x400, RZ, 0xfc, !PT ;  /* 0x0000040000000812 */ /* 0x000fe200078efcff */
[----:B------:R-:W4:Y:S01]  /*34b20*/  LDL.LU R78, [R1+0x4f8] ;  /* 0x0004f800014e7983 */ /* 0x000f220000300800 */
[----:B------:R-:W-:-:S02]  /*34b30*/  ISETP.LT.OR P0, PT, R27, 0xb9, !P1 ;  /* 0x000000b91b00780c */ /* 0x000fc40004f01670 */
[----:B------:R-:W-:-:S11]  /*34b40*/  LOP3.LUT R0, R0, 0xfffffeff, RZ, 0xc0, !PT ;  /* 0xfffffeff00007812 */ /* 0x000fd600078ec0ff */
[----:B------:R-:W-:-:S04]  /*34b50*/  @!P0 IADD3 R177, P2, P3, R3, R12, R9 ;  /* 0x0000000c03b18210 */ /* 0x000fc80007b5e009 */
[----:B------:R-:W-:Y:S02]  /*34b60*/  @!P0 IADD3.X R178, R4, R29, R8, P2, P3 ;  /* 0x0000001d04b28210 */ /* 0x000fe400017e6408 */
[----:B------:R-:W-:Y:S02]  /*34b70*/  ISETP.LT.OR P2, PT, R27, 0xba, !P1 ;  /* 0x000000ba1b00780c */ /* 0x000fe40004f41670 */
[----:B------:R-:W-:Y:S02]  /*34b80*/  @P0 LOP3.LUT R0, R0, 0x100, RZ, 0xfc, !PT ;  /* 0x0000010000000812 */ /* 0x000fe400078efcff */
[C---:B------:R-:W-:Y:S02]  /*34b90*/  LOP3.LUT P0, RZ, R13.reuse, 0x20, RZ, 0xc0, !PT ;  /* 0x000000200dff7812 */ /* 0x040fe4000780c0ff */
[----:B------:R-:W-:Y:S02]  /*34ba0*/  LOP3.LUT R0, R0, 0xffffffdf, RZ, 0xc0, !PT ;  /* 0xffffffdf00007812 */ /* 0x000fe400078ec0ff */
[----:B------:R-:W-:-:S05]  /*34bb0*/  LOP3.LUT R13, R13, 0xffffffef, RZ, 0xc0, !PT ;  /* 0xffffffef0d0d7812 */ /* 0x000fca00078ec0ff */
[----:B------:R-:W-:Y:S02]  /*34bc0*/  @P2 LOP3.LUT R0, R0, 0x20, RZ, 0xfc, !PT ;  /* 0x0000002000002812 */ /* 0x000fe400078efcff */
[----:B------:R-:W-:Y:S02]  /*34bd0*/  @P1 LOP3.LUT R13, R13, 0x10, RZ, 0xfc, !PT ;  /* 0x000000100d0d1812 */ /* 0x000fe400078efcff */
[----:B------:R-:W-:-:S13]  /*34be0*/  LOP3.LUT P1, RZ, R0, 0x20, RZ, 0xc0, !PT ;  /* 0x0000002000ff7812 */ /* 0x000fda000782c0ff */
[----:B------:R-:W-:-:S04]  /*34bf0*/  @!P1 IADD3 R176, P2, P3, R3, R12, R9 ;  /* 0x0000000c03b09210 */ /* 0x000fc80007b5e009 */
[----:B------:R-:W-:Y:S02]  /*34c00*/  @!P1 IADD3.X R169, R4, R29, R8, P2, P3 ;  /* 0x0000001d04a99210 */ /* 0x000fe400017e6408 */
[----:B------:R-:W-:-:S13]  /*34c10*/  ISETP.LT.OR P1, PT, R27, 0xc1, !P0 ;  /* 0x000000c11b00780c */ /* 0x000fda0004721670 */
        /* <DEDUP_REMOVED lines=17> */
[----:B------:R-:W-:Y:S02]  /*34d30*/  LOP3.LUT P4, RZ, R10, 0x400, RZ, 0xc0, !PT ;  /* 0x000004000aff7812 */ /* 0x000fe4000788c0ff */
[----:B0-----:R-:W-:-:S05]  /*34d40*/  @!P2 IADD3 R14, P3, R12, R14, RZ ;  /* 0x0000000e0c0ea210 */ /* 0x001fca0007f7e0ff */
[----:B------:R-:W-:Y:S02]  /*34d50*/  @!P2 IMAD.X R15, R29, 0x1, R15, P3 ;  /* 0x000000011d0fa824 */ /* 0x000fe400018e060f */
[----:B--2---:R-:W-:-:S05]  /*34d60*/  FMUL R16, R147, UR41 ;  /* 0x0000002993107c20 */ /* 0x004fca0008400000 */
[----:B------:R-:W-:-:S05]  /*34d70*/  F2FP.SATFINITE.E4M3.F32.PACK_AB_MERGE_C R16, RZ, R16, RZ ;  /* 0x00000010ff10723e */ /* 0x000fca00048070ff */
[----:B------:R3:W-:Y:S02]  /*34d80*/  @!P2 STG.E.U8 desc[UR46][R14.64+0x91], R16 ;  /* 0x000091100e00a986 */ /* 0x0007e4000c10112e */
[----:B---3--:R-:W-:-:S05]  /*34d90*/  FMUL R14, R149, UR41 ;  /* 0x00000029950e7c20 */ /* 0x008fca0008400000 */
[----:B------:R-:W-:-:S05]  /*34da0*/  F2FP.SATFINITE.E4M3.F32.PACK_AB_MERGE_C R14, RZ, R14, RZ ;  /* 0x0000000eff0e723e */ /* 0x000fca00048070ff */
[----:B------:R4:W-:Y:S02]  /*34db0*/  @!P4 STG.E.U8 desc[UR46][R162.64+0x90], R14 ;  /* 0x0000900ea200c986 */ /* 0x0009e4000c10112e */
[----:B----4-:R-:W-:Y:S02]  /*34dc0*/  FMUL R14, R77, UR41 ;  /* 0x000000294d0e7c20 */ /* 0x010fe40008400000 */
[----:B------:R-:W2:Y:S01]  /*34dd0*/  LDL.LU R77, [R1+0x4fc] ;  /* 0x0004fc00014d7983 */ /* 0x000ea20000300800 */
[----:B------:R-:W-:-:S03]  /*34de0*/  FMUL R16, R76, UR41 ;  /* 0x000000294c107c20 */ /* 0x000fc60008400000 */
[----:B------:R-:W3:Y:S04]  /*34df0*/  LDL.LU R76, [R1+0x500] ;  /* 0x00050000014c7983 */ /* 0x000ee80000300800 */
[----:B------:R-:W4:Y:S04]  /*34e00*/  LDL.LU R70, [R1+0x504] ;  /* 0x0005040001467983 */ /* 0x000f280000300800 */
[----:B------:R-:W4:Y:S04]  /*34e10*/  LDL.LU R64, [R1+0x508] ;  /* 0x0005080001407983 */ /* 0x000f280000300800 */
[----:B------:R-:W4:Y:S01]  /*34e20*/  LDL.LU R17, [R1+0x50c] ;  /* 0x00050c0001117983 */ /* 0x000f220000300800 */
[----:B------:R-:W-:-:S03]  /*34e30*/  LOP3.LUT R0, R0, 0xfffdffff, RZ, 0xc0, !PT ;  /* 0xfffdffff00007812 */ /* 0x000fc600078ec0ff */
[----:B------:R-:W4:Y:S01]  /*34e40*/  LDL.LU R81, [R1+0x510] ;  /* 0x0005100001517983 */ /* 0x000f220000300800 */
[----:B------:R-:W-:Y:S02]  /*34e50*/  @P1 LOP3.LUT R0, R0, 0x20000, RZ, 0xfc, !PT ;  /* 0x0002000000001812 */ /* 0x000fe400078efcff */
[----:B------:R-:W-:Y:S01]  /*34e60*/  ISETP.LT.OR P1, PT, R27, 0xc9, !P0 ;  /* 0x000000c91b00780c */ /* 0x000fe20004721670 */
[----:B------:R-:W4:Y:S01]  /*34e70*/  LDL.LU R163, [R1+0x514] ;  /* 0x0005140001a37983 */ /* 0x000f220000300800 */
[----:B------:R-:W-:-:S03]  /*34e80*/  LOP3.LUT R0, R0, 0xffff7fff, RZ, 0xc0, !PT ;  /* 0xffff7fff00007812 */ /* 0x000fc600078ec0ff */
[----:B------:R-:W4:Y:S01]  /*34e90*/  LDL.LU R186, [R1+0x518] ;  /* 0x0005180001ba7983 */ /* 0x000f220000300800 */
[----:B------:R-:W-:Y:S02]  /*34ea0*/  LOP3.LUT P5, RZ, R10, 0x1000, RZ, 0xc0, !PT ;  /* 0x000010000aff7812 */ /* 0x000fe400078ac0ff */
[----:B------:R-:W-:Y:S01]  /*34eb0*/  F2FP.SATFINITE.E4M3.F32.PACK_AB_MERGE_C R14, RZ, R14, RZ ;  /* 0x0000000eff0e723e */ /* 0x000fe200048070ff */
[----:B------:R-:W4:Y:S04]  /*34ec0*/  LDL.LU R187, [R1+0x51c] ;  /* 0x00051c0001bb7983 */ /* 0x000f280000300800 */
[----:B------:R-:W-:Y:S02]  /*34ed0*/  @!P1 IADD3 R154, P2, P3, R3, R12, R7 ;  /* 0x0000000c039a9210 */ /* 0x000fe40007b5e007 */
[----:B------:R-:W-:-:S02]  /*34ee0*/  @P1 LOP3.LUT R0, R0, 0x8000, RZ, 0xfc, !PT ;  /* 0x0000800000001812 */ /* 0x000fc400078efcff */
[----:B------:R-:W-:Y:S02]  /*34ef0*/  @!P1 IADD3.X R151, R4, R29, R6, P2, P3 ;  /* 0x0000001d04979210 */ /* 0x000fe400017e6406 */
[----:B------:R-:W-:Y:S02]  /*34f00*/  ISETP.LT.OR P1, PT, R27, 0xca, !P0 ;  /* 0x000000ca1b00780c */ /* 0x000fe40004721670 */
[----:B------:R-:W-:-:S11]  /*34f10*/  LOP3.LUT R0, R0, 0xffffdfff, RZ, 0xc0, !PT ;  /* 0xffffdfff00007812 */ /* 0x000fd600078ec0ff */
[----:B------:R-:W-:Y:S02]  /*34f20*/  @!P1 IADD3 R150, P2, P3, R3, R12, R7 ;  /* 0x0000000c03969210 */ /* 0x000fe40007b5e007 */
[----:B------:R-:W-:Y:S02]  /*34f30*/  @P1 LOP3.LUT R0, R0, 0x2000, RZ, 0xfc, !PT ;  /* 0x0000200000001812 */ /* 0x000fe400078efcff */
[----:B------:R-:W-:Y:S02]  /*34f40*/  @!P1 IADD3.X R149, R4, R29, R6, P2, P3 ;  /* 0x0000001d04959210 */ /* 0x000fe400017e6406 */
[----:B------:R-:W-:-:S13]  /*34f50*/  ISETP.LT.OR P1, PT, R27, 0xd1, !P0 ;  /* 0x000000d11b00780c */ /* 0x000fda0004721670 */
[----:B------:R-:W-:-:S04]  /*34f60*/  @!P1 IADD3 R147, P2, P3, R3, R12, R7 ;  /* 0x0000000c03939210 */ /* 0x000fc80007b5e007 */
[----:B------:R-:W-:Y:S02]  /*34f70*/  @!P1 IADD3.X R146, R4, R29, R6, P2, P3 ;  /* 0x0000001d04929210 */ /* 0x000fe400017e6406 */
[----:B------:R-:W-:Y:S01]  /*34f80*/  ISETP.LT.OR P2, PT, R27, 0x99, !P6 ;  /* 0x000000991b00780c */ /* 0x000fe20007741670 */
[----:B------:R0:W-:-:S12]  /*34f90*/  @!P5 STG.E.U8 desc[UR46][R152.64+0x91], R14 ;  /* 0x0000910e9800d986 */ /* 0x0001d8000c10112e */
[----:B0-----:R-:W0:Y:S01]  /*34fa0*/  @!P2 LDC.64 R14, c[0x0][0x5c0] ;  /* 0x00017000ff0eab82 */ /* 0x001e220000000a00 */
[----:B------:R-:W-:Y:S01]  /*34fb0*/  LOP3.LUT R0, R0, 0xfffff7ff, RZ, 0xc0, !PT ;  /* 0xfffff7ff00007812 */ /* 0x000fe200078ec0ff */
[----:B------:R-:W4:Y:S03]  /*34fc0*/  LDL.LU R153, [R1+0x520] ;  /* 0x0005200001997983 */ /* 0x000f260000300800 */
[----:B------:R-:W-:Y:S01]  /*34fd0*/  @P1 LOP3.LUT R0, R0, 0x800, RZ, 0xfc, !PT ;  /* 0x0000080000001812 */ /* 0x000fe200078efcff */
[----:B------:R-:W4:Y:S01]  /*34fe0*/  LDL.LU R162, [R1+0x524] ;  /* 0x0005240001a27983 */ /* 0x000f220000300800 */
        /* <DEDUP_REMOVED lines=9> */
[----:B------:R-:W-:Y:S01]  /*35080*/  ISETP.LT.OR P6, PT, R27, 0xd9, !P0 ;  /* 0x000000d91b00780c */ /* 0x000fe200047c1670 */
[----:B------:R-:W-:-:S05]  /*35090*/  FMUL R16, R78, UR41 ;  /* 0x000000294e107c20 */ /* 0x000fca0008400000 */
[----:B------:R-:W-:Y:S02]  /*350a0*/  F2FP.SATFINITE.E4M3.F32.PACK_AB_MERGE_C R16, RZ, R16, RZ ;  /* 0x00000010ff10723e */ /* 0x000fe400048070ff */
[----:B0-----:R-:W-:-:S05]  /*350b0*/  @!P2 IADD3 R14, P3, R12, R14, RZ ;  /* 0x0000000e0c0ea210 */ /* 0x001fca0007f7e0ff */
[----:B------:R-:W-:-:S05]  /*350c0*/  @!P2 IMAD.X R15, R29, 0x1, R15, P3 ;  /* 0x000000011d0fa824 */ /* 0x000fca00018e060f */
[----:B------:R2:W-:Y:S01]  /*350d0*/  @!P2 STG.E.U8 desc[UR46][R14.64+0x99], R16 ;  /* 0x000099100e00a986 */ /* 0x0005e2000c10112e */
[----:B------:R-:W-:-:S04]  /*350e0*/  @!P6 IADD3 R87, P2, P3, R3, R12, R7 ;  /* 0x0000000c0357e210 */ /* 0x000fc80007b5e007 */
[----:B------:R-:W-:Y:S02]  /*350f0*/  @!P6 IADD3.X R86, R4, R29, R6, P2, P3 ;  /* 0x0000001d0456e210 */ /* 0x000fe400017e6406 */
[----:B------:R-:W-:Y:S02]  /*35100*/  LOP3.LUT P3, RZ, R10, 0x40000, RZ, 0xc0, !PT ;  /* 0x000400000aff7812 */ /* 0x000fe4000786c0ff */
[----:B------:R-:W-:-:S04]  /*35110*/  LOP3.LUT R0, R0, 0xfffffdff, RZ, 0xc0, !PT ;  /* 0xfffffdff00007812 */ /* 0x000fc800078ec0ff */
[----:B------:R-:W-:-:S04]  /*35120*/  @P1 LOP3.LUT R0, R0, 0x200, RZ, 0xfc, !PT ;  /* 0x0000020000001812 */ /* 0x000fc800078efcff */
[----:B------:R-:W-:-:S04]  /*35130*/  LOP3.LUT R0, R0, 0xffffffbf, RZ, 0xc0, !PT ;  /* 0xffffffbf00007812 */ /* 0x000fc800078ec0ff */
[----:B------:R-:W-:Y:S02]  /*35140*/  @P6 LOP3.LUT R0, R0, 0x40, RZ, 0xfc, !PT ;  /* 0x0000004000006812 */ /* 0x000fe400078efcff */
[----:B------:R-:W-:Y:S02]  /*35150*/  LOP3.LUT P1, RZ, R13, 0x10, RZ, 0xc0, !PT ;  /* 0x000000100dff7812 */ /* 0x000fe4000782c0ff */
[----:B------:R-:W-:Y:S02]  /*35160*/  LOP3.LUT R0, R0, 0xfffffffb, RZ, 0xc0, !PT ;  /* 0xfffffffb00007812 */ /* 0x000fe400078ec0ff */
[C---:B------:R-:W-:Y:S02]  /*35170*/  LOP3.LUT P4, RZ, R10.reuse, 0x80000, RZ, 0xc0, !PT ;  /* 0x000800000aff7812 */ /* 0x040fe4000788c0ff */
[C---:B------:R-:W-:Y:S02]  /*35180*/  LOP3.LUT P5, RZ, R10.reuse, 0x20000, RZ, 0xc0, !PT ;  /* 0x000200000aff7812 */ /* 0x040fe400078ac0ff */
[----:B------:R-:W-:-:S02]  /*35190*/  LOP3.LUT P6, RZ, R10, 0x200000, RZ, 0xc0, !PT ;  /* 0x002000000aff7812 */ /* 0x000fc400078cc0ff */
[----:B------:R-:W-:Y:S01]  /*351a0*/  LOP3.LUT R10, R10, 0xfdffffff, RZ, 0xc0, !PT ;  /* 0xfdffffff0a0a7812 */ /* 0x000fe200078ec0ff */
[----:B--2---:R-:W-:-:S05]  /*351b0*/  FMUL R14, R77, UR41 ;  /* 0x000000294d0e7c20 */ /* 0x004fca0008400000 */
[----:B------:R-:W-:-:S05]  /*351c0*/  F2FP.SATFINITE.E4M3.F32.PACK_AB_MERGE_C R14, RZ, R14, RZ ;  /* 0x0000000eff0e723e */ /* 0x000fca00048070ff */
[----:B------:R3:W-:Y:S01]  /*351d0*/  @!P3 STG.E.U8 desc[UR46][R184.64+0x98], R14 ;  /* 0x0000980eb800b986 */ /* 0x0007e2000c10112e */
[----:B------:R-:W-:-:S13]  /*351e0*/  ISETP.LT.OR P3, PT, R27, 0xda, !P0 ;  /* 0x000000da1b00780c */ /* 0x000fda0004761670 */
[----:B------:R-:W-:Y:S02]  /*351f0*/  @!P3 IADD3 R80, P0, P2, R3, R12, R7 ;  /* 0x0000000c0350b210 */ /* 0x000fe40007a1e007 */
[----:B------:R-:W-:Y:S02]  /*35200*/  @P3 LOP3.LUT R0, R0, 0x4, RZ, 0xfc, !PT ;  /* 0x0000000400003812 */ /* 0x000fe400078efcff */
[----:B------:R-:W-:Y:S02]  /*35210*/  @!P3 IADD3.X R79, R4, R29, R6, P0, P2 ;  /* 0x0000001d044fb210 */ /* 0x000fe400007e4406 */
[----:B------:R-:W-:Y:S01]  /*35220*/  ISETP.LT.OR P3, PT, R27, 0xc1, !P1 ;  /* 0x000000c11b00780c */ /* 0x000fe20004f61670 */
[----:B---3--:R-:W-:-:S05]  /*35230*/  FMUL R14, R76, UR41 ;  /* 0x000000294c0e7c20 */ /* 0x008fca0008400000 */
[----:B------:R-:W-:-:S07]  /*35240*/  F2FP.SATFINITE.E4M3.F32.PACK_AB_MERGE_C R14, RZ, R14, RZ ;  /* 0x0000000eff0e723e */ /* 0x000fce00048070ff */
[----:B------:R-:W-:-:S04]  /*35250*/  @!P3 IADD3 R78, P0, P2, R3, R12, R9 ;  /* 0x0000000c034eb210 */ /* 0x000fc80007a1e009 */
[----:B------:R-:W-:Y:S02]  /*35260*/  @!P3 IADD3.X R77, R4, R29, R8, P0, P2 ;  /* 0x0000001d044db210 */ /* 0x000fe400007e4408 */
[C---:B------:R-:W-:Y:S01]  /*35270*/  ISETP.LT.OR P3, PT, R27.reuse, 0xc2, !P1 ;  /* 0x000000c21b00780c */ /* 0x040fe20004f61670 */
[----:B------:R4:W-:Y:S01]  /*35280*/  @!P4 STG.E.U8 desc[UR46][R174.64+0x99], R14 ;  /* 0x0000990eae00c986 */ /* 0x0009e2000c10112e */
[----:B------:R-:W-:-:S11]  /*35290*/  ISETP.LT.OR P4, PT, R27, 0xc9, !P1 ;  /* 0x000000c91b00780c */ /* 0x000fd60004f81670 */
[----:B------:R-:W-:Y:S01]  /*352a0*/  @!P3 IADD3 R76, P0, P2, R3, R12, R9 ;  /* 0x0000000c034cb210 */ /* 0x000fe20007a1e009 */
[----:B----4-:R-:W-:-:S03]  /*352b0*/  FMUL R14, R70, UR41 ;  /* 0x00000029460e7c20 */ /* 0x010fc60008400000 */
[CCC-:B------:R-:W-:Y:S02]  /*352c0*/  @!P3 IADD3.X R73, R4.reuse, R29.reuse, R8.reuse, P0, P2 ;  /* 0x0000001d0449b210 */ /* 0x1c0fe400007e4408 */
[----:B------:R-:W-:Y:S02]  /*352d0*/  @!P4 IADD3 R72, P0, P2, R3, R12, R9 ;  /* 0x0000000c0348c210 */ /* 0x000fe40007a1e009 */
[----:B------:R-:W-:Y:S02]  /*352e0*/  F2FP.SATFINITE.E4M3.F32.PACK_AB_MERGE_C R14, RZ, R14, RZ ;  /* 0x0000000eff0e723e */ /* 0x000fe400048070ff */
[----:B------:R-:W-:Y:S02]  /*352f0*/  @!P4 IADD3.X R71, R4, R29, R8, P0, P2 ;  /* 0x0000001d0447c210 */ /* 0x000fe400007e4408 */
[----:B------:R-:W-:Y:S01]  /*35300*/  @P4 LOP3.LUT R10, R10, 0x2000000, RZ, 0xfc, !PT ;  /* 0x020000000a0a4812 */ /* 0x000fe200078efcff */
[----:B------:R0:W-:Y:S01]  /*35310*/  @!P5 STG.E.U8 desc[UR46][R160.64+0x80], R14 ;  /* 0x0000800ea000d986 */ /* 0x0001e2000c10112e */
[----:B------:R-:W-:Y:S01]  /*35320*/  LOP3.LUT P4, RZ, R2, 0x400, RZ, 0xc0, !PT ;  /* 0x0000040002ff7812 */ /* 0x000fe2000788c0ff */
[----:B0-----:R-:W-:-:S05]  /*35330*/  FMUL R14, R64, UR41 ;  /* 0x00000029400e7c20 */ /* 0x001fca0008400000 */
[----:B------:R-:W-:-:S05]  /*35340*/  F2FP.SATFINITE.E4M3.F32.PACK_AB_MERGE_C R14, RZ, R14, RZ ;  /* 0x0000000eff0e723e */ /* 0x000fca00048070ff */
[----:B------:R0:W-:Y:S01]  /*35350*/  @!P6 STG.E.U8 desc[UR46][R166.64+0x81], R14 ;  /* 0x0000810ea600e986 */ /* 0x0001e2000c10112e */
[----:B------:R-:W-:Y:S01]  /*35360*/  ISETP.LT.OR P3, PT, R27, 0xca, !P1 ;  /* 0x000000ca1b00780c */ /* 0x000fe20004f61670 */
[----:B0-----:R-:W0:-:S12]  /*35370*/  @!P4 LDC.64 R14, c[0x0][0x5c0] ;  /* 0x00017000ff0ecb82 */ /* 0x001e180000000a00 */
[----:B------:R-:W-:-:S04]  /*35380*/  @!P3 IADD3 R70, P0, P2, R3, R12, R9 ;  /* 0x0000000c0346b210 */ /* 0x000fc80007a1e009 */
[----:B------:R-:W-:Y:S02]  /*35390*/  @!P3 IADD3.X R65, R4, R29, R8, P0, P2 ;  /* 0x0000001d0441b210 */ /* 0x000fe400007e4408 */
[----:B------:R-:W-:Y:S02]  /*353a0*/  ISETP.LT.OR P0, PT, R27, 0xd1, !P1 ;  /* 0x000000d11b00780c */ /* 0x000fe40004f01670 */
[----:B------:R-:W-:Y:S02]  /*353b0*/  LOP3.LUT R0, R0, 0xfffffffe, RZ, 0xc0, !PT ;  /* 0xfffffffe00007812 */ /* 0x000fe400078ec0ff */
[----:B0-----:R-:W-:Y:S02]  /*353c0*/  @!P4 IADD3 R14, P6, R116, R14, RZ ;  /* 0x0000000e740ec210 */ /* 0x001fe40007fde0ff */
[----:B------:R-:W-:Y:S01]  /*353d0*/  LOP3.LUT P5, RZ, R2, 0x800, RZ, 0xc0, !PT ;  /* 0x0000080002ff7812 */ /* 0x000fe200078ac0ff */
[----:B------:R-:W-:-:S10]  /*353e0*/  FMUL R16, R17, UR41 ;  /* 0x0000002911107c20 */ /* 0x000fd40008400000 */
[----:B------:R-:W-:Y:S02]  /*353f0*/  @P6 LOP3.LUT R0, R0, 0x1, RZ, 0xfc, !PT ;  /* 0x0000000100006812 */ /* 0x000fe400078efcff */
[----:B------:R-:W-:-:S04]  /*35400*/  @!P0 IADD3 R64, P2, P6, R3, R12, R9 ;  /* 0x0000000c03408210 */ /* 0x000fc80007e5e009 */
[----:B------:R-:W-:Y:S02]  /*35410*/  @!P0 IADD3.X R28, R4, R29, R8, P2, P6 ;  /* 0x0000001d041c8210 */ /* 0x000fe400017ec408 */
[----:B------:R-:W-:Y:S02]  /*35420*/  LOP3.LUT P6, RZ, R0, 0x1, RZ, 0xc0, !PT ;  /* 0x0000000100ff7812 */ /* 0x000fe400078cc0ff */
[----:B------:R-:W-:-:S03]  /*35430*/  F2FP.SATFINITE.E4M3.F32.PACK_AB_MERGE_C R16, RZ, R16, RZ ;  /* 0x00000010ff10723e */ /* 0x000fc600048070ff */
[----:B------:R-:W-:-:S05]  /*35440*/  @!P4 IMAD.X R15, R117, 0x1, R15, P6 ;  /* 0x00000001750fc824 */ /* 0x000fca00030e060f */
[----:B------:R0:W-:Y:S01]  /*35450*/  @!P4 STG.E.U8 desc[UR46][R14.64+0x80], R16 ;  /* 0x000080100e00c986 */ /* 0x0001e2000c10112e */
[----:B------:R-:W-:Y:S02]  /*35460*/  ISETP.LT.OR P2, PT, R27, 0xd2, !P1 ;  /* 0x000000d21b00780c */ /* 0x000fe40004f41670 */
[----:B------:R-:W-:Y:S01]  /*35470*/  LOP3.LUT R10, R10, 0xfbffffff, RZ, 0xc0, !PT ;  /* 0xfbffffff0a0a7812 */ /* 0x000fe200078ec0ff */
[----:B0-----:R-:W0:Y:S03]  /*35480*/  @!P5 LDC.64 R14, c[0x0][0x5c0] ;  /* 0x00017000ff0edb82 */ /* 0x001e260000000a00 */
[----:B------:R-:W-:-:S04]  /*35490*/  @P3 LOP3.LUT R10, R10, 0x4000000, RZ, 0xfc, !PT ;  /* 0x040000000a0a3812 */ /* 0x000fc800078efcff */
[----:B------:R-:W-:-:S03]  /*354a0*/  LOP3.LUT R10, R10, 0xf7ffffff, RZ, 0xc0, !PT ;  /* 0xf7ffffff0a0a7812 */ /* 0x000fc600078ec0ff */
[----:B------:R-:W-:Y:S02]  /*354b0*/  @!P2 IADD3 R17, P4, P6, R3, R12, R9 ;  /* 0x0000000c0311a210 */ /* 0x000fe40007e9e009 */
[----:B------:R-:W-:Y:S01]  /*354c0*/  @P0 LOP3.LUT R10, R10, 0x8000000, RZ, 0xfc, !PT ;  /* 0x080000000a0a0812 */ /* 0x000fe200078efcff */
[----:B------:R-:W-:Y:S01]  /*354d0*/  FMUL R81, R81, UR41 ;  /* 0x0000002951517c20 */ /* 0x000fe20008400000 */
[----:B------:R-:W-:Y:S02]  /*354e0*/  @!P2 IADD3.X R16, R4, R29, R8, P4, P6 ;  /* 0x0000001d0410a210 */ /* 0x000fe400027ec408 */
[C---:B------:R-:W-:Y:S02]  /*354f0*/  LOP3.LUT P0, RZ, R10.reuse, 0x400000, RZ, 0xc0, !PT ;  /* 0x004000000aff7812 */ /* 0x040fe4000780c0ff */
[----:B------:R-:W-:Y:S02]  /*35500*/  LOP3.LUT R10, R10, 0xefffffff, RZ, 0xc0, !PT ;  /* 0xefffffff0a0a7812 */ /* 0x000fe400078ec0ff */
[----:B------:R-:W-:-:S02]  /*35510*/  F2FP.SATFINITE.E4M3.F32.PACK_AB_MERGE_C R81, RZ, R81, RZ ;  /* 0x00000051ff51723e */ /* 0x000fc400048070ff */
[----:B------:R-:W-:Y:S02]  /*35520*/  @P1 LOP3.LUT R10, R10, 0x10000000, RZ, 0xfc, !PT ;  /* 0x100000000a0a1812 */ /* 0x000fe400078efcff */
[----:B0-----:R-:W-:Y:S02]  /*35530*/  @!P5 IADD3 R14, P6, R120, R14, RZ ;  /* 0x0000000e780ed210 */ /* 0x001fe40007fde0ff */
[----:B------:R-:W-:-:S03]  /*35540*/  LOP3.LUT P1, RZ, R10, 0x800000, RZ, 0xc0, !PT ;  /* 0x008000000aff7812 */ /* 0x000fc6000782c0ff */
[----:B------:R-:W-:-:S05]  /*35550*/  @!P5 IMAD.X R15, R121, 0x1, R15, P6 ;  /* 0x00000001790fd824 */ /* 0x000fca00030e060f */
[----:B------:R0:W-:Y:S02]  /*35560*/  @!P5 STG.E.U8 desc[UR46][R14.64+0x81], R81 ;  /* 0x000081510e00d986 */ /* 0x0001e4000c10112e */
[----:B0-----:R-:W-:-:S05]  /*35570*/  FMUL R14, R163, UR41 ;  /* 0x00000029a30e7c20 */ /* 0x001fca0008400000 */
[----:B------:R-:W-:-:S05]  /*35580*/  F2FP.SATFINITE.E4M3.F32.PACK_AB_MERGE_C R14, RZ, R14, RZ ;  /* 0x0000000eff0e723e */ /* 0x000fca00048070ff */
[----:B------:R0:W-:Y:S02]  /*35590*/  @!P1 STG.E.U8 desc[UR46][R198.64+0x88], R14 ;  /* 0x0000880ec6009986 */ /* 0x0001e4000c10112e */
[----:B0-----:R-:W-:Y:S02]  /*355a0*/  FMUL R14, R186, UR41 ;  /* 0x00000029ba0e7c20 */ /* 0x001fe40008400000 */
[----:B------:R-:W2:Y:S01]  /*355b0*/  LDL.LU R186, [R1+0x528] ;  /* 0x0005280001ba7983 */ /* 0x000ea20000300800 */
[----:B------:R-:W-:-:S03]  /*355c0*/  FMUL R81, R187, UR41 ;  /* 0x00000029bb517c20 */ /* 0x000fc60008400000 */
[----:B------:R-:W3:Y:S04]  /*355d0*/  LDL.LU R187, [R1+0x52c] ;  /* 0x00052c0001bb7983 */ /* 0x000ee80000300800 */
[----:B------:R-:W4:Y:S01]  /*355e0*/  LDL.LU R163, [R1+0x530] ;  /* 0x0005300001a37983 */ /* 0x000f220000300800 */
[----:B------:R-:W-:Y:S02]  /*355f0*/  LOP3.LUT P3, RZ, R2, 0x200, RZ, 0xc0, !PT ;  /* 0x0000020002ff7812 */ /* 0x000fe4000786c0ff */
[----:B------:R-:W-:Y:S01]  /*35600*/  F2FP.SATFINITE.E4M3.F32.PACK_AB_MERGE_C R14, RZ, R14, RZ ;  /* 0x0000000eff0e723e */ /* 0x000fe200048070ff */
[----:B------:R-:W4:Y:S04]  /*35610*/  LDL.LU R152, [R1+0x534] ;  /* 0x0005340001987983 */ /* 0x000f280000300800 */
[----:B------:R0:W-:Y:S01]  /*35620*/  @!P0 STG.E.U8 desc[UR46][R180.64+0x89], R14 ;  /* 0x0000890eb4008986 */ /* 0x0001e2000c10112e */
[----:B------:R-:W-:-:S05]  /*35630*/  LOP3.LUT P4, RZ, R10, 0x100000, RZ, 0xc0, !PT ;  /* 0x001000000aff7812 */ /* 0x000fca000788c0ff */
[----:B0-----:R-:W0:Y:S01]  /*35640*/  @!P3 LDC.64 R14, c[0x0][0x5c0] ;  /* 0x00017000ff0ebb82 */ /* 0x001e220000000a00 */
[----:B------:R-:W-:-:S07]  /*35650*/  LOP3.LUT R13, R13, 0xfffffff7, RZ, 0xc0, !PT ;  /* 0xfffffff70d0d7812 */ /* 0x000fce00078ec0ff */
[----:B------:R-:W-:Y:S02]  /*35660*/  @P4 LOP3.LUT R13, R13, 0x8, RZ, 0xfc, !PT ;  /* 0x000000080d0d4812 */ /* 0x000fe400078efcff */
[----:B------:R-:W-:Y:S02]  /*35670*/  LOP3.LUT P4, RZ, R2, 0x100, RZ, 0xc0, !PT ;  /* 0x0000010002ff7812 */ /* 0x000fe4000788c0ff */
[----:B------:R-:W-:Y:S02]  /*35680*/  F2FP.SATFINITE.E4M3.F32.PACK_AB_MERGE_C R81, RZ, R81, RZ ;  /* 0x00000051ff51723e */ /* 0x000fe400048070ff */
[----:B0-----:R-:W-:-:S05]  /*35690*/  @!P3 IADD3 R14, P6, R126, R14, RZ ;  /* 0x0000000e7e0eb210 */ /* 0x001fca0007fde0ff */
[----:B------:R-:W-:-:S05]  /*356a0*/  @!P3 IMAD.X R15, R127, 0x1, R15, P6 ;  /* 0x000000017f0fb824 */ /* 0x000fca00030e060f */
[----:B------:R0:W-:Y:S02]  /*356b0*/  @!P3 STG.E.U8 desc[UR46][R14.64+0x88], R81 ;  /* 0x000088510e00b986 */ /* 0x0001e4000c10112e */
[----:B0-----:R-:W0:Y:S01]  /*356c0*/  @!P4 LDC.64 R14, c[0x0][0x5c0] ;  /* 0x00017000ff0ecb82 */ /* 0x001e220000000a00 */
[----:B------:R-:W-:Y:S01]  /*356d0*/  LOP3.LUT R10, R10, 0xdfffffff, RZ, 0xc0, !PT ;  /* 0xdfffffff0a0a7812 */ /* 0x000fe200078ec0ff */
[----:B------:R-:W-:Y:S02]  /*356e0*/  FMUL R81, R153, UR41 ;  /* 0x0000002999517c20 */ /* 0x000fe40008400000 */
[----:B------:R-:W4:Y:S01]  /*356f0*/  LDL.LU R153, [R1+0x538] ;  /* 0x0005380001997983 */ /* 0x000f220000300800 */
[----:B------:R-:W-:-:S04]  /*35700*/  @P2 LOP3.LUT R10, R10, 0x20000000, RZ, 0xfc, !PT ;  /* 0x200000000a0a2812 */ /* 0x000fc800078efcff */
[----:B------:R-:W-:Y:S02]  /*35710*/  LOP3.LUT P1, RZ, R10, 0x8000, RZ, 0xc0, !PT ;  /* 0x000080000aff7812 */ /* 0x000fe4000782c0ff */
[----:B------:R-:W-:Y:S02]  /*35720*/  LOP3.LUT R13, R13, 0xfffffffb, RZ, 0xc0, !PT ;  /* 0xfffffffb0d0d7812 */ /* 0x000fe400078ec0ff */
[----:B0-----:R-:W-:-:S05]  /*35730*/  @!P4 IADD3 R14, P6, R132, R14, RZ ;  /* 0x0000000e840ec210 */ /* 0x001fca0007fde0ff */
[----:B------:R-:W-:Y:S01]  /*35740*/  @!P4 IMAD.X R15, R133, 0x1, R15, P6 ;  /* 0x00000001850fc824 */ /* 0x000fe200030e060f */
[----:B------:R-:W-:-:S03]  /*35750*/  LOP3.LUT P6, RZ, R2, 0x100, RZ, 0xc0, !PT ;  /* 0x0000010002ff7812 */ /* 0x000fc600078cc0ff */
[----:B------:R-:W-:Y:S02]  /*35760*/  @P1 LOP3.LUT R13, R13, 0x4, RZ, 0xfc, !PT ;  /* 0x000000040d0d1812 */ /* 0x000fe400078efcff */
[----:B------:R-:W-:Y:S02]  /*35770*/  F2FP.SATFINITE.E4M3.F32.PACK_AB_MERGE_C R81, RZ, R81, RZ ;  /* 0x00000051ff51723e */ /* 0x000fe400048070ff */
[----:B------:R-:W-:-:S06]  /*35780*/  LOP3.LUT P4, RZ, R13, 0x8, RZ, 0xc0, !PT ;  /* 0x000000080dff7812 */ /* 0x000fcc000788c0ff */
[----:B------:R0:W-:Y:S02]  /*35790*/  @!P6 STG.E.U8 desc[UR46][R14.64+0x89], R81 ;  /* 0x000089510e00e986 */ /* 0x0001e4000c10112e */
[----:B0-----:R-:W-:-:S05]  /*357a0*/  FMUL R14, R162, UR41 ;  /* 0x00000029a20e7c20 */ /* 0x001fca0008400000 */
[----:B------:R-:W-:-:S05]  /*357b0*/  F2FP.SATFINITE.E4M3.F32.PACK_AB_MERGE_C R14, RZ, R14, RZ ;  /* 0x0000000eff0e723e */ /* 0x000fca00048070ff */
[----:B------:R2:W-:Y:S01]  /*357c0*/  @!P4 STG.E.U8 desc[UR46][R194.64+0x90], R14 ;  /* 0x0000900ec200c986 */ /* 0x0005e2000c10112e */
[----:B------:R-:W-:Y:S02]  /*357d0*/  LOP3.LUT P2, RZ, R10, 0x10000, RZ, 0xc0, !PT ;  /* 0x000100000aff7812 */ /* 0x000fe4000784c0ff */
[----:B------:R-:W-:Y:S01]  /*357e0*/  LOP3.LUT P5, RZ, R2, 0x80, RZ, 0xc0, !PT ;  /* 0x0000008002ff7812 */ /* 0x000fe200078ac0ff */
[----:B--2---:R-:W-:Y:S02]  /*357f0*/  FMUL R14, R186, UR41 ;  /* 0x00000029ba0e7c20 */ /* 0x004fe40008400000 */
[----:B------:R-:W2:Y:S04]  /*35800*/  LDL.LU R186, [R1+0x53c] ;  /* 0x00053c0001ba7983 */ /* 0x000ea80000300800 */
[----:B------:R-:W2:Y:S01]  /*35810*/  LDL.LU R162, [R1+0x540] ;  /* 0x0005400001a27983 */ /* 0x000ea20000300800 */
[----:B---3--:R-:W-:-:S03]  /*35820*/  FMUL R81, R187, UR41 ;  /* 0x00000029bb517c20 */ /* 0x008fc60008400000 */
[----:B------:R-:W3:Y:S01]  /*35830*/  LDL.LU R187, [R1+0x544] ;  /* 0x0005440001bb7983 */ /* 0x000ee20000300800 */
[----:B------:R-:W-:-:S05]  /*35840*/  F2FP.SATFINITE.E4M3.F32.PACK_AB_MERGE_C R14, RZ, R14, RZ ;  /* 0x0000000eff0e723e */ /* 0x000fca00048070ff */
[----:B------:R0:W-:Y:S02]  /*35850*/  @!P2 STG.E.U8 desc[UR46][R188.64+0x91], R14 ;  /* 0x0000910ebc00a986 */ /* 0x0001e4000c10112e */
[----:B0-----:R-:W0:Y:S01]  /*35860*/  @!P5 LDC.64 R14, c[0x0][0x5c0] ;  /* 0x00017000ff0edb82 */ /* 0x001e220000000a00 */
[----:B------:R-:W-:Y:S02]  /*35870*/  F2FP.SATFINITE.E4M3.F32.PACK_AB_MERGE_C R81, RZ, R81, RZ ;  /* 0x00000051ff51723e */ /* 0x000fe400048070ff */
[----:B0-----:R-:W-:-:S05]  /*35880*/  @!P5 IADD3 R14, P6, R135, R14, RZ ;  /* 0x0000000e870ed210 */ /* 0x001fca0007fde0ff */
[----:B------:R-:W-:-:S05]  /*35890*/  @!P5 IMAD.X R15, R137, 0x1, R15, P6 ;  /* 0x00000001890fd824 */ /* 0x000fca00030e060f */
[----:B------:R4:W-:Y:S01]  /*358a0*/  @!P5 STG.E.U8 desc[UR46][R14.64+0x90], R81 ;  /* 0x000090510e00d986 */ /* 0x0009e2000c10112e */
[----:B------:R-:W-:Y:S01]  /*358b0*/  LOP3.LUT P1, RZ, R2, 0x40, RZ, 0xc0, !PT ;  /* 0x0000004002ff7812 */ /* 0x000fe2000782c0ff */
[----:B----4-:R-:W-:Y:S02]  /*358c0*/  FMUL R81, R163, UR41 ;  /* 0x00000029a3517c20 */ /* 0x010fe40008400000 */
[----:B------:R-:W4:Y:S10]  /*358d0*/  LDL.LU R163, [R1+0x548] ;  /* 0x0005480001a37983 */ /* 0x000f340000300800 */
[----:B------:R-:W0:Y:S01]  /*358e0*/  @!P1 LDC.64 R14, c[0x0][0x5c0] ;  /* 0x00017000ff0e9b82 */ /* 0x000e220000000a00 */
[----:B------:R-:W-:-:S02]  /*358f0*/  F2FP.SATFINITE.E4M3.F32.PACK_AB_MERGE_C R81, RZ, R81, RZ ;  /* 0x00000051ff51723e */ /* 0x000fc400048070ff */
[----:B0-----:R-:W-:-:S05]  /*35900*/  @!P1 IADD3 R14, P6, R134, R14, RZ ;  /* 0x0000000e860e9210 */ /* 0x001fca0007fde0ff */
[----:B------:R-:W-:Y:S01]  /*35910*/  @!P1 IMAD.X R15, R136, 0x1, R15, P6 ;  /* 0x00000001880f9824 */ /* 0x000fe200030e060f */
[----:B------:R-:W-:Y:S02]  /*35920*/  LOP3.LUT P6, RZ, R2, 0x40, RZ, 0xc0, !PT ;  /* 0x0000004002ff7812 */ /* 0x000fe400078cc0ff */
[----:B------:R-:W-:Y:S02]  /*35930*/  LOP3.LUT P1, RZ, R13, 0x4, RZ, 0xc0, !PT ;  /* 0x000000040dff7812 */ /* 0x000fe4000782c0ff */
[----:B------:R-:W-:-:S09]  /*35940*/  LOP3.LUT P0, RZ, R10, 0x4000, RZ, 0xc0, !PT ;  /* 0x000040000aff7812 */ /* 0x000fd2000780c0ff */
[----:B------:R0:W-:Y:S01]  /*35950*/  @!P6 STG.E.U8 desc[UR46][R14.64+0x91], R81 ;  /* 0x000091510e00e986 */ /* 0x0001e2000c10112e */
[----:B------:R-:W-:Y:S01]  /*35960*/  LOP3.LUT P3, RZ, R2, 0x10, RZ, 0xc0, !PT ;  /* 0x0000001002ff7812 */ /* 0x000fe2000786c0ff */
[----:B0-----:R-:W-:-:S05]  /*35970*/  FMUL R14, R152, UR41 ;  /* 0x00000029980e7c20 */ /* 0x001fca0008400000 */
[----:B------:R-:W-:-:S05]  /*35980*/  F2FP.SATFINITE.E4M3.F32.PACK_AB_MERGE_C R14, RZ, R14, RZ ;  /* 0x0000000eff0e723e */ /* 0x000fca00048070ff */
[----:B------:R0:W-:Y:S02]  /*35990*/  @!P1 STG.E.U8 desc[UR46][R208.64+0x98], R14 ;  /* 0x0000980ed0009986 */ /* 0x0001e4000c10112e */
[----:B0-----:R-:W-:Y:S02]  /*359a0*/  FMUL R14, R153, UR41 ;  /* 0x00000029990e7c20 */ /* 0x001fe40008400000 */
[----:B------:R-:W4:Y:S03]  /*359b0*/  LDL.LU R153, [R1+0x54c] ;  /* 0x00054c0001997983 */ /* 0x000f260000300800 */
[----:B------:R-:W-:-:S05]  /*359c0*/  F2FP.SATFINITE.E4M3.F32.PACK_AB_MERGE_C R14, RZ, R14, RZ ;  /* 0x0000000eff0e723e */ /* 0x000fca00048070ff */
[----:B------:R0:W-:Y:S02]  /*359d0*/  @!P0 STG.E.U8 desc[UR46][R202.64+0x99], R14 ;  /* 0x0000990eca008986 */ /* 0x0001e4000c10112e */
[----:B0-----:R-:W0:Y:S01]  /*359e0*/  @!P3 LDC.64 R14, c[0x0][0x5c0] ;  /* 0x00017000ff0ebb82 */ /* 0x001e220000000a00 */
[----:B------:R-:W-:Y:S02]  /*359f0*/  LOP3.LUT P4, RZ, R2, 0x8, RZ, 0xc0, !PT ;  /* 0x0000000802ff7812 */ /* 0x000fe4000788c0ff */
[----:B0-----:R-:W-:-:S05]  /*35a00*/  @!P3 IADD3 R14, P6, R138, R14, RZ ;  /* 0x0000000e8a0eb210 */ /* 0x001fca0007fde0ff */
[----:B------:R-:W-:Y:S02]  /*35a10*/  @!P3 IMAD.X R15, R140, 0x1, R15, P6 ;  /* 0x000000018c0fb824 */ /* 0x000fe400030e060f */
[----:B--2---:R-:W-:Y:S02]  /*35a20*/  FMUL R81, R186, UR41 ;  /* 0x00000029ba517c20 */ /* 0x004fe40008400000 */
[----:B------:R-:W2:Y:S03]  /*35a30*/  LDL.LU R186, [R1+0x550] ;  /* 0x0005500001ba7983 */ /* 0x000ea60000300800 */
[----:B------:R-:W-:-:S05]  /*35a40*/  F2FP.SATFINITE.E4M3.F32.PACK_AB_MERGE_C R81, RZ, R81, RZ ;  /* 0x00000051ff51723e */ /* 0x000fca00048070ff */
[----:B------:R0:W-:Y:S02]  /*35a50*/  @!P3 STG.E.U8 desc[UR46][R14.64+0x98], R81 ;  /* 0x000098510e00b986 */ /* 0x0001e4000c10112e */
[----:B0-----:R-:W0:Y:S01]  /*35a60*/  @!P4 LDC.64 R14, c[0x0][0x5c0] ;  /* 0x00017000ff0ecb82 */ /* 0x001e220000000a00 */
[----:B------:R-:W-:Y:S02]  /*35a70*/  FMUL R81, R162, UR41 ;  /* 0x00000029a2517c20 */ /* 0x000fe40008400000 */
[----:B------:R-:W2:Y:S03]  /*35a80*/  LDL.LU R162, [R1+0x554] ;  /* 0x0005540001a27983 */ /* 0x000ea60000300800 */
[----:B------:R-:W-:Y:S02]  /*35a90*/  F2FP.SATFINITE.E4M3.F32.PACK_AB_MERGE_C R81, RZ, R81, RZ ;  /* 0x00000051ff51723e */ /* 0x000fe400048070ff */
[----:B0-----:R-:W-:-:S05]  /*35aa0*/  @!P4 IADD3 R14, P6, R139, R14, RZ ;  /* 0x0000000e8b0ec210 */ /* 0x001fca0007fde0ff */
[----:B------:R-:W-:-:S05]  /*35ab0*/  @!P4 IMAD.X R15, R141, 0x1, R15, P6 ;  /* 0x000000018d0fc824 */ /* 0x000fca00030e060f */
[----:B------:R3:W-:Y:S02]  /*35ac0*/  @!P4 STG.E.U8 desc[UR46][R14.64+0x99], R81 ;  /* 0x000099510e00c986 */ /* 0x0007e4000c10112e */
[----:B---3--:R-:W-:Y:S02]  /*35ad0*/  FMUL R14, R187, UR41 ;  /* 0x00000029bb0e7c20 */ /* 0x008fe40008400000 */
[----:B------:R-:W3:Y:S01]  /*35ae0*/  LDL.LU R187, [R1+0x558] ;  /* 0x0005580001bb7983 */ /* 0x000ee20000300800 */
[----:B------:R-:W-:Y:S02]  /*35af0*/  LOP3.LUT P6, RZ, R10, 0x2000, RZ, 0xc0, !PT ;  /* 0x000020000aff7812 */ /* 0x000fe400078cc0ff */
[----:B------:R-:W-:-:S11]  /*35b00*/  F2FP.SATFINITE.E4M3.F32.PACK_AB_MERGE_C R14, RZ, R14, RZ ;  /* 0x0000000eff0e723e */ /* 0x000fd600048070ff */
[----:B------:R4:W-:Y:S02]  /*35b10*/  @!P6 STG.E.U8 desc[UR46][R216.64+0x80], R14 ;  /* 0x0000800ed800e986 */ /* 0x0009e4000c10112e */
[----:B----4-:R-:W-:Y:S02]  /*35b20*/  FMUL R14, R163, UR41 ;  /* 0x00000029a30e7c20 */ /* 0x010fe40008400000 */
[----:B------:R-:W4:Y:S01]  /*35b30*/  LDL.LU R163, [R1+0x55c] ;  /* 0x00055c0001a37983 */ /* 0x000f220000300800 */
[----:B------:R-:W-:Y:S02]  /*35b40*/  LOP3.LUT P2, RZ, R10, 0x800, RZ, 0xc0, !PT ;  /* 0x000008000aff7812 */ /* 0x000fe4000784c0ff */
[----:B------:R-:W-:Y:S01]  /*35b50*/  LOP3.LUT P5, RZ, R2, 0x2, RZ, 0xc0, !PT ;  /* 0x0000000202ff7812 */ /* 0x000fe200078ac0ff */
[----:B------:R-:W4:Y:S01]  /*35b60*/  LDL.LU R185, [R1+0x560] ;  /* 0x0005600001b97983 */ /* 0x000f220000300800 */
[----:B------:R-:W-:-:S09]  /*35b70*/  F2FP.SATFINITE.E4M3.F32.PACK_AB_MERGE_C R14, RZ, R14, RZ ;  /* 0x0000000eff0e723e */ /* 0x000fd200048070ff */
[----:B------:R0:W-:Y:S02]  /*35b80*/  @!P2 STG.E.U8 desc[UR46][R210.64+0x81], R14 ;  /* 0x0000810ed200a986 */ /* 0x0001e4000c10112e */
[----:B0-----:R-:W0:Y:S01]  /*35b90*/  @!P5 LDC.64 R14, c[0x0][0x5c0] ;  /* 0x00017000ff0edb82 */ /* 0x001e220000000a00 */
[----:B------:R-:W-:Y:S02]  /*35ba0*/  LOP3.LUT P1, RZ, R2, 0x1, RZ, 0xc0, !PT ;  /* 0x0000000102ff7812 */ /* 0x000fe4000782c0ff */
[----:B0-----:R-:W-:Y:S01]  /*35bb0*/  @!P5 IADD3 R14, P6, R148, R14, RZ ;  /* 0x0000000e940ed210 */ /* 0x001fe20007fde0ff */
[----:B------:R-:W-:-:S04]  /*35bc0*/  FMUL R81, R153, UR41 ;  /* 0x0000002999517c20 */ /* 0x000fc80008400000 */
[----:B------:R-:W-:Y:S01]  /*35bd0*/  @!P5 IMAD.X R15, R158, 0x1, R15, P6 ;  /* 0x000000019e0fd824 */ /* 0x000fe200030e060f */
        /* <DEDUP_REMOVED lines=8> */
[----:B------:R-:W-:Y:S01]  /*35c60*/  F2FP.SATFINITE.E4M3.F32.PACK_AB_MERGE_C R81, RZ, R81, RZ ;  /* 0x00000051ff51723e */ /* 0x000fe200048070ff */
[----:B------:R-:W2:Y:S04]  /*35c70*/  LDL.LU R152, [R1+0x568] ;  /* 0x0005680001987983 */ /* 0x000ea80000300800 */
[----:B------:R0:W-:Y:S02]  /*35c80*/  @!P1 STG.E.U8 desc[UR46][R14.64+0x81], R81 ;  /* 0x000081510e009986 */ /* 0x0001e4000c10112e */
[----:B0-----:R-:W-:-:S05]  /*35c90*/  FMUL R14, R162, UR41 ;  /* 0x00000029a20e7c20 */ /* 0x001fca0008400000 */
[----:B------:R-:W-:-:S05]  /*35ca0*/  F2FP.SATFINITE.E4M3.F32.PACK_AB_MERGE_C R14, RZ, R14, RZ ;  /* 0x0000000eff0e723e */ /* 0x000fca00048070ff */
[----:B------:R3:W-:Y:S02]  /*35cb0*/  @!P0 STG.E.U8 desc[UR46][R212.64+0x88], R14 ;  /* 0x0000880ed4008986 */ /* 0x0007e4000c10112e */
[----:B---3--:R-:W-:Y:S02]  /*35cc0*/  FMUL R14, R187, UR41 ;  /* 0x00000029bb0e7c20 */ /* 0x008fe40008400000 */
[----:B------:R-:W3:Y:S04]  /*35cd0*/  LDL.LU R187, [R1+0x56c] ;  /* 0x00056c0001bb7983 */ /* 0x000ee80000300800 */
[----:B------:R-:W3:Y:S04]  /*35ce0*/  LDL.LU R153, [R1+0x570] ;  /* 0x0005700001997983 */ /* 0x000ee80000300800 */
[----:B------:R-:W3:Y:S01]  /*35cf0*/  LDL.LU R162, [R1+0x574] ;  /* 0x0005740001a27983 */ /* 0x000ee20000300800 */
[----:B----4-:R-:W-:-:S03]  /*35d00*/  FMUL R81, R163, UR41 ;  /* 0x00000029a3517c20 */ /* 0x010fc60008400000 */
[----:B------:R-:W4:Y:S01]  /*35d10*/  LDL.LU R163, [R1+0x578] ;  /* 0x0005780001a37983 */ /* 0x000f220000300800 */
[----:B------:R-:W-:Y:S02]  /*35d20*/  LOP3.LUT P3, RZ, R10, 0x40, RZ, 0xc0, !PT ;  /* 0x000000400aff7812 */ /* 0x000fe4000786c0ff */
[----:B------:R-:W-:Y:S02]  /*35d30*/  LOP3.LUT P4, RZ, R0, 0x20000000, RZ, 0xc0, !PT ;  /* 0x2000000000ff7812 */ /* 0x000fe4000788c0ff */
[----:B------:R-:W-:-:S09]  /*35d40*/  F2FP.SATFINITE.E4M3.F32.PACK_AB_MERGE_C R14, RZ, R14, RZ ;  /* 0x0000000eff0e723e */ /* 0x000fd200048070ff */
[----:B------:R0:W-:Y:S01]  /*35d50*/  @!P3 STG.E.U8 desc[UR46][R206.64+0x89], R14 ;  /* 0x0000890ece00b986 */ /* 0x0001e2000c10112e */
[----:B------:R-:W-:Y:S01]  /*35d60*/  LOP3.LUT P5, RZ, R10, 0x20, RZ, 0xc0, !PT ;  /* 0x000000200aff7812 */ /* 0x000fe200078ac0ff */
[----:B0-----:R-:W0:Y:S01]  /*35d70*/  @!P4 LDC.64 R14, c[0x0][0x5c0] ;  /* 0x00017000ff0ecb82 */ /* 0x001e220000000a00 */
[----:B------:R-:W-:-:S11]  /*35d80*/  LOP3.LUT R13, R13, 0xfffffffd, RZ, 0xc0, !PT ;  /* 0xfffffffd0d0d7812 */ /* 0x000fd600078ec0ff */
[----:B------:R-:W-:Y:S02]  /*35d90*/  @P5 LOP3.LUT R13, R13, 0x2, RZ, 0xfc, !PT ;  /* 0x000000020d0d5812 */ /* 0x000fe400078efcff */
[----:B------:R-:W-:Y:S02]  /*35da0*/  LOP3.LUT P5, RZ, R0, 0x4000000, RZ, 0xc0, !PT ;  /* 0x0400000000ff7812 */ /* 0x000fe400078ac0ff */
[----:B------:R-:W-:Y:S02]  /*35db0*/  F2FP.SATFINITE.E4M3.F32.PACK_AB_MERGE_C R81, RZ, R81, RZ ;  /* 0x00000051ff51723e */ /* 0x000fe400048070ff */
[----:B0-----:R-:W-:-:S05]  /*35dc0*/  @!P4 IADD3 R14, P6, R182, R14, RZ ;  /* 0x0000000eb60ec210 */ /* 0x001fca0007fde0ff */
[----:B------:R-:W-:-:S05]  /*35dd0*/  @!P4 IMAD.X R15, R192, 0x1, R15, P6 ;  /* 0x00000001c00fc824 */ /* 0x000fca00030e060f */
[----:B------:R0:W-:Y:S02]  /*35de0*/  @!P4 STG.E.U8 desc[UR46][R14.64+0x88], R81 ;  /* 0x000088510e00c986 */ /* 0x0001e4000c10112e */
[----:B0-----:R-:W0:Y:S01]  /*35df0*/  @!P5 LDC.64 R14, c[0x0][0x5c0] ;  /* 0x00017000ff0edb82 */ /* 0x001e220000000a00 */
[----:B------:R-:W-:-:S05]  /*35e00*/  FMUL R81, R185, UR41 ;  /* 0x00000029b9517c20 */ /* 0x000fca0008400000 */
[----:B------:R-:W-:Y:S02]  /*35e10*/  F2FP.SATFINITE.E4M3.F32.PACK_AB_MERGE_C R81, RZ, R81, RZ ;  /* 0x00000051ff51723e */ /* 0x000fe400048070ff */
[----:B0-----:R-:W-:-:S05]  /*35e20*/  @!P5 IADD3 R14, P6, R165, R14, RZ ;  /* 0x0000000ea50ed210 */ /* 0x001fca0007fde0ff */
[----:B------:R-:W-:-:S05]  /*35e30*/  @!P5 IMAD.X R15, R183, 0x1, R15, P6 ;  /* 0x00000001b70fd824 */ /* 0x000fca00030e060f */
[----:B------:R2:W-:Y:S01]  /*35e40*/  @!P5 STG.E.U8 desc[UR46][R14.64+0x89], R81 ;  /* 0x000089510e00d986 */ /* 0x0005e2000c10112e */
[----:B------:R-:W-:Y:S02]  /*35e50*/  LOP3.LUT P5, RZ, R13, 0x2, RZ, 0xc0, !PT ;  /* 0x000000020dff7812 */ /* 0x000fe400078ac0ff */
[----:B------:R-:W-:Y:S02]  /*35e60*/  LOP3.LUT P6, RZ, R10, 0x10, RZ, 0xc0, !PT ;  /* 0x000000100aff7812 */ /* 0x000fe400078cc0ff */
[----:B------:R-:W-:Y:S01]  /*35e70*/  LOP3.LUT P2, RZ, R0, 0x800000, RZ, 0xc0, !PT ;  /* 0x0080000000ff7812 */ /* 0x000fe2000784c0ff */
[----:B--2---:R-:W-:Y:S02]  /*35e80*/  FMUL R14, R186, UR41 ;  /* 0x00000029ba0e7c20 */ /* 0x004fe40008400000 */
[----:B------:R-:W2:Y:S03]  /*35e90*/  LDL.LU R186, [R1+0x57c] ;  /* 0x00057c0001ba7983 */ /* 0x000ea60000300800 */
[----:B------:R-:W-:-:S05]  /*35ea0*/  F2FP.SATFINITE.E4M3.F32.PACK_AB_MERGE_C R14, RZ, R14, RZ ;  /* 0x0000000eff0e723e */ /* 0x000fca00048070ff */
[----:B------:R0:W-:Y:S01]  /*35eb0*/  @!P5 STG.E.U8 desc[UR46][R214.64+0x90], R14 ;  /* 0x0000900ed600d986 */ /* 0x0001e2000c10112e */
[----:B------:R-:W-:Y:S01]  /*35ec0*/  LOP3.LUT P5, RZ, R13, 0x1, RZ, 0xc0, !PT ;  /* 0x000000010dff7812 */ /* 0x000fe200078ac0ff */
[----:B------:R-:W-:-:S05]  /*35ed0*/  FMUL R13, R152, UR41 ;  /* 0x00000029980d7c20 */ /* 0x000fca0008400000 */
[----:B------:R-:W-:-:S05]  /*35ee0*/  F2FP.SATFINITE.E4M3.F32.PACK_AB_MERGE_C R13, RZ, R13, RZ ;  /* 0x0000000dff0d723e */ /* 0x000fca00048070ff */
[----:B------:R3:W-:Y:S01]  /*35ef0*/  @!P6 STG.E.U8 desc[UR46][R204.64+0x91], R13 ;  /* 0x0000910dcc00e986 */ /* 0x0007e2000c10112e */
[----:B0-----:R-:W0:Y:S01]  /*35f00*/  @!P2 LDC.64 R14, c[0x0][0x5c0] ;  /* 0x00017000ff0eab82 */ /* 0x001e220000000a00 */
[----:B---3--:R-:W-:Y:S02]  /*35f10*/  FMUL R13, R187, UR41 ;  /* 0x00000029bb0d7c20 */ /* 0x008fe40008400000 */
[----:B------:R-:W3:Y:S01]  /*35f20*/  LDL.LU R187, [R1+0x580] ;  /* 0x0005800001bb7983 */ /* 0x000ee20000300800 */
[----:B------:R-:W-:Y:S02]  /*35f30*/  LOP3.LUT P1, RZ, R0, 0x400000, RZ, 0xc0, !PT ;  /* 0x0040000000ff7812 */ /* 0x000fe4000782c0ff */
[----:B0-----:R-:W-:Y:S02]  /*35f40*/  @!P2 IADD3 R14, P6, R193, R14, RZ ;  /* 0x0000000ec10ea210 */ /* 0x001fe40007fde0ff */
[----:B------:R-:W-:-:S03]  /*35f50*/  F2FP.SATFINITE.E4M3.F32.PACK_AB_MERGE_C R13, RZ, R13, RZ ;  /* 0x0000000dff0d723e */ /* 0x000fc600048070ff */
[----:B------:R-:W-:-:S05]  /*35f60*/  @!P2 IMAD.X R15, R197, 0x1, R15, P6 ;  /* 0x00000001c50fa824 */ /* 0x000fca00030e060f */
[----:B------:R0:W-:Y:S02]  /*35f70*/  @!P2 STG.E.U8 desc[UR46][R14.64+0x90], R13 ;  /* 0x0000900d0e00a986 */ /* 0x0001e4000c10112e */
[----:B0-----:R-:W0:Y:S01]  /*35f80*/  @!P1 LDC.64 R14, c[0x0][0x5c0] ;  /* 0x00017000ff0e9b82 */ /* 0x001e220000000a00 */
[----:B------:R-:W-:Y:S01]  /*35f90*/  FMUL R13, R153, UR41 ;  /* 0x00000029990d7c20 */ /* 0x000fe20008400000 */
[----:B------:R-:W-:Y:S01]  /*35fa0*/  LOP3.LUT P3, RZ, R10, 0x2, RZ, 0xc0, !PT ;  /* 0x000000020aff7812 */ /* 0x000fe2000786c0ff */
[----:B------:R-:W3:Y:S03]  /*35fb0*/  LDL.LU R153, [R1+0x584] ;  /* 0x0005840001997983 */ /* 0x000ee60000300800 */
[----:B------:R-:W-:Y:S02]  /*35fc0*/  F2FP.SATFINITE.E4M3.F32.PACK_AB_MERGE_C R13, RZ, R13, RZ ;  /* 0x0000000dff0d723e */ /* 0x000fe400048070ff */
[----:B0-----:R-:W-:-:S05]  /*35fd0*/  @!P1 IADD3 R14, P6, R196, R14, RZ ;  /* 0x0000000ec40e9210 */ /* 0x001fca0007fde0ff */
[----:B------:R-:W-:-:S05]  /*35fe0*/  @!P1 IMAD.X R15, R200, 0x1, R15, P6 ;  /* 0x00000001c80f9824 */ /* 0x000fca00030e060f */
[----:B------:R0:W-:Y:S02]  /*35ff0*/  @!P1 STG.E.U8 desc[UR46][R14.64+0x91], R13 ;  /* 0x0000910d0e009986 */ /* 0x0001e4000c10112e */
[----:B0-----:R-:W-:-:S05]  /*36000*/  FMUL R13, R162, UR41 ;  /* 0x00000029a20d7c20 */ /* 0x001fca0008400000 */
[----:B------:R-:W-:-:S05]  /*36010*/  F2FP.SATFINITE.E4M3.F32.PACK_AB_MERGE_C R13, RZ, R13, RZ ;  /* 0x0000000dff0d723e */ /* 0x000fca00048070ff */
[----:B------:R4:W-:Y:S02]  /*36020*/  @!P3 STG.E.U8 desc[UR46][R172.64+0x98], R13 ;  /* 0x0000980dac00b986 */ /* 0x0009e4000c10112e */
[----:B----4-:R-:W-:Y:S02]  /*36030*/  FMUL R13, R163, UR41 ;  /* 0x00000029a30d7c20 */ /* 0x010fe40008400000 */
[----:B------:R-:W4:Y:S01]  /*36040*/  LDL.LU R163, [R1+0x588] ;  /* 0x0005880001a37983 */ /* 0x000f220000300800 */
[----:B------:R-:W-:Y:S02]  /*36050*/  LOP3.LUT P0, RZ, R0, 0x100000, RZ, 0xc0, !PT ;  /* 0x0010000000ff7812 */ /* 0x000fe4000780c0ff */
[----:B------:R-:W-:Y:S01]  /*36060*/  LOP3.LUT P4, RZ, R5, 0x80000000, RZ, 0xc0, !PT ;  /* 0x8000000005ff7812 */ /* 0x000fe2000788c0ff */
[----:B------:R-:W4:Y:S10]  /*36070*/  LDL.LU R162, [R1+0x58c] ;  /* 0x00058c0001a27983 */ /* 0x000f340000300800 */
[----:B------:R-:W0:Y:S01]  /*36080*/  @!P0 LDC.64 R14, c[0x0][0x5c0] ;  /* 0x00017000ff0e8b82 */ /* 0x000e220000000a00 */
[----:B------:R-:W-:-:S05]  /*36090*/  F2FP.SATFINITE.E4M3.F32.PACK_AB_MERGE_C R13, RZ, R13, RZ ;  /* 0x0000000dff0d723e */ /* 0x000fca00048070ff */
[----:B------:R2:W-:Y:S01]  /*360a0*/  @!P4 STG.E.U8 desc[UR46][R144.64+0x99], R13 ;  /* 0x0000990d9000c986 */ /* 0x0005e2000c10112e */
[----:B0-----:R-:W-:-:S05]  /*360b0*/  @!P0 IADD3 R14, P6, R190, R14, RZ ;  /* 0x0000000ebe0e8210 */ /* 0x001fca0007fde0ff */
[----:B------:R-:W-:Y:S02]  /*360c0*/  @!P0 IMAD.X R15, R191, 0x1, R15, P6 ;  /* 0x00000001bf0f8824 */ /* 0x000fe400030e060f */
[----:B--2---:R-:W-:Y:S02]  /*360d0*/  FMUL R13, R186, UR41 ;  /* 0x00000029ba0d7c20 */ /* 0x004fe40008400000 */
[----:B------:R-:W2:Y:S03]  /*360e0*/  LDL.LU R186, [R1+0x590] ;  /* 0x0005900001ba7983 */ /* 0x000ea60000300800 */
[----:B------:R-:W-:-:S05]  /*360f0*/  F2FP.SATFINITE.E4M3.F32.PACK_AB_MERGE_C R13, RZ, R13, RZ ;  /* 0x0000000dff0d723e */ /* 0x000fca00048070ff */
[----:B------:R0:W-:Y:S02]  /*36100*/  @!P0 STG.E.U8 desc[UR46][R14.64+0x98], R13 ;  /* 0x0000980d0e008986 */ /* 0x0001e4000c10112e */
[----:B0-----:R-:W0:Y:S01]  /*36110*/  @!P5 LDC.64 R14, c[0x0][0x5c0] ;  /* 0x00017000ff0edb82 */ /* 0x001e220000000a00 */
[----:B---3--:R-:W-:Y:S02]  /*36120*/  FMUL R13, R187, UR41 ;  /* 0x00000029bb0d7c20 */ /* 0x008fe40008400000 */
[----:B------:R-:W3:Y:S01]  /*36130*/  LDL.LU R187, [R1+0x594] ;  /* 0x0005940001bb7983 */ /* 0x000ee20000300800 */
[----:B0-----:R-:W-:Y:S02]  /*36140*/  @!P5 IADD3 R14, P6, R201, R14, RZ ;  /* 0x0000000ec90ed210 */ /* 0x001fe40007fde0ff */
[----:B------:R-:W-:Y:S01]  /*36150*/  F2FP.SATFINITE.E4M3.F32.PACK_AB_MERGE_C R13, RZ, R13, RZ ;  /* 0x0000000dff0d723e */ /* 0x000fe200048070ff */
[----:B------:R-:W3:Y:S02]  /*36160*/  LDL.LU R185, [R1+0x598] ;  /* 0x0005980001b97983 */ /* 0x000ee40000300800 */
[----:B------:R-:W-:Y:S01]  /*36170*/  @!P5 IMAD.X R15, R218, 0x1, R15, P6 ;  /* 0x00000001da0fd824 */ /* 0x000fe200030e060f */
[----:B------:R-:W-:Y:S01]  /*36180*/  ISETP.GE.AND P2, PT, R26, 0x1, PT ;  /* 0x000000011a00780c */ /* 0x000fe20003f46270 */
[----:B------:R-:W3:Y:S04]  /*36190*/  LDL.LU R152, [R1+0x59c] ;  /* 0x00059c0001987983 */ /* 0x000ee80000300800 */
[----:B------:R0:W-:Y:S01]  /*361a0*/  @!P5 STG.E.U8 desc[UR46][R14.64+0x99], R13 ;  /* 0x0000990d0e00d986 */ /* 0x0001e2000c10112e */
[----:B------:R-:W-:-:S13]  /*361b0*/  ISETP.LT.OR P5, PT, R27, 0xa1, !P2 ;  /* 0x000000a11b00780c */ /* 0x000fda00057a1670 */
[----:B0-----:R-:W0:Y:S01]  /*361c0*/  @!P5 LDC.64 R14, c[0x0][0x5c0] ;  /* 0x00017000ff0edb82 */ /* 0x001e220000000a00 */
[----:B------:R-:W-:-:S05]  /*361d0*/  FMUL R13, R153, UR41 ;  /* 0x00000029990d7c20 */ /* 0x000fca0008400000 */
[----:B------:R-:W-:Y:S02]  /*361e0*/  F2FP.SATFINITE.E4M3.F32.PACK_AB_MERGE_C R13, RZ, R13, RZ ;  /* 0x0000000dff0d723e */ /* 0x000fe400048070ff */
[----:B0-----:R-:W-:-:S05]  /*361f0*/  @!P5 IADD3 R14, P6, R12, R14, RZ ;  /* 0x0000000e0c0ed210 */ /* 0x001fca0007fde0ff */
[----:B------:R-:W-:-:S05]  /*36200*/  @!P5 IMAD.X R15, R29, 0x1, R15, P6 ;  /* 0x000000011d0fd824 */ /* 0x000fca00030e060f */
[----:B------:R4:W-:Y:S02]  /*36210*/  @!P5 STG.E.U8 desc[UR46][R14.64+0xa0], R13 ;  /* 0x0000a00d0e00d986 */ /* 0x0009e4000c10112e */
[----:B----4-:R-:W-:Y:S02]  /*36220*/  FMUL R13, R163, UR41 ;  /* 0x00000029a30d7c20 */ /* 0x010fe40008400000 */
[----:B------:R-:W4:Y:S01]  /*36230*/  LDL.LU R163, [R1+0x5a0] ;  /* 0x0005a00001a37983 */ /* 0x000f220000300800 */
[----:B------:R-:W-:-:S03]  /*36240*/  ISETP.LT.OR P5, PT, R27, 0xa2, !P2 ;  /* 0x000000a21b00780c */ /* 0x000fc600057a1670 */
[----:B------:R-:W4:Y:S10]  /*36250*/  LDL.LU R153, [R1+0x5a4] ;  /* 0x0005a40001997983 */ /* 0x000f340000300800 */
[----:B------:R-:W0:Y:S01]  /*36260*/  @!P5 LDC.64 R14, c[0x0][0x5c0] ;  /* 0x00017000ff0edb82 */ /* 0x000e220000000a00 */
[----:B------:R-:W-:-:S02]  /*36270*/  F2FP.SATFINITE.E4M3.F32.PACK_AB_MERGE_C R13, RZ, R13, RZ ;  /* 0x0000000dff0d723e */ /* 0x000fc400048070ff */
[----:B------:R-:W-:Y:S02]  /*36280*/  LOP3.LUT P3, RZ, R10, 0x1, RZ, 0xc0, !PT ;  /* 0x000000010aff7812 */ /* 0x000fe4000786c0ff */
[----:B0-----:R-:W-:-:S05]  /*36290*/  @!P5 IADD3 R14, P6, R12, R14, RZ ;  /* 0x0000000e0c0ed210 */ /* 0x001fca0007fde0ff */
[----:B------:R-:W-:-:S05]  /*362a0*/  @!P5 IMAD.X R15, R29, 0x1, R15, P6 ;  /* 0x000000011d0fd824 */ /* 0x000fca00030e060f */
[----:B------:R0:W-:Y:S02]  /*362b0*/  @!P5 STG.E.U8 desc[UR46][R14.64+0xa1], R13 ;  /* 0x0000a10d0e00d986 */ /* 0x0001e4000c10112e */
[----:B0-----:R-:W-:Y:S02]  /*362c0*/  FMUL R13, R162, UR41 ;  /* 0x00000029a20d7c20 */ /* 0x001fe40008400000 */
[----:B------:R-:W4:Y:S03]  /*362d0*/  LDL.LU R162, [R1+0x5a8] ;  /* 0x0005a80001a27983 */ /* 0x000f260000300800 */
[----:B------:R-:W-:-:S05]  /*362e0*/  F2FP.SATFINITE.E4M3.F32.PACK_AB_MERGE_C R13, RZ, R13, RZ ;  /* 0x0000000dff0d723e */ /* 0x000fca00048070ff */
[----:B------:R2:W-:Y:S01]  /*362f0*/  @!P3 STG.E.U8 desc[UR46][R170.64+0xa0], R13 ;  /* 0x0000a00daa00b986 */ /* 0x0005e2000c10112e */
[----:B------:R-:W-:Y:S02]  /*36300*/  LOP3.LUT P4, RZ, R5, 0x40000000, RZ, 0xc0, !PT ;  /* 0x4000000005ff7812 */ /* 0x000fe4000788c0ff */
[----:B------:R-:W-:-:S13]  /*36310*/  ISETP.LT.OR P5, PT, R27, 0xa9, !P2 ;  /* 0x000000a91b00780c */ /* 0x000fda00057a1670 */
[----:B------:R-:W0:Y:S01]  /*36320*/  @!P5 LDC.64 R14, c[0x0][0x5c0] ;  /* 0x00017000ff0edb82 */ /* 0x000e220000000a00 */
[----:B--2---:R-:W-:Y:S02]  /*36330*/  FMUL R13, R186, UR41 ;  /* 0x00000029ba0d7c20 */ /* 0x004fe40008400000 */
[----:B------:R-:W2:Y:S03]  /*36340*/  LDL.LU R186, [R1+0x5ac] ;  /* 0x0005ac0001ba7983 */ /* 0x000ea60000300800 */
[----:B------:R-:W-:-:S05]  /*36350*/  F2FP.SATFINITE.E4M3.F32.PACK_AB_MERGE_C R13, RZ, R13, RZ ;  /* 0x0000000dff0d723e */ /* 0x000fca00048070ff */
[----:B------:R3:W-:Y:S02]  /*36360*/  @!P4 STG.E.U8 desc[UR46][R142.64+0xa1], R13 ;  /* 0x0000a10d8e00c986 */ /* 0x0007e4000c10112e */
[----:B---3--:R-:W-:Y:S02]  /*36370*/  FMUL R13, R187, UR41 ;  /* 0x00000029bb0d7c20 */ /* 0x008fe40008400000 */
[----:B------:R-:W3:Y:S01]  /*36380*/  LDL.LU R187, [R1+0x5b0] ;  /* 0x0005b00001bb7983 */ /* 0x000ee20000300800 */
[----:B0-----:R-:W-:Y:S02]  /*36390*/  @!P5 IADD3 R14, P6, R12, R14, RZ ;  /* 0x0000000e0c0ed210 */ /* 0x001fe40007fde0ff */
[----:B------:R-:W-:-:S03]  /*363a0*/  F2FP.SATFINITE.E4M3.F32.PACK_AB_MERGE_C R13, RZ, R13, RZ ;  /* 0x0000000dff0d723e */ /* 0x000fc600048070ff */
[----:B------:R-:W-:-:S05]  /*363b0*/  @!P5 IMAD.X R15, R29, 0x1, R15, P6 ;  /* 0x000000011d0fd824 */ /* 0x000fca00030e060f */
[----:B------:R0:W-:Y:S01]  /*363c0*/  @!P5 STG.E.U8 desc[UR46][R14.64+0xa8], R13 ;  /* 0x0000a80d0e00d986 */ /* 0x0001e2000c10112e */
[----:B------:R-:W-:-:S13]  /*363d0*/  ISETP.LT.OR P5, PT, R27, 0xaa, !P2 ;  /* 0x000000aa1b00780c */ /* 0x000fda00057a1670 */
[----:B0-----:R-:W0:Y:S01]  /*363e0*/  @!P5 LDC.64 R14, c[0x0][0x5c0] ;  /* 0x00017000ff0edb82 */ /* 0x001e220000000a00 */
[----:B------:R-:W-:Y:S01]  /*363f0*/  FMUL R13, R185, UR41 ;  /* 0x00000029b90d7c20 */ /* 0x000fe20008400000 */
[----:B------:R-:W-:-:S04]  /*36400*/  LOP3.LUT P1, RZ, R5, 0x20000000, RZ, 0xc0, !PT ;  /* 0x2000000005ff7812 */ /* 0x000fc8000782c0ff */
        /* <DEDUP_REMOVED lines=9> */
[----:B------:R-:W-:Y:S02]  /*364a0*/  ISETP.LT.OR P5, PT, R27, 0xb1, !P2 ;  /* 0x000000b11b00780c */ /* 0x000fe400057a1670 */
[----:B------:R-:W-:-:S11]  /*364b0*/  LOP3.LUT P0, RZ, R5, 0x8000000, RZ, 0xc0, !PT ;  /* 0x0800000005ff7812 */ /* 0x000fd6000780c0ff */
[----:B------:R-:W0:Y:S01]  /*364c0*/  @!P5 LDC.64 R14, c[0x0][0x5c0] ;  /* 0x00017000ff0edb82 */ /* 0x000e220000000a00 */
[----:B------:R-:W-:-:S05]  /*364d0*/  F2FP.SATFINITE.E4M3.F32.PACK_AB_MERGE_C R13, RZ, R13, RZ ;  /* 0x0000000dff0d723e */ /* 0x000fca00048070ff */
[----:B------:R1:W-:Y:S02]  /*364e0*/  @!P0 STG.E.U8 desc[UR46][R128.64+0xa9], R13 ;  /* 0x0000a90d80008986 */ /* 0x0003e4000c10112e */
[----:B-1----:R-:W-:Y:S01]  /*364f0*/  FMUL R13, R153, UR41 ;  /* 0x00000029990d7c20 */ /* 0x002fe20008400000 */
[----:B0-----:R-:W-:-:S04]  /*36500*/  @!P5 IADD3 R14, P6, R12, R14, RZ ;  /* 0x0000000e0c0ed210 */ /* 0x001fc80007fde0ff */
[----:B------:R-:W-:Y:S01]  /*36510*/  F2FP.SATFINITE.E4M3.F32.PACK_AB_MERGE_C R13, RZ, R13, RZ ;  /* 0x0000000dff0d723e */ /* 0x000fe200048070ff */
[----:B------:R-:W-:-:S05]  /*36520*/  @!P5 IMAD.X R15, R29, 0x1, R15, P6 ;  /* 0x000000011d0fd824 */ /* 0x000fca00030e060f */
[----:B------:R0:W-:Y:S01]  /*36530*/  @!P5 STG.E.U8 desc[UR46][R14.64+0xb0], R13 ;  /* 0x0000b00d0e00d986 */ /* 0x0001e2000c10112e */
[----:B------:R-:W-:-:S13]  /*36540*/  ISETP.LT.OR P5, PT, R27, 0xb2, !P2 ;  /* 0x000000b21b00780c */ /* 0x000fda00057a1670 */
[----:B0-----:R-:W0:Y:S01]  /*36550*/  @!P5 LDC.64 R14, c[0x0][0x5c0] ;  /* 0x00017000ff0edb82 */ /* 0x001e220000000a00 */
[----:B------:R-:W-:Y:S02]  /*36560*/  FMUL R13, R162, UR41 ;  /* 0x00000029a20d7c20 */ /* 0x000fe40008400000 */
[----:B------:R-:W4:Y:S03]  /*36570*/  LDL.LU R162, [R1+0x5b8] ;  /* 0x0005b80001a27983 */ /* 0x000f260000300800 */
[----:B------:R-:W-:Y:S02]  /*36580*/  F2FP.SATFINITE.E4M3.F32.PACK_AB_MERGE_C R13, RZ, R13, RZ ;  /* 0x0000000dff0d723e */ /* 0x000fe400048070ff */
[----:B------:R-:W-:Y:S02]  /*36590*/  LOP3.LUT P3, RZ, R5, 0x10000000, RZ, 0xc0, !PT ;  /* 0x1000000005ff7812 */ /* 0x000fe4000786c0ff */
[----:B0-----:R-:W-:-:S05]  /*365a0*/  @!P5 IADD3 R14, P6, R12, R14, RZ ;  /* 0x0000000e0c0ed210 */ /* 0x001fca0007fde0ff */
[----:B------:R-:W-:-:S05]  /*365b0*/  @!P5 IMAD.X R15, R29, 0x1, R15, P6 ;  /* 0x000000011d0fd824 */ /* 0x000fca00030e060f */
[----:B------:R2:W-:Y:S02]  /*365c0*/  @!P5 STG.E.U8 desc[UR46][R14.64+0xb1], R13 ;  /* 0x0000b10d0e00d986 */ /* 0x0005e4000c10112e */
[----:B--2---:R-:W-:Y:S02]  /*365d0*/  FMUL R13, R186, UR41 ;  /* 0x00000029ba0d7c20 */ /* 0x004fe40008400000 */
[----:B------:R-:W2:Y:S03]  /*365e0*/  LDL.LU R186, [R1+0x5bc] ;  /* 0x0005bc0001ba7983 */ /* 0x000ea60000300800 */
[----:B------:R-:W-:-:S05]  /*365f0*/  F2FP.SATFINITE.E4M3.F32.PACK_AB_MERGE_C R13, RZ, R13, RZ ;  /* 0x0000000dff0d723e */ /* 0x000fca00048070ff */
[----:B------:R3:W-:Y:S02]  /*36600*/  @!P3 STG.E.U8 desc[UR46][R124.64+0xb0], R13 ;  /* 0x0000b00d7c00b986 */ /* 0x0007e4000c10112e */
[----:B---3--:R-:W-:Y:S02]  /*36610*/  FMUL R13, R187, UR41 ;  /* 0x00000029bb0d7c20 */ /* 0x008fe40008400000 */
[----:B------:R-:W3:Y:S01]  /*36620*/  LDL.LU R187, [R1+0x5c0] ;  /* 0x0005c00001bb7983 */ /* 0x000ee20000300800 */
[----:B------:R-:W-:Y:S02]  /*36630*/  LOP3.LUT P4, RZ, R5, 0x4000000, RZ, 0xc0, !PT ;  /* 0x0400000005ff7812 */ /* 0x000fe4000788c0ff */
[----:B------:R-:W-:Y:S01]  /*36640*/  F2FP.SATFINITE.E4M3.F32.PACK_AB_MERGE_C R13, RZ, R13, RZ ;  /* 0x0000000dff0d723e */ /* 0x000fe200048070ff */
[----:B------:R-:W3:Y:S10]  /*36650*/  LDL.LU R152, [R1+0x5c4] ;  /* 0x0005c40001987983 */ /* 0x000ef40000300800 */
[----:B------:R4:W-:Y:S01]  /*36660*/  @!P4 STG.E.U8 desc[UR46][R122.64+0xb1], R13 ;  /* 0x0000b10d7a00c986 */ /* 0x0009e2000c10112e */
[----:B------:R-:W-:-:S13]  /*36670*/  ISETP.LT.OR P5, PT, R27, 0xb9, !P2 ;  /* 0x000000b91b00780c */ /* 0x000fda00057a1670 */
[----:B------:R-:W0:Y:S01]  /*36680*/  @!P5 LDC.64 R14, c[0x0][0x5c0] ;  /* 0x00017000ff0edb82 */ /* 0x000e220000000a00 */
[----:B----4-:R-:W-:Y:S02]  /*36690*/  FMUL R13, R163, UR41 ;  /* 0x00000029a30d7c20 */ /* 0x010fe40008400000 */
[----:B------:R-:W4:Y:S04]  /*366a0*/  LDL.LU R163, [R1+0x5c8] ;  /* 0x0005c80001a37983 */ /* 0x000f280000300800 */
[----:B------:R-:W4:Y:S01]  /*366b0*/  LDL.LU R153, [R1+0x5cc] ;  /* 0x0005cc0001997983 */ /* 0x000f220000300800 */
[----:B0-----:R-:W-:Y:S02]  /*366c0*/  @!P5 IADD3 R14, P6, R12, R14, RZ ;  /* 0x0000000e0c0ed210 */ /* 0x001fe40007fde0ff */
[----:B------:R-:W-:-:S03]  /*366d0*/  F2FP.SATFINITE.E4M3.F32.PACK_AB_MERGE_C R13, RZ, R13, RZ ;  /* 0x0000000dff0d723e */ /* 0x000fc600048070ff */
[----:B------:R-:W-:-:S05]  /*366e0*/  @!P5 IMAD.X R15, R29, 0x1, R15, P6 ;  /* 0x000000011d0fd824 */ /* 0x000fca00030e060f */
[----:B------:R0:W-:Y:S01]  /*366f0*/  @!P5 STG.E.U8 desc[UR46][R14.64+0xb8], R13 ;  /* 0x0000b80d0e00d986 */ /* 0x0001e2000c10112e */
[----:B------:R-:W-:-:S13]  /*36700*/  ISETP.LT.OR P5, PT, R27, 0xba, !P2 ;  /* 0x000000ba1b00780c */ /* 0x000fda00057a1670 */
[----:B0-----:R-:W0:Y:S01]  /*36710*/  @!P5 LDC.64 R14, c[0x0][0x5c0] ;  /* 0x00017000ff0edb82 */ /* 0x001e220000000a00 */
[----:B------:R-:W-:Y:S02]  /*36720*/  LOP3.LUT P0, RZ, R5, 0x800000, RZ, 0xc0, !PT ;  /* 0x0080000005ff7812 */ /* 0x000fe4000780c0ff */
[----:B0-----:R-:W-:-:S05]  /*36730*/  @!P5 IADD3 R14, P6, R12, R14, RZ ;  /* 0x0000000e0c0ed210 */ /* 0x001fca0007fde0ff */
[----:B------:R-:W-:Y:S02]  /*36740*/  @!P5 IMAD.X R15, R29, 0x1, R15, P6 ;  /* 0x000000011d0fd824 */ /* 0x000fe400030e060f */
[----:B------:R-:W-:-:S05]  /*36750*/  FMUL R13, R162, UR41 ;  /* 0x00000029a20d7c20 */ /* 0x000fca0008400000 */
[----:B------:R-:W-:-:S05]  /*36760*/  F2FP.SATFINITE.E4M3.F32.PACK_AB_MERGE_C R13, RZ, R13, RZ ;  /* 0x0000000dff0d723e */ /* 0x000fca00048070ff */
        /* <DEDUP_REMOVED lines=8> */
[----:B------:R-:W-:Y:S01]  /*367f0*/  LOP3.LUT R10, R10, 0x7fffffff, RZ, 0xc0, !PT ;  /* 0x7fffffff0a0a7812 */ /* 0x000fe200078ec0ff */
[----:B------:R-:W-:Y:S01]  /*36800*/  FMUL R81, R152, UR41 ;  /* 0x0000002998517c20 */ /* 0x000fe20008400000 */
[----:B------:R-:W-:Y:S01]  /*36810*/  F2FP.SATFINITE.E4M3.F32.PACK_AB_MERGE_C R13, RZ, R13, RZ ;  /* 0x0000000dff0d723e */ /* 0x000fe200048070ff */
[----:B------:R-:W3:Y:S08]  /*36820*/  LDL.LU R162, [R1+0x5d8] ;  /* 0x0005d80001a27983 */ /* 0x000ef00000300800 */
[----:B------:R-:W-:-:S02]  /*36830*/  @P3 LOP3.LUT R10, R10, 0x80000000, RZ, 0xfc, !PT ;  /* 0x800000000a0a3812 */ /* 0x000fc400078efcff */
[----:B------:R-:W-:Y:S02]  /*36840*/  LOP3.LUT P3, RZ, R5, 0x400000, RZ, 0xc0, !PT ;  /* 0x0040000005ff7812 */ /* 0x000fe4000786c0ff */
[----:B------:R-:W-:-:S04]  /*36850*/  LOP3.LUT R10, R10, 0xbfffffff, RZ, 0xc0, !PT ;  /* 0xbfffffff0a0a7812 */ /* 0x000fc800078ec0ff */
[----:B------:R-:W-:-:S07]  /*36860*/  @P2 LOP3.LUT R10, R10, 0x40000000, RZ, 0xfc, !PT ;  /* 0x400000000a0a2812 */ /* 0x000fce00078efcff */
[----:B------:R0:W-:Y:S01]  /*36870*/  @!P3 STG.E.U8 desc[UR46][R114.64+0xb9], R13 ;  /* 0x0000b90d7200b986 */ /* 0x0001e2000c10112e */
[----:B------:R-:W-:Y:S02]  /*36880*/  LOP3.LUT P3, RZ, R10, 0x80000000, RZ, 0xc0, !PT ;  /* 0x800000000aff7812 */ /* 0x000fe4000786c0ff */
[----:B------:R-:W-:-:S11]  /*36890*/  LOP3.LUT P5, RZ, R5, 0x200000, RZ, 0xc0, !PT ;  /* 0x0020000005ff7812 */ /* 0x000fd600078ac0ff */
[----:B------:R-:W1:Y:S01]  /*368a0*/  @!P3 LDC.64 R14, c[0x0][0x5c0] ;  /* 0x00017000ff0ebb82 */ /* 0x000e620000000a00 */
[----:B------:R-:W-:Y:S02]  /*368b0*/  F2FP.SATFINITE.E4M3.F32.PACK_AB_MERGE_C R117, RZ, R81, RZ ;  /* 0x00000051ff75723e */ /* 0x000fe400048070ff */
[----:B------:R-:W-:Y:S02]  /*368c0*/  LOP3.LUT P2, RZ, R5, 0x100000, RZ, 0xc0, !PT ;  /* 0x0010000005ff7812 */ /* 0x000fe4000784c0ff */
[----:B------:R-:W-:Y:S01]  /*368d0*/  LOP3.LUT P4, RZ, R2, 0x4, RZ, 0xc0, !PT ;  /* 0x0000000402ff7812 */ /* 0x000fe2000788c0ff */
[----:B------:R-:W-:Y:S01]  /*368e0*/  @!P5 STG.E.U8 desc[UR46][R112.64+0xa0], R117 ;  /* 0x0000a0757000d986 */ /* 0x000fe2000c10112e */
[----:B-1----:R-:W-:-:S05]  /*368f0*/  @!P3 IADD3 R14, P5, R105, R14, RZ ;  /* 0x0000000e690eb210 */ /* 0x002fca0007fbe0ff */
[----:B------:R-:W-:Y:S02]  /*36900*/  @!P3 IMAD.X R15, R108, 0x1, R15, P5 ;  /* 0x000000016c0fb824 */ /* 0x000fe400028e060f */
[----:B----4-:R-:W-:Y:S02]  /*36910*/  FMUL R81, R163, UR41 ;  /* 0x00000029a3517c20 */ /* 0x010fe40008400000 */
[----:B------:R-:W4:Y:S03]  /*36920*/  LDL.LU R163, [R1+0x5dc] ;  /* 0x0005dc0001a37983 */ /* 0x000f260000300800 */
[----:B------:R-:W-:Y:S01]  /*36930*/  F2FP.SATFINITE.E4M3.F32.PACK_AB_MERGE_C R121, RZ, R81, RZ ;  /* 0x00000051ff79723e */ /* 0x000fe200048070ff */
[----:B------:R-:W-:Y:S01]  /*36940*/  FMUL R81, R153, UR41 ;  /* 0x0000002999517c20 */ /* 0x000fe20008400000 */
[----:B------:R-:W4:Y:S04]  /*36950*/  LDL.LU R105, [R1+0x734] ;  /* 0x0007340001697983 */ /* 0x000f280000300800 */
[----:B0-----:R-:W-:Y:S01]  /*36960*/  F2FP.SATFINITE.E4M3.F32.PACK_AB_MERGE_C R13, RZ, R81, RZ ;  /* 0x00000051ff0d723e */ /* 0x001fe200048070ff */
[----:B------:R-:W-:Y:S04]  /*36970*/  @!P2 STG.E.U8 desc[UR46][R110.64+0xa1], R121 ;  /* 0x0000a1796e00a986 */ /* 0x000fe8000c10112e */
[----:B------:R0:W-:Y:S04]  /*36980*/  @!P3 STG.E.U8 desc[UR46][R14.64+0xa0], R13 ;  /* 0x0000a00d0e00b986 */ /* 0x0001e8000c10112e */
[----:B------:R-:W4:Y:S01]  /*36990*/  LDL.LU R108, [R1+0x730] ;  /* 0x00073000016c7983 */ /* 0x000f220000300800 */
[----:B0-----:R-:W0:Y:S02]  /*369a0*/  @!P4 LDC.64 R14, c[0x0][0x5c0] ;  /* 0x00017000ff0ecb82 */ /* 0x001e240000000a00 */
[----:B0-----:R-:W-:-:S05]  /*369b0*/  @!P4 IADD3 R14, P5, R237, R14, RZ ;  /* 0x0000000eed0ec210 */ /* 0x001fca0007fbe0ff */
[----:B------:R-:W-:Y:S02]  /*369c0*/  @!P4 IMAD.X R15, R109, 0x1, R15, P5 ;  /* 0x000000016d0fc824 */ /* 0x000fe400028e060f */
[----:B------:R-:W4:Y:S01]  /*369d0*/  LDL.LU R109, [R1+0x72c] ;  /* 0x00072c00016d7983 */ /* 0x000f220000300800 */
[----:B--2---:R-:W-:-:S03]  /*369e0*/  FMUL R81, R186, UR41 ;  /* 0x00000029ba517c20 */ /* 0x004fc60008400000 */
[----:B------:R-:W2:Y:S04]  /*369f0*/  LDL.LU R186, [R1+0x5e0] ;  /* 0x0005e00001ba7983 */ /* 0x000ea80000300800 */
[----:B------:R-:W2:Y:S01]  /*36a00*/  LDL.LU R152, [R1+0x5e4] ;  /* 0x0005e40001987983 */ /* 0x000ea20000300800 */
[----:B------:R-:W-:Y:S01]  /*36a10*/  F2FP.SATFINITE.E4M3.F32.PACK_AB_MERGE_C R111, RZ, R81, RZ ;  /* 0x00000051ff6f723e */ /* 0x000fe200048070ff */
[----:B---3--:R-:W-:Y:S02]  /*36a20*/  FMUL R81, R187, UR41 ;  /* 0x00000029bb517c20 */ /* 0x008fe40008400000 */
[----:B------:R-:W3:Y:S01]  /*36a30*/  LDL.LU R187, [R1+0x5e8] ;  /* 0x0005e80001bb7983 */ /* 0x000ee20000300800 */
[----:B------:R-:W-:-:S03]  /*36a40*/  LOP3.LUT P0, RZ, R0, 0x40000000, RZ, 0xc0, !PT ;  /* 0x4000000000ff7812 */ /* 0x000fc6000780c0ff */
[----:B------:R0:W-:Y:S10]  /*36a50*/  @!P4 STG.E.U8 desc[UR46][R14.64+0xa1], R111 ;  /* 0x0000a16f0e00c986 */ /* 0x0001f4000c10112e */
[----:B0-----:R-:W0:Y:S01]  /*36a60*/  @!P0 LDC.64 R14, c[0x0][0x5c0] ;  /* 0x00017000ff0e8b82 */ /* 0x001e220000000a00 */
[----:B------:R-:W-:-:S02]  /*36a70*/  LOP3.LUT P3, RZ, R5, 0x10000, RZ, 0xc0, !PT ;  /* 0x0001000005ff7812 */ /* 0x000fc4000786c0ff */
[----:B------:R-:W-:Y:S01]  /*36a80*/  F2FP.SATFINITE.E4M3.F32.PACK_AB_MERGE_C R113, RZ, R81, RZ ;  /* 0x00000051ff71723e */ /* 0x000fe200048070ff */
[----:B------:R-:W-:Y:S01]  /*36a90*/  FMUL R81, R162, UR41 ;  /* 0x00000029a2517c20 */ /* 0x000fe20008400000 */
[C---:B------:R-:W-:Y:S02]  /*36aa0*/  LOP3.LUT P6, RZ, R5.reuse, 0x80000, RZ, 0xc0, !PT ;  /* 0x0008000005ff7812 */ /* 0x040fe400078cc0ff */
[----:B------:R-:W-:Y:S02]  /*36ab0*/  LOP3.LUT P1, RZ, R5, 0x20000, RZ, 0xc0, !PT ;  /* 0x0002000005ff7812 */ /* 0x000fe4000782c0ff */
[----:B------:R-:W-:Y:S02]  /*36ac0*/  P2R R13, PR, RZ, 0x8 ;  /* 0x00000008ff0d7803 */ /* 0x000fe40000000000 */
[----:B------:R-:W-:Y:S02]  /*36ad0*/  LOP3.LUT P3, RZ, R0, 0x10000000, RZ, 0xc0, !PT ;  /* 0x1000000000ff7812 */ /* 0x000fe4000786c0ff */
[----:B------:R-:W-:-:S02]  /*36ae0*/  F2FP.SATFINITE.E4M3.F32.PACK_AB_MERGE_C R115, RZ, R81, RZ ;  /* 0x00000051ff73723e */ /* 0x000fc400048070ff */
[----:B0-----:R-:W-:-:S05]  /*36af0*/  @!P0 IADD3 R14, P5, R236, R14, RZ ;  /* 0x0000000eec0e8210 */ /* 0x001fca0007fbe0ff */
[----:B------:R-:W-:Y:S02]  /*36b00*/  @!P0 IMAD.X R15, R107, 0x1, R15, P5 ;  /* 0x000000016b0f8824 */ /* 0x000fe400028e060f */
[----:B------:R-:W3:Y:S04]  /*36b10*/  LDL.LU R107, [R1+0x728] ;  /* 0x00072800016b7983 */ /* 0x000ee80000300800 */
[----:B------:R-:W3:Y:S01]  /*36b20*/  LDL.LU R153, [R1+0x5ec] ;  /* 0x0005ec0001997983 */ /* 0x000ee20000300800 */
[----:B----4-:R-:W-:-:S03]  /*36b30*/  FMUL R81, R163, UR41 ;  /* 0x00000029a3517c20 */ /* 0x010fc60008400000 */
[----:B------:R-:W4:Y:S02]  /*36b40*/  LDL.LU R163, [R1+0x5f0] ;  /* 0x0005f00001a37983 */ /* 0x000f240000300800 */
[----:B------:R-:W-:Y:S02]  /*36b50*/  F2FP.SATFINITE.E4M3.F32.PACK_AB_MERGE_C R81, RZ, R81, RZ ;  /* 0x00000051ff51723e */ /* 0x000fe400048070ff */
[----:B------:R-:W-:Y:S04]  /*36b60*/  @!P6 STG.E.U8 desc[UR46][R108.64+0xa8], R113 ;  /* 0x0000a8716c00e986 */ /* 0x000fe8000c10112e */
[----:B------:R-:W-:Y:S04]  /*36b70*/  @!P1 STG.E.U8 desc[UR46][R104.64+0xa9], R115 ;  /* 0x0000a97368009986 */ /* 0x000fe8000c10112e */
[----:B------:R0:W-:Y:S02]  /*36b80*/  @!P0 STG.E.U8 desc[UR46][R14.64+0xa8], R81 ;  /* 0x0000a8510e008986 */ /* 0x0001e4000c10112e */
[----:B0-----:R-:W0:Y:S02]  /*36b90*/  @!P3 LDC.64 R14, c[0x0][0x5c0] ;  /* 0x00017000ff0ebb82 */ /* 0x001e240000000a00 */
[----:B0-----:R-:W-:-:S05]  /*36ba0*/  @!P3 IADD3 R14, P5, R234, R14, RZ ;  /* 0x0000000eea0eb210 */ /* 0x001fca0007fbe0ff */
[----:B------:R-:W-:Y:S02]  /*36bb0*/  @!P3 IMAD.X R15, R103, 0x1, R15, P5 ;  /* 0x00000001670fb824 */ /* 0x000fe400028e060f */
[----:B------:R-:W4:Y:S04]  /*36bc0*/  LDL.LU R103, [R1+0x724] ;  /* 0x0007240001677983 */ /* 0x000f280000300800 */
[----:B------:R-:W4:Y:S01]  /*36bd0*/  LDL.LU R162, [R1+0x5f4] ;  /* 0x0005f40001a27983 */ /* 0x000f220000300800 */
[----:B------:R-:W-:Y:S01]  /*36be0*/  ISETP.NE.AND P3, PT, R13, RZ, PT ;  /* 0x000000ff0d00720c */ /* 0x000fe20003f65270 */
[----:B--2---:R-:W-:Y:S02]  /*36bf0*/  FMUL R13, R186, UR41 ;  /* 0x00000029ba0d7c20 */ /* 0x004fe40008400000 */
[----:B------:R-:W2:Y:S03]  /*36c00*/  LDL.LU R186, [R1+0x5f8] ;  /* 0x0005f80001ba7983 */ /* 0x000ea60000300800 */
[----:B------:R-:W-:Y:S01]  /*36c10*/  F2FP.SATFINITE.E4M3.F32.PACK_AB_MERGE_C R105, RZ, R13, RZ ;  /* 0x0000000dff69723e */ /* 0x000fe200048070ff */
[----:B------:R-:W-:-:S05]  /*36c20*/  FMUL R13, R152, UR41 ;  /* 0x00000029980d7c20 */ /* 0x000fca0008400000 */
[----:B------:R-:W-:Y:S01]  /*36c30*/  F2FP.SATFINITE.E4M3.F32.PACK_AB_MERGE_C R109, RZ, R13, RZ ;  /* 0x0000000dff6d723e */ /* 0x000fe200048070ff */
[----:B---3--:R-:W-:Y:S02]  /*36c40*/  FMUL R13, R187, UR41 ;  /* 0x00000029bb0d7c20 */ /* 0x008fe40008400000 */
[----:B------:R-:W3:Y:S01]  /*36c50*/  LDL.LU R187, [R1+0x5fc] ;  /* 0x0005fc0001bb7983 */ /* 0x000ee20000300800 */
[C---:B------:R-:W-:Y:S02]  /*36c60*/  LOP3.LUT P5, RZ, R0.reuse, 0x10000000, RZ, 0xc0, !PT ;  /* 0x1000000000ff7812 */ /* 0x040fe400078ac0ff */
[----:B------:R-:W-:-:S11]  /*36c70*/  LOP3.LUT P4, RZ, R0, 0x8000000, RZ, 0xc0, !PT ;  /* 0x0800000000ff7812 */ /* 0x000fd6000788c0ff */
[----:B------:R0:W-:Y:S02]  /*36c80*/  @!P5 STG.E.U8 desc[UR46][R14.64+0xa9], R105 ;  /* 0x0000a9690e00d986 */ /* 0x0001e4000c10112e */
[----:B0-----:R-:W0:Y:S01]  /*36c90*/  @!P4 LDC.64 R14, c[0x0][0x5c0] ;  /* 0x00017000ff0ecb82 */ /* 0x001e220000000a00 */
[C---:B------:R-:W-:Y:S02]  /*36ca0*/  LOP3.LUT P6, RZ, R5.reuse, 0x2000, RZ, 0xc0, !PT ;  /* 0x0000200005ff7812 */ /* 0x040fe400078cc0ff */
[----:B------:R-:W-:Y:S02]  /*36cb0*/  LOP3.LUT P2, RZ, R5, 0x4000, RZ, 0xc0, !PT ;  /* 0x0000400005ff7812 */ /* 0x000fe4000784c0ff */
[----:B------:R-:W-:Y:S02]  /*36cc0*/  P2R R104, PR, RZ, 0x40 ;  /* 0x00000040ff687803 */ /* 0x000fe40000000000 */
[----:B------:R-:W-:Y:S02]  /*36cd0*/  LOP3.LUT P6, RZ, R0, 0x2000000, RZ, 0xc0, !PT ;  /* 0x0200000000ff7812 */ /* 0x000fe400078cc0ff */
[----:B------:R-:W-:Y:S01]  /*36ce0*/  F2FP.SATFINITE.E4M3.F32.PACK_AB_MERGE_C R81, RZ, R13, RZ ;  /* 0x0000000dff51723e */ /* 0x000fe200048070ff */
[----:B------:R-:W-:Y:S01]  /*36cf0*/  FMUL R13, R153, UR41 ;  /* 0x00000029990d7c20 */ /* 0x000fe20008400000 */
[----:B0-----:R-:W-:Y:S01]  /*36d00*/  @!P4 IADD3 R14, P5, R232, R14, RZ ;  /* 0x0000000ee80ec210 */ /* 0x001fe20007fbe0ff */
[----:B------:R-:W-:Y:S03]  /*36d10*/  @!P3 STG.E.U8 desc[UR46][R106.64+0xb0], R109 ;  /* 0x0000b06d6a00b986 */ /* 0x000fe6000c10112e */
[----:B------:R-:W-:Y:S01]  /*36d20*/  F2FP.SATFINITE.E4M3.F32.PACK_AB_MERGE_C R105, RZ, R13, RZ ;  /* 0x0000000dff69723e */ /* 0x000fe200048070ff */
[----:B------:R-:W-:Y:S01]  /*36d30*/  @!P4 IMAD.X R15, R235, 0x1, R15, P5 ;  /* 0x00000001eb0fc824 */ /* 0x000fe200028e060f */
[----:B------:R-:W-:Y:S01]  /*36d40*/  LOP3.LUT P0, RZ, R0, 0x1000000, RZ, 0xc0, !PT ;  /* 0x0100000000ff7812 */ /* 0x000fe2000780c0ff */
[----:B----4-:R-:W-:Y:S01]  /*36d50*/  FMUL R13, R163, UR41 ;  /* 0x00000029a30d7c20 */ /* 0x010fe20008400000 */
[----:B------:R-:W-:Y:S04]  /*36d60*/  @!P2 STG.E.U8 desc[UR46][R102.64+0xb1], R81 ;  /* 0x0000b1516600a986 */ /* 0x000fe8000c10112e */
[----:B------:R0:W-:Y:S02]  /*36d70*/  @!P4 STG.E.U8 desc[UR46][R14.64+0xb0], R105 ;  /* 0x0000b0690e00c986 */ /* 0x0001e4000c10112e */
[----:B0-----:R-:W0:Y:S01]  /*36d80*/  @!P6 LDC.64 R14, c[0x0][0x5c0] ;  /* 0x00017000ff0eeb82 */ /* 0x001e220000000a00 */
[----:B------:R-:W-:-:S02]  /*36d90*/  F2FP.SATFINITE.E4M3.F32.PACK_AB_MERGE_C R81, RZ, R13, RZ ;  /* 0x0000000dff51723e */ /* 0x000fc400048070ff */
[----:B0-----:R-:W-:Y:S02]  /*36da0*/  @!P6 IADD3 R14, P5, R101, R14, RZ ;  /* 0x0000000e650ee210 */ /* 0x001fe40007fbe0ff */
[----:B------:R-:W4:Y:S03]  /*36db0*/  LDL.LU R101, [R1+0x720] ;  /* 0x0007200001657983 */ /* 0x000f260000300800 */
[----:B------:R-:W-:Y:S01]  /*36dc0*/  @!P6 IMAD.X R15, R99, 0x1, R15, P5 ;  /* 0x00000001630fe824 */ /* 0x000fe200028e060f */
[----:B------:R-:W-:Y:S01]  /*36dd0*/  LOP3.LUT P5, RZ, R0, 0x2000000, RZ, 0xc0, !PT ;  /* 0x0200000000ff7812 */ /* 0x000fe200078ac0ff */
[----:B------:R-:W4:Y:S04]  /*36de0*/  LDL.LU R153, [R1+0x600] ;  /* 0x0006000001997983 */ /* 0x000f280000300800 */
[----:B------:R-:W4:Y:S04]  /*36df0*/  LDL.LU R99, [R1+0x71c] ;  /* 0x00071c0001637983 */ /* 0x000f280000300800 */
[----:B------:R-:W4:Y:S04]  /*36e00*/  LDL.LU R152, [R1+0x604] ;  /* 0x0006040001987983 */ /* 0x000f280000300800 */
[----:B------:R0:W-:Y:S04]  /*36e10*/  @!P5 STG.E.U8 desc[UR46][R14.64+0xb1], R81 ;  /* 0x0000b1510e00d986 */ /* 0x0001e8000c10112e */
[----:B------:R-:W4:Y:S01]  /*36e20*/  LDL.LU R163, [R1+0x608] ;  /* 0x0006080001a37983 */ /* 0x000f220000300800 */
[----:B0-----:R-:W0:Y:S01]  /*36e30*/  @!P0 LDC.64 R14, c[0x0][0x5c0] ;  /* 0x00017000ff0e8b82 */ /* 0x001e220000000a00 */
[----:B------:R-:W-:-:S05]  /*36e40*/  FMUL R13, R162, UR41 ;  /* 0x00000029a20d7c20 */ /* 0x000fca0008400000 */
[----:B------:R-:W-:Y:S01]  /*36e50*/  F2FP.SATFINITE.E4M3.F32.PACK_AB_MERGE_C R103, RZ, R13, RZ ;  /* 0x0000000dff67723e */ /* 0x000fe200048070ff */
[----:B--2---:R-:W-:Y:S02]  /*36e60*/  FMUL R13, R186, UR41 ;  /* 0x00000029ba0d7c20 */ /* 0x004fe40008400000 */
[----:B------:R-:W2:Y:S03]  /*36e70*/  LDL.LU R186, [R1+0x60c] ;  /* 0x00060c0001ba7983 */ /* 0x000ea60000300800 */
[----:B------:R-:W-:Y:S02]  /*36e80*/  F2FP.SATFINITE.E4M3.F32.PACK_AB_MERGE_C R105, RZ, R13, RZ ;  /* 0x0000000dff69723e */ /* 0x000fe400048070ff */
[----:B0-----:R-:W-:-:S05]  /*36e90*/  @!P0 IADD3 R14, P5, R233, R14, RZ ;  /* 0x0000000ee90e8210 */ /* 0x001fca0007fbe0ff */
[----:B------:R-:W-:Y:S02]  /*36ea0*/  @!P0 IMAD.X R15, R11, 0x1, R15, P5 ;  /* 0x000000010b0f8824 */ /* 0x000fe400028e060f */
[----:B------:R0:W5:Y:S04]  /*36eb0*/  LDL.LU R11, [R1+0x718] ;  /* 0x00071800010b7983 */ /* 0x0001680000300800 */
[----:B------:R-:W2:Y:S01]  /*36ec0*/  LDL.LU R162, [R1+0x610] ;  /* 0x0006100001a27983 */ /* 0x000ea20000300800 */
[----:B---3--:R-:W-:-:S03]  /*36ed0*/  FMUL R13, R187, UR41 ;  /* 0x00000029bb0d7c20 */ /* 0x008fc60008400000 */
[----:B------:R-:W3:Y:S01]  /*36ee0*/  LDL.LU R187, [R1+0x614] ;  /* 0x0006140001bb7983 */ /* 0x000ee20000300800 */
[----:B------:R-:W-:Y:S02]  /*36ef0*/  ISETP.NE.AND P6, PT, R104, RZ, PT ;  /* 0x000000ff6800720c */ /* 0x000fe40003fc5270 */
[C---:B------:R-:W-:Y:S02]  /*36f00*/  LOP3.LUT P1, RZ, R5.reuse, 0x1000, RZ, 0xc0, !PT ;  /* 0x0000100005ff7812 */ /* 0x040fe4000782c0ff */
[----:B------:R-:W-:Y:S02]  /*36f10*/  LOP3.LUT P3, RZ, R0, 0x200000, RZ, 0xc0, !PT ;  /* 0x0020000000ff7812 */ /* 0x000fe4000786c0ff */
[----:B------:R-:W-:Y:S02]  /*36f20*/  F2FP.SATFINITE.E4M3.F32.PACK_AB_MERGE_C R81, RZ, R13, RZ ;  /* 0x0000000dff51723e */ /* 0x000fe400048070ff */
[----:B------:R-:W-:-:S05]  /*36f30*/  LOP3.LUT P4, RZ, R5, 0x400, RZ, 0xc0, !PT ;  /* 0x0000040005ff7812 */ /* 0x000fca000788c0ff */
[----:B----4-:R-:W-:Y:S04]  /*36f40*/  @!P6 STG.E.U8 desc[UR46][R100.64+0xb8], R103 ;  /* 0x0000b8676400e986 */ /* 0x010fe8000c10112e */
[----:B------:R-:W-:Y:S04]  /*36f50*/  @!P1 STG.E.U8 desc[UR46][R98.64+0xb9], R105 ;  /* 0x0000b96962009986 */ /* 0x000fe8000c10112e */
[----:B------:R1:W-:Y:S01]  /*36f60*/  @!P0 STG.E.U8 desc[UR46][R14.64+0xb8], R81 ;  /* 0x0000b8510e008986 */ /* 0x0003e2000c10112e */
[----:B------:R-:W-:-:S03]  /*36f70*/  FMUL R13, R153, UR41 ;  /* 0x00000029990d7c20 */ /* 0x000fc60008400000 */
[----:B------:R-:W4:Y:S01]  /*36f80*/  LDL.LU R153, [R1+0x618] ;  /* 0x0006180001997983 */ /* 0x000f220000300800 */
[----:B-1----:R-:W1:Y:S01]  /*36f90*/  @!P3 LDC.64 R14, c[0x0][0x5c0] ;  /* 0x00017000ff0ebb82 */ /* 0x002e620000000a00 */
[----:B------:R-:W-:Y:S01]  /*36fa0*/  F2FP.SATFINITE.E4M3.F32.PACK_AB_MERGE_C R99, RZ, R13, RZ ;  /* 0x0000000dff63723e */ /* 0x000fe200048070ff */
[----:B------:R-:W-:-:S05]  /*36fb0*/  FMUL R13, R152, UR41 ;  /* 0x00000029980d7c20 */ /* 0x000fca0008400000 */
[----:B------:R-:W-:Y:S01]  /*36fc0*/  F2FP.SATFINITE.E4M3.F32.PACK_AB_MERGE_C R101, RZ, R13, RZ ;  /* 0x0000000dff65723e */ /* 0x000fe200048070ff */
[----:B------:R-:W-:Y:S02]  /*36fd0*/  FMUL R13, R163, UR41 ;  /* 0x00000029a30d7c20 */ /* 0x000fe40008400000 */
[----:B------:R-:W4:Y:S03]  /*36fe0*/  LDL.LU R163, [R1+0x61c] ;  /* 0x00061c0001a37983 */ /* 0x000f260000300800 */
[----:B------:R-:W-:Y:S01]  /*36ff0*/  F2FP.SATFINITE.E4M3.F32.PACK_AB_MERGE_C R81, RZ, R13, RZ ;  /* 0x0000000dff51723e */ /* 0x000fe200048070ff */
[----:B--2---:R-:W-:Y:S02]  /*37000*/  FMUL R13, R186, UR41 ;  /* 0x00000029ba0d7c20 */ /* 0x004fe40008400000 */
[----:B------:R-:W2:Y:S01]  /*37010*/  LDL.LU R186, [R1+0x620] ;  /* 0x0006200001ba7983 */ /* 0x000ea20000300800 */
[----:B-1----:R-:W-:-:S05]  /*37020*/  @!P3 IADD3 R14, P5, R229, R14, RZ ;  /* 0x0000000ee50eb210 */ /* 0x002fca0007fbe0ff */
[----:B------:R-:W-:Y:S01]  /*37030*/  @!P3 IMAD.X R15, R231, 0x1, R15, P5 ;  /* 0x00000001e70fb824 */ /* 0x000fe200028e060f */
[----:B------:R-:W-:-:S04]  /*37040*/  LOP3.LUT P5, RZ, R5, 0x800, RZ, 0xc0, !PT ;  /* 0x0000080005ff7812 */ /* 0x000fc800078ac0ff */
[----:B------:R1:W-:Y:S02]  /*37050*/  @!P3 STG.E.U8 desc[UR46][R14.64+0xb9], R99 ;  /* 0x0000b9630e00b986 */ /* 0x0003e4000c10112e */
[----:B-1----:R-:W-:Y:S01]  /*37060*/  F2FP.SATFINITE.E4M3.F32.PACK_AB_MERGE_C R99, RZ, R13, RZ ;  /* 0x0000000dff63723e */ /* 0x002fe200048070ff */
[----:B------:R-:W-:Y:S02]  /*37070*/  FMUL R13, R162, UR41 ;  /* 0x00000029a20d7c20 */ /* 0x000fe40008400000 */
[----:B------:R-:W2:Y:S04]  /*37080*/  LDL.LU R162, [R1+0x624] ;  /* 0x0006240001a27983 */ /* 0x000ea80000300800 */
[----:B------:R-:W-:Y:S04]  /*37090*/  @!P5 STG.E.U8 desc[UR46][R96.64+0xa0], R101 ;  /* 0x0000a0656000d986 */ /* 0x000fe8000c10112e */
[----:B------:R1:W-:Y:S02]  /*370a0*/  @!P4 STG.E.U8 desc[UR46][R94.64+0xa1], R81 ;  /* 0x0000a1515e00c986 */ /* 0x0003e4000c10112e */
[----:B-1----:R-:W-:Y:S01]  /*370b0*/  F2FP.SATFINITE.E4M3.F32.PACK_AB_MERGE_C R81, RZ, R13, RZ ;  /* 0x0000000dff51723e */ /* 0x002fe200048070ff */
[----:B---3--:R-:W-:-:S02]  /*370c0*/  FMUL R13, R187, UR41 ;  /* 0x00000029bb0d7c20 */ /* 0x008fc40008400000 */
[----:B------:R-:W3:Y:S01]  /*370d0*/  LDL.LU R187, [R1+0x628] ;  /* 0x0006280001bb7983 */ /* 0x000ee20000300800 */
[C---:B------:R-:W-:Y:S02]  /*370e0*/  LOP3.LUT P2, RZ, R0.reuse, 0x40000, RZ, 0xc0, !PT ;  /* 0x0004000000ff7812 */ /* 0x040fe4000784c0ff */
[----:B------:R-:W-:Y:S01]  /*370f0*/  LOP3.LUT P6, RZ, R0, 0x2, RZ, 0xc0, !PT ;  /* 0x0000000200ff7812 */ /* 0x000fe200078cc0ff */
[----:B------:R-:W3:Y:S10]  /*37100*/  LDL.LU R152, [R1+0x62c] ;  /* 0x00062c0001987983 */ /* 0x000ef40000300800 */
[----:B------:R-:W1:Y:S02]  /*37110*/  @!P2 LDC.64 R14, c[0x0][0x5c0] ;  /* 0x00017000ff0eab82 */ /* 0x000e640000000a00 */
[----:B-1----:R-:W-:-:S05]  /*37120*/  @!P2 IADD3 R14, P5, R228, R14, RZ ;  /* 0x0000000ee40ea210 */ /* 0x002fca0007fbe0ff */
[----:B------:R-:W-:-:S05]  /*37130*/  @!P2 IMAD.X R15, R230, 0x1, R15, P5 ;  /* 0x00000001e60fa824 */ /* 0x000fca00028e060f */
[----:B------:R1:W-:Y:S02]  /*37140*/  @!P2 STG.E.U8 desc[UR46][R14.64+0xa0], R99 ;  /* 0x0000a0630e00a986 */ /* 0x0003e4000c10112e */
[----:B-1----:R-:W1:Y:S01]  /*37150*/  @!P6 LDC.64 R14, c[0x0][0x5c0] ;  /* 0x00017000ff0eeb82 */ /* 0x002e620000000a00 */
[----:B------:R-:W-:Y:S02]  /*37160*/  F2FP.SATFINITE.E4M3.F32.PACK_AB_MERGE_C R95, RZ, R13, RZ ;  /* 0x0000000dff5f723e */ /* 0x000fe400048070ff */
[C---:B------:R-:W-:Y:S02]  /*37170*/  LOP3.LUT P1, RZ, R5.reuse, 0x80, RZ, 0xc0, !PT ;  /* 0x0000008005ff7812 */ /* 0x040fe4000782c0ff */
[----:B------:R-:W-:Y:S02]  /*37180*/  LOP3.LUT P0, RZ, R5, 0x40, RZ, 0xc0, !PT ;  /* 0x0000004005ff7812 */ /* 0x000fe4000780c0ff */
[----:B-1----:R-:W-:-:S05]  /*37190*/  @!P6 IADD3 R14, P5, R225, R14, RZ ;  /* 0x0000000ee10ee210 */ /* 0x002fca0007fbe0ff */
[----:B------:R-:W-:-:S05]  /*371a0*/  @!P6 IMAD.X R15, R227, 0x1, R15, P5 ;  /* 0x00000001e30fe824 */ /* 0x000fca00028e060f */
[----:B------:R1:W-:Y:S04]  /*371b0*/  @!P6 STG.E.U8 desc[UR46][R14.64+0xa1], R81 ;  /* 0x0000a1510e00e986 */ /* 0x0003e8000c10112e */
[----:B------:R-:W-:Y:S01]  /*371c0*/  @!P1 STG.E.U8 desc[UR46][R90.64+0xa8], R95 ;  /* 0x0000a85f5a009986 */ /* 0x000fe2000c10112e */
[----:B----4-:R-:W-:-:S05]  /*371d0*/  FMUL R13, R153, UR41 ;  /* 0x00000029990d7c20 */ /* 0x010fca0008400000 */
[----:B------:R-:W-:Y:S01]  /*371e0*/  F2FP.SATFINITE.E4M3.F32.PACK_AB_MERGE_C R97, RZ, R13, RZ ;  /* 0x0000000dff61723e */ /* 0x000fe200048070ff */
[----:B------:R-:W-:Y:S02]  /*371f0*/  FMUL R13, R163, UR41 ;  /* 0x00000029a30d7c20 */ /* 0x000fe40008400000 */
[----:B------:R-:W4:Y:S04]  /*37200*/  LDL.LU R163, [R1+0x630] ;  /* 0x0006300001a37983 */ /* 0x000f280000300800 */
[----:B------:R-:W4:Y:S01]  /*37210*/  LDL.LU R153, [R1+0x634] ;  /* 0x0006340001997983 */ /* 0x000f220000300800 */
[----:B-1----:R-:W-:Y:S01]  /*37220*/  F2FP.SATFINITE.E4M3.F32.PACK_AB_MERGE_C R81, RZ, R13, RZ ;  /* 0x0000000dff51723e */ /* 0x002fe200048070ff */
[----:B--2---:R-:W-:Y:S02]  /*37230*/  FMUL R13, R186, UR41 ;  /* 0x00000029ba0d7c20 */ /* 0x004fe40008400000 */
[----:B------:R-:W2:Y:S04]  /*37240*/  LDL.LU R186, [R1+0x638] ;  /* 0x0006380001ba7983 */ /* 0x000ea80000300800 */
[----:B------:R1:W-:Y:S02]  /*37250*/  @!P0 STG.E.U8 desc[UR46][R88.64+0xa9], R97 ;  /* 0x0000a96158008986 */ /* 0x0003e4000c10112e */
[----:B-1----:R-:W-:Y:S01]  /*37260*/  F2FP.SATFINITE.E4M3.F32.PACK_AB_MERGE_C R89, RZ, R13, RZ ;  /* 0x0000000dff59723e */ /* 0x002fe200048070ff */
[----:B------:R-:W-:-:S02]  /*37270*/  FMUL R13, R162, UR41 ;  /* 0x00000029a20d7c20 */ /* 0x000fc40008400000 */
[----:B------:R-:W2:Y:S03]  /*37280*/  LDL.LU R162, [R1+0x63c] ;  /* 0x00063c0001a27983 */ /* 0x000ea60000300800 */
[----:B------:R-:W-:Y:S01]  /*37290*/  F2FP.SATFINITE.E4M3.F32.PACK_AB_MERGE_C R91, RZ, R13, RZ ;  /* 0x0000000dff5b723e */ /* 0x000fe200048070ff */
[----:B---3--:R-:W-:Y:S02]  /*372a0*/  FMUL R13, R187, UR41 ;  /* 0x00000029bb0d7c20 */ /* 0x008fe40008400000 */
[----:B------:R-:W3:Y:S01]  /*372b0*/  LDL.LU R187, [R1+0x640] ;  /* 0x0006400001bb7983 */ /* 0x000ee20000300800 */
[----:B------:R-:W-:-:S13]  /*372c0*/  LOP3.LUT P3, RZ, R0, 0x10000, RZ, 0xc0, !PT ;  /* 0x0001000000ff7812 */ /* 0x000fda000786c0ff */
[----:B------:R-:W1:Y:S01]  /*372d0*/  @!P3 LDC.64 R14, c[0x0][0x5c0] ;  /* 0x00017000ff0ebb82 */ /* 0x000e620000000a00 */
[----:B------:R-:W-:Y:S02]  /*372e0*/  LOP3.LUT P4, RZ, R0, 0x4000, RZ, 0xc0, !PT ;  /* 0x0000400000ff7812 */ /* 0x000fe4000788c0ff */
[----:B-1----:R-:W-:-:S05]  /*372f0*/  @!P3 IADD3 R14, P5, R221, R14, RZ ;  /* 0x0000000edd0eb210 */ /* 0x002fca0007fbe0ff */
[----:B------:R-:W-:-:S05]  /*37300*/  @!P3 IMAD.X R15, R223, 0x1, R15, P5 ;  /* 0x00000001df0fb824 */ /* 0x000fca00028e060f */
[----:B------:R1:W-:Y:S02]  /*37310*/  @!P3 STG.E.U8 desc[UR46][R14.64+0xa8], R81 ;  /* 0x0000a8510e00b986 */ /* 0x0003e4000c10112e */
[----:B-1----:R-:W1:Y:S01]  /*37320*/  @!P4 LDC.64 R14, c[0x0][0x5c0] ;  /* 0x00017000ff0ecb82 */ /* 0x002e620000000a00 */
[----:B------:R-:W-:-:S04]  /*37330*/  LOP3.LUT P2, RZ, R0, 0x1000, RZ, 0xc0, !PT ;  /* 0x0000100000ff7812 */ /* 0x000fc8000784c0ff */
[----:B------:R-:W-:Y:S02]  /*37340*/  P2R R94, PR, RZ, 0x4 ;  /* 0x00000004ff5e7803 */ /* 0x000fe40000000000 */
[----:B------:R-:W-:Y:S02]  /*37350*/  LOP3.LUT P2, RZ, R5, 0x20, RZ, 0xc0, !PT ;  /* 0x0000002005ff7812 */ /* 0x000fe4000784c0ff */
[----:B-1----:R-:W-:-:S05]  /*37360*/  @!P4 IADD3 R14, P5, R220, R14, RZ ;  /* 0x0000000edc0ec210 */ /* 0x002fca0007fbe0ff */
[----:B------:R-:W-:-:S05]  /*37370*/  @!P4 IMAD.X R15, R222, 0x1, R15, P5 ;  /* 0x00000001de0fc824 */ /* 0x000fca00028e060f */
[----:B------:R1:W-:Y:S04]  /*37380*/  @!P4 STG.E.U8 desc[UR46][R14.64+0xa9], R89 ;  /* 0x0000a9590e00c986 */ /* 0x0003e8000c10112e */
[----:B------:R-:W-:Y:S01]  /*37390*/  @!P2 STG.E.U8 desc[UR46][R84.64+0xb0], R91 ;  /* 0x0000b05b5400a986 */ /* 0x000fe2000c10112e */
[----:B------:R-:W-:Y:S02]  /*373a0*/  ISETP.NE.AND P2, PT, R94, RZ, PT ;  /* 0x000000ff5e00720c */ /* 0x000fe40003f45270 */
[----:B------:R-:W-:-:S11]  /*373b0*/  LOP3.LUT P5, RZ, R5, 0x10, RZ, 0xc0, !PT ;  /* 0x0000001005ff7812 */ /* 0x000fd600078ac0ff */
[----:B-1----:R-:W1:Y:S01]  /*373c0*/  @!P2 LDC.64 R14, c[0x0][0x5c0] ;  /* 0x00017000ff0eab82 */ /* 0x002e620000000a00 */
[----:B------:R-:W-:-:S05]  /*373d0*/  F2FP.SATFINITE.E4M3.F32.PACK_AB_MERGE_C R81, RZ, R13, RZ ;  /* 0x0000000dff51723e */ /* 0x000fca00048070ff */
[----:B------:R-:W-:Y:S01]  /*373e0*/  @!P5 STG.E.U8 desc[UR46][R82.64+0xb1], R81 ;  /* 0x0000b1515200d986 */ /* 0x000fe2000c10112e */
[----:B------:R-:W-:Y:S01]  /*373f0*/  LOP3.LUT P6, RZ, R0, 0x400, RZ, 0xc0, !PT ;  /* 0x0000040000ff7812 */ /* 0x000fe200078cc0ff */
[----:B------:R-:W-:Y:S01]  /*37400*/  FMUL R13, R152, UR41 ;  /* 0x00000029980d7c20 */ /* 0x000fe20008400000 */
[----:B-1----:R-:W-:-:S05]  /*37410*/  @!P2 IADD3 R14, P5, R224, R14, RZ ;  /* 0x0000000ee00ea210 */ /* 0x002fca0007fbe0ff */
[----:B------:R-:W-:Y:S01]  /*37420*/  @!P2 IMAD.X R15, R226, 0x1, R15, P5 ;  /* 0x00000001e20fa824 */ /* 0x000fe200028e060f */
[----:B------:R-:W-:Y:S02]  /*37430*/  LOP3.LUT P5, RZ, R0, 0x1000, RZ, 0xc0, !PT ;  /* 0x0000100000ff7812 */ /* 0x000fe400078ac0ff */
[----:B------:R-:W-:-:S11]  /*37440*/  F2FP.SATFINITE.E4M3.F32.PACK_AB_MERGE_C R89, RZ, R13, RZ ;  /* 0x0000000dff59723e */ /* 0x000fd600048070ff */
[----:B------:R1:W-:Y:S02]  /*37450*/  @!P5 STG.E.U8 desc[UR46][R14.64+0xb0], R89 ;  /* 0x0000b0590e00d986 */ /* 0x0003e4000c10112e */
[----:B-1----:R-:W1:Y:S02]  /*37460*/  @!P6 LDC.64 R14, c[0x0][0x5c0] ;  /* 0x00017000ff0eeb82 */ /* 0x002e640000000a00 */
[----:B-1----:R-:W-:-:S05]  /*37470*/  @!P6 IADD3 R14, P5, R179, R14, RZ ;  /* 0x0000000eb30ee210 */ /* 0x002fca0007fbe0ff */
[----:B------:R-:W-:Y:S02]  /*37480*/  @!P6 IMAD.X R15, R219, 0x1, R15, P5 ;  /* 0x00000001db0fe824 */ /* 0x000fe400028e060f */
[----:B----4-:R-:W-:Y:S02]  /*37490*/  FMUL R13, R163, UR41 ;  /* 0x00000029a30d7c20 */ /* 0x010fe40008400000 */
[----:B------:R-:W4:Y:S03]  /*374a0*/  LDL.LU R163, [R1+0x644] ;  /* 0x0006440001a37983 */ /* 0x000f260000300800 */
[----:B------:R-:W-:Y:S01]  /*374b0*/  F2FP.SATFINITE.E4M3.F32.PACK_AB_MERGE_C R81, RZ, R13, RZ ;  /* 0x0000000dff51723e */ /* 0x000fe200048070ff */
[----:B------:R-:W-:-:S05]  /*374c0*/  FMUL R13, R153, UR41 ;  /* 0x00000029990d7c20 */ /* 0x000fca0008400000 */
[----:B------:R-:W-:Y:S01]  /*374d0*/  F2FP.SATFINITE.E4M3.F32.PACK_AB_MERGE_C R83, RZ, R13, RZ ;  /* 0x0000000dff53723e */ /* 0x000fe200048070ff */
[----:B--2---:R-:W-:Y:S02]  /*374e0*/  FMUL R13, R186, UR41 ;  /* 0x00000029ba0d7c20 */ /* 0x004fe40008400000 */
[----:B------:R-:W2:Y:S04]  /*374f0*/  LDL.LU R186, [R1+0x648] ;  /* 0x0006480001ba7983 */ /* 0x000ea80000300800 */
[----:B------:R-:W2:Y:S01]  /*37500*/  LDL.LU R153, [R1+0x64c] ;  /* 0x00064c0001997983 */ /* 0x000ea20000300800 */
[----:B------:R-:W-:-:S03]  /*37510*/  F2FP.SATFINITE.E4M3.F32.PACK_AB_MERGE_C R85, RZ, R13, RZ ;  /* 0x0000000dff55723e */ /* 0x000fc600048070ff */
[----:B------:R1:W-:Y:S01]  /*37520*/  @!P6 STG.E.U8 desc[UR46][R14.64+0xb1], R81 ;  /* 0x0000b1510e00e986 */ /* 0x0003e2000c10112e */
[----:B------:R-:W-:-:S03]  /*37530*/  FMUL R13, R162, UR41 ;  /* 0x00000029a20d7c20 */ /* 0x000fc60008400000 */
[----:B------:R-:W2:Y:S02]  /*37540*/  LDL.LU R162, [R1+0x650] ;  /* 0x0006500001a27983 */ /* 0x000ea40000300800 */
[----:B-1----:R-:W-:Y:S01]  /*37550*/  F2FP.SATFINITE.E4M3.F32.PACK_AB_MERGE_C R81, RZ, R13, RZ ;  /* 0x0000000dff51723e */ /* 0x002fe200048070ff */
[----:B---3--:R-:W-:Y:S02]  /*37560*/  FMUL R13, R187, UR41 ;  /* 0x00000029bb0d7c20 */ /* 0x008fe40008400000 */
[----:B------:R-:W3:Y:S01]  /*37570*/  LDL.LU R187, [R1+0x654] ;  /* 0x0006540001bb7983 */ /* 0x000ee20000300800 */
[----:B------:R-:W-:-:S13]  /*37580*/  LOP3.LUT P1, RZ, R0, 0x100, RZ, 0xc0, !PT ;  /* 0x0000010000ff7812 */ /* 0x000fda000782c0ff */
[----:B------:R-:W1:Y:S01]  /*37590*/  @!P1 LDC.64 R14, c[0x0][0x5c0] ;  /* 0x00017000ff0e9b82 */ /* 0x000e620000000a00 */
[C---:B------:R-:W-:Y:S02]  /*375a0*/  LOP3.LUT P0, RZ, R5.reuse, 0x8, RZ, 0xc0, !PT ;  /* 0x0000000805ff7812 */ /* 0x040fe4000780c0ff */
[----:B------:R-:W-:Y:S02]  /*375b0*/  LOP3.LUT P3, RZ, R5, 0x1, RZ, 0xc0, !PT ;  /* 0x0000000105ff7812 */ /* 0x000fe4000786c0ff */
[----:B------:R-:W-:-:S09]  /*375c0*/  LOP3.LUT P4, RZ, R0, 0x20, RZ, 0xc0, !PT ;  /* 0x0000002000ff7812 */ /* 0x000fd2000788c0ff */
[----:B------:R-:W-:Y:S01]  /*375d0*/  @!P0 STG.E.U8 desc[UR46][R74.64+0xb8], R83 ;  /* 0x0000b8534a008986 */ /* 0x000fe2000c10112e */
[----:B-1----:R-:W-:-:S03]  /*375e0*/  @!P1 IADD3 R14, P5, R177, R14, RZ ;  /* 0x0000000eb10e9210 */ /* 0x002fc60007fbe0ff */
[----:B------:R-:W-:Y:S02]  /*375f0*/  @!P3 STG.E.U8 desc[UR46][R68.64+0xb9], R85 ;  /* 0x0000b9554400b986 */ /* 0x000fe4000c10112e */
[----:B------:R-:W-:-:S05]  /*37600*/  @!P1 IMAD.X R15, R178, 0x1, R15, P5 ;  /* 0x00000001b20f9824 */ /* 0x000fca00028e060f */
[----:B------:R1:W-:Y:S02]  /*37610*/  @!P1 STG.E.U8 desc[UR46][R14.64+0xb8], R81 ;  /* 0x0000b8510e009986 */ /* 0x0003e4000c10112e */
[----:B-1----:R-:W1:Y:S01]  /*37620*/  @!P4 LDC.64 R14, c[0x0][0x5c0] ;  /* 0x00017000ff0ecb82 */ /* 0x002e620000000a00 */
[----:B------:R-:W-:Y:S02]  /*37630*/  LOP3.LUT P2, RZ, R10, 0x40000000, RZ, 0xc0, !PT ;  /* 0x400000000aff7812 */ /* 0x000fe4000784c0ff */
[----:B------:R-:W-:Y:S02]  /*37640*/  F2FP.SATFINITE.E4M3.F32.PACK_AB_MERGE_C R69, RZ, R13, RZ ;  /* 0x0000000dff45723e */ /* 0x000fe400048070ff */
[----:B-1----:R-:W-:-:S05]  /*37650*/  @!P4 IADD3 R14, P5, R176, R14, RZ ;  /* 0x0000000eb00ec210 */ /* 0x002fca0007fbe0ff */
[----:B------:R-:W-:Y:S01]  /*37660*/  @!P4 IMAD.X R15, R169, 0x1, R15, P5 ;  /* 0x00000001a90fc824 */ /* 0x000fe200028e060f */
[----:B------:R-:W-:-:S04]  /*37670*/  ISETP.LT.OR P5, PT, R27, 0xc1, !P2 ;  /* 0x000000c11b00780c */ /* 0x000fc800057a1670 */
[----:B------:R1:W-:Y:S09]  /*37680*/  @!P4 STG.E.U8 desc[UR46][R14.64+0xb9], R69 ;  /* 0x0000b9450e00c986 */ /* 0x0003f2000c10112e */
[----:B-1----:R-:W1:Y:S02]  /*37690*/  @!P5 LDC.64 R14, c[0x0][0x5c0] ;  /* 0x00017000ff0edb82 */ /* 0x002e640000000a00 */
[----:B-1----:R-:W-:-:S05]  /*376a0*/  @!P5 IADD3 R14, P6, R12, R14, RZ ;  /* 0x0000000e0c0ed210 */ /* 0x002fca0007fde0ff */
[----:B------:R-:W-:Y:S02]  /*376b0*/  @!P5 IMAD.X R15, R29, 0x1, R15, P6 ;  /* 0x000000011d0fd824 */ /* 0x000fe400030e060f */
[----:B----4-:R-:W-:Y:S02]  /*376c0*/  FMUL R13, R163, UR41 ;  /* 0x00000029a30d7c20 */ /* 0x010fe40008400000 */
[----:B------:R-:W4:Y:S04]  /*376d0*/  LDL.LU R163, [R1+0x658] ;  /* 0x0006580001a37983 */ /* 0x000f280000300800 */
[----:B------:R-:W4:Y:S01]  /*376e0*/  LDL.LU R152, [R1+0x65c] ;  /* 0x00065c0001987983 */ /* 0x000f220000300800 */
[----:B------:R-:W-:Y:S01]  /*376f0*/  F2FP.SATFINITE.E4M3.F32.PACK_AB_MERGE_C R75, RZ, R13, RZ ;  /* 0x0000000dff4b723e */ /* 0x000fe200048070ff */
[----:B--2---:R-:W-:-:S02]  /*37700*/  FMUL R13, R186, UR41 ;  /* 0x00000029ba0d7c20 */ /* 0x004fc40008400000 */
[----:B------:R-:W2:Y:S03]  /*37710*/  LDL.LU R186, [R1+0x660] ;  /* 0x0006600001ba7983 */ /* 0x000ea60000300800 */
[----:B------:R-:W-:Y:S01]  /*37720*/  F2FP.SATFINITE.E4M3.F32.PACK_AB_MERGE_C R81, RZ, R13, RZ ;  /* 0x0000000dff51723e */ /* 0x000fe200048070ff */
[----:B------:R-:W-:Y:S02]  /*37730*/  FMUL R13, R153, UR41 ;  /* 0x00000029990d7c20 */ /* 0x000fe40008400000 */
[----:B------:R-:W2:Y:S03]  /*37740*/  LDL.LU R153, [R1+0x664] ;  /* 0x0006640001997983 */ /* 0x000ea60000300800 */
[----:B------:R-:W-:Y:S01]  /*37750*/  F2FP.SATFINITE.E4M3.F32.PACK_AB_MERGE_C R83, RZ, R13, RZ ;  /* 0x0000000dff53723e */ /* 0x000fe200048070ff */
[----:B------:R1:W-:Y:S01]  /*37760*/  @!P5 STG.E.U8 desc[UR46][R14.64+0xc0], R75 ;  /* 0x0000c04b0e00d986 */ /* 0x0003e2000c10112e */
[----:B------:R-:W-:-:S03]  /*37770*/  FMUL R13, R162, UR41 ;  /* 0x00000029a20d7c20 */ /* 0x000fc60008400000 */
[----:B------:R-:W2:Y:S02]  /*37780*/  LDL.LU R162, [R1+0x668] ;  /* 0x0006680001a27983 */ /* 0x000ea40000300800 */
[----:B-1----:R-:W-:Y:S01]  /*37790*/  F2FP.SATFINITE.E4M3.F32.PACK_AB_MERGE_C R75, RZ, R13, RZ ;  /* 0x0000000dff4b723e */ /* 0x002fe200048070ff */
[----:B---3--:R-:W-:Y:S02]  /*377a0*/  FMUL R13, R187, UR41 ;  /* 0x00000029bb0d7c20 */ /* 0x008fe40008400000 */
[----:B------:R-:W3:Y:S01]  /*377b0*/  LDL.LU R187, [R1+0x66c] ;  /* 0x00066c0001bb7983 */ /* 0x000ee20000300800 */
[----:B------:R-:W-:-:S13]  /*377c0*/  ISETP.LT.OR P5, PT, R27, 0xc2, !P2 ;  /* 0x000000c21b00780c */ /* 0x000fda00057a1670 */
[----:B------:R-:W1:Y:S02]  /*377d0*/  @!P5 LDC.64 R14, c[0x0][0x5c0] ;  /* 0x00017000ff0edb82 */ /* 0x000e640000000a00 */
[----:B-1----:R-:W-:-:S05]  /*377e0*/  @!P5 IADD3 R14, P6, R12, R14, RZ ;  /* 0x0000000e0c0ed210 */ /* 0x002fca0007fde0ff */
[----:B------:R-:W-:-:S05]  /*377f0*/  @!P5 IMAD.X R15, R29, 0x1, R15, P6 ;  /* 0x000000011d0fd824 */ /* 0x000fca00030e060f */
[----:B------:R1:W-:Y:S01]  /*37800*/  @!P5 STG.E.U8 desc[UR46][R14.64+0xc1], R81 ;  /* 0x0000c1510e00d986 */ /* 0x0003e2000c10112e */
[----:B------:R-:W-:-:S13]  /*37810*/  ISETP.LT.OR P5, PT, R27, 0xc9, !P2 ;  /* 0x000000c91b00780c */ /* 0x000fda00057a1670 */
[----:B------:R-:W0:Y:S01]  /*37820*/  @!P5 LDC.64 R68, c[0x0][0x5c0] ;  /* 0x00017000ff44db82 */ /* 0x000e220000000a00 */
[----:B------:R-:W-:Y:S02]  /*37830*/  LOP3.LUT P0, RZ, R5, 0x4, RZ, 0xc0, !PT ;  /* 0x0000000405ff7812 */ /* 0x000fe4000780c0ff */
[----:B------:R-:W-:Y:S02]  /*37840*/  LOP3.LUT P3, RZ, R2, 0x80000000, RZ, 0xc0, !PT ;  /* 0x8000000002ff7812 */ /* 0x000fe4000786c0ff */
[----:B-1----:R-:W-:-:S09]  /*37850*/  F2FP.SATFINITE.E4M3.F32.PACK_AB_MERGE_C R81, RZ, R13, RZ ;  /* 0x0000000dff51723e */ /* 0x002fd200048070ff */
[----:B------:R1:W-:Y:S01]  /*37860*/  @!P0 STG.E.U8 desc[UR46][R66.64+0xc0], R83 ;  /* 0x0000c05342008986 */ /* 0x0003e2000c10112e */
[----:B0-----:R-:W-:-:S03]  /*37870*/  @!P5 IADD3 R68, P6, R12, R68, RZ ;  /* 0x000000440c44d210 */ /* 0x001fc60007fde0ff */
[----:B------:R0:W-:Y:S02]  /*37880*/  @!P3 STG.E.U8 desc[UR46][R62.64+0xc1], R75 ;  /* 0x0000c14b3e00b986 */ /* 0x0001e4000c10112e */
[----:B------:R-:W-:-:S05]  /*37890*/  @!P5 IMAD.X R69, R29, 0x1, R69, P6 ;  /* 0x000000011d45d824 */ /* 0x000fca00030e0645 */
[----:B------:R2:W-:Y:S01]  /*378a0*/  @!P5 STG.E.U8 desc[UR46][R68.64+0xc8], R81 ;  /* 0x0000c8514400d986 */ /* 0x0005e2000c10112e */
[----:B------:R-:W-:-:S13]  /*378b0*/  ISETP.LT.OR P5, PT, R27, 0xca, !P2 ;  /* 0x000000ca1b00780c */ /* 0x000fda00057a1670 */
[----:B------:R-:W1:Y:S01]  /*378c0*/  @!P5 LDC.64 R14, c[0x0][0x5c0] ;  /* 0x00017000ff0edb82 */ /* 0x000e620000000a00 */
[----:B------:R-:W-:Y:S02]  /*378d0*/  LOP3.LUT P1, RZ, R5, 0x2, RZ, 0xc0, !PT ;  /* 0x0000000205ff7812 */ /* 0x000fe4000782c0ff */
[----:B-1----:R-:W-:-:S05]  /*378e0*/  @!P5 IADD3 R14, P6, R12, R14, RZ ;  /* 0x0000000e0c0ed210 */ /* 0x002fca0007fde0ff */
[----:B------:R-:W-:Y:S02]  /*378f0*/  @!P5 IMAD.X R15, R29, 0x1, R15, P6 ;  /* 0x000000011d0fd824 */ /* 0x000fe400030e060f */
[----:B----4-:R-:W-:Y:S02]  /*37900*/  FMUL R13, R163, UR41 ;  /* 0x00000029a30d7c20 */ /* 0x010fe40008400000 */
[----:B------:R-:W4:Y:S03]  /*37910*/  LDL.LU R163, [R1+0x670] ;  /* 0x0006700001a37983 */ /* 0x000f260000300800 */
[----:B------:R-:W-:Y:S01]  /*37920*/  F2FP.SATFINITE.E4M3.F32.PACK_AB_MERGE_C R67, RZ, R13, RZ ;  /* 0x0000000dff43723e */ /* 0x000fe200048070ff */
[----:B------:R-:W-:-:S05]  /*37930*/  FMUL R13, R152, UR41 ;  /* 0x00000029980d7c20 */ /* 0x000fca0008400000 */
[----:B0-----:R-:W-:Y:S01]  /*37940*/  F2FP.SATFINITE.E4M3.F32.PACK_AB_MERGE_C R75, RZ, R13, RZ ;  /* 0x0000000dff4b723e */ /* 0x001fe200048070ff */
[----:B--2---:R-:W-:Y:S02]  /*37950*/  FMUL R13, R186, UR41 ;  /* 0x00000029ba0d7c20 */ /* 0x004fe40008400000 */
[----:B------:R-:W2:Y:S03]  /*37960*/  LDL.LU R186, [R1+0x674] ;  /* 0x0006740001ba7983 */ /* 0x000ea60000300800 */
[----:B------:R-:W-:Y:S01]  /*37970*/  F2FP.SATFINITE.E4M3.F32.PACK_AB_MERGE_C R69, RZ, R13, RZ ;  /* 0x0000000dff45723e */ /* 0x000fe200048070ff */
[----:B------:R-:W-:Y:S01]  /*37980*/  FMUL R13, R153, UR41 ;  /* 0x00000029990d7c20 */ /* 0x000fe20008400000 */
[----:B------:R-:W2:Y:S04]  /*37990*/  LDL.LU R152, [R1+0x678] ;  /* 0x0006780001987983 */ /* 0x000ea80000300800 */
[----:B------:R0:W-:Y:S04]  /*379a0*/  @!P5 STG.E.U8 desc[UR46][R14.64+0xc9], R67 ;  /* 0x0000c9430e00d986 */ /* 0x0001e8000c10112e */
[----:B------:R-:W2:Y:S01]  /*379b0*/  LDL.LU R153, [R1+0x67c] ;  /* 0x00067c0001997983 */ /* 0x000ea20000300800 */
[----:B0-----:R-:W-:Y:S01]  /*379c0*/  F2FP.SATFINITE.E4M3.F32.PACK_AB_MERGE_C R67, RZ, R13, RZ ;  /* 0x0000000dff43723e */ /* 0x001fe200048070ff */
[----:B------:R-:W-:-:S02]  /*379d0*/  FMUL R13, R162, UR41 ;  /* 0x00000029a20d7c20 */ /* 0x000fc40008400000 */
[----:B------:R0:W-:Y:S03]  /*379e0*/  @!P1 STG.E.U8 desc[UR46][R60.64+0xc8], R75 ;  /* 0x0000c84b3c009986 */ /* 0x0001e6000c10112e */
[----:B0-----:R-:W-:Y:S01]  /*379f0*/  F2FP.SATFINITE.E4M3.F32.PACK_AB_MERGE_C R61, RZ, R13, RZ ;  /* 0x0000000dff3d723e */ /* 0x001fe200048070ff */
[----:B---3--:R-:W-:Y:S02]  /*37a00*/  FMUL R13, R187, UR41 ;  /* 0x00000029bb0d7c20 */ /* 0x008fe40008400000 */
[----:B------:R-:W3:Y:S01]  /*37a10*/  LDL.LU R187, [R1+0x680] ;  /* 0x0006800001bb7983 */ /* 0x000ee20000300800 */
[----:B------:R-:W-:Y:S02]  /*37a20*/  ISETP.LT.OR P5, PT, R27, 0xd1, !P2 ;  /* 0x000000d11b00780c */ /* 0x000fe400057a1670 */
[----:B------:R-:W-:Y:S01]  /*37a30*/  LOP3.LUT P4, RZ, R2, 0x40000000, RZ, 0xc0, !PT ;  /* 0x4000000002ff7812 */ /* 0x000fe2000788c0ff */
[----:B------:R-:W3:Y:S10]  /*37a40*/  LDL.LU R162, [R1+0x684] ;  /* 0x0006840001a27983 */ /* 0x000ef40000300800 */
[----:B------:R-:W0:Y:S02]  /*37a50*/  @!P5 LDC.64 R62, c[0x0][0x5c0] ;  /* 0x00017000ff3edb82 */ /* 0x000e240000000a00 */
[----:B------:R1:W-:Y:S01]  /*37a60*/  @!P4 STG.E.U8 desc[UR46][R58.64+0xc9], R69 ;  /* 0x0000c9453a00c986 */ /* 0x0003e2000c10112e */
[----:B0-----:R-:W-:-:S05]  /*37a70*/  @!P5 IADD3 R62, P6, R12, R62, RZ ;  /* 0x0000003e0c3ed210 */ /* 0x001fca0007fde0ff */
[----:B------:R-:W-:-:S05]  /*37a80*/  @!P5 IMAD.X R63, R29, 0x1, R63, P6 ;  /* 0x000000011d3fd824 */ /* 0x000fca00030e063f */
[----:B------:R0:W-:Y:S01]  /*37a90*/  @!P5 STG.E.U8 desc[UR46][R62.64+0xd0], R67 ;  /* 0x0000d0433e00d986 */ /* 0x0001e2000c10112e */
[----:B------:R-:W-:-:S13]  /*37aa0*/  ISETP.LT.OR P5, PT, R27, 0xd2, !P2 ;  /* 0x000000d21b00780c */ /* 0x000fda00057a1670 */
[----:B------:R-:W0:Y:S01]  /*37ab0*/  @!P5 LDC.64 R14, c[0x0][0x5c0] ;  /* 0x00017000ff0edb82 */ /* 0x000e220000000a00 */
[----:B-1----:R-:W-:Y:S02]  /*37ac0*/  F2FP.SATFINITE.E4M3.F32.PACK_AB_MERGE_C R69, RZ, R13, RZ ;  /* 0x0000000dff45723e */ /* 0x002fe400048070ff */
[C---:B------:R-:W-:Y:S02]  /*37ad0*/  LOP3.LUT P0, RZ, R2.reuse, 0x20000000, RZ, 0xc0, !PT ;  /* 0x2000000002ff7812 */ /* 0x040fe4000780c0ff */
[----:B------:R-:W-:Y:S02]  /*37ae0*/  LOP3.LUT P3, RZ, R2, 0x8000000, RZ, 0xc0, !PT ;  /* 0x0800000002ff7812 */ /* 0x000fe4000786c0ff */
[----:B0-----:R-:W-:-:S05]  /*37af0*/  @!P5 IADD3 R14, P6, R12, R14, RZ ;  /* 0x0000000e0c0ed210 */ /* 0x001fca0007fde0ff */
[----:B------:R-:W-:-:S05]  /*37b00*/  @!P5 IMAD.X R15, R29, 0x1, R15, P6 ;  /* 0x000000011d0fd824 */ /* 0x000fca00030e060f */
[----:B------:R0:W-:Y:S04]  /*37b10*/  @!P5 STG.E.U8 desc[UR46][R14.64+0xd1], R61 ;  /* 0x0000d13d0e00d986 */ /* 0x0001e8000c10112e */
[----:B------:R-:W-:Y:S01]  /*37b20*/  @!P0 STG.E.U8 desc[UR46][R56.64+0xd0], R69 ;  /* 0x0000d04538008986 */ /* 0x000fe2000c10112e */
[----:B----4-:R-:W-:-:S03]  /*37b30*/  FMUL R13, R163, UR41 ;  /* 0x00000029a30d7c20 */ /* 0x010fc60008400000 */
[----:B------:R-:W4:Y:S02]  /*37b40*/  LDL.LU R163, [R1+0x688] ;  /* 0x0006880001a37983 */ /* 0x000f240000300800 */
[----:B------:R-:W-:Y:S01]  /*37b50*/  F2FP.SATFINITE.E4M3.F32.PACK_AB_MERGE_C R63, RZ, R13, RZ ;  /* 0x0000000dff3f723e */ /* 0x000fe200048070ff */
[----:B--2---:R-:W-:Y:S02]  /*37b60*/  FMUL R13, R186, UR41 ;  /* 0x00000029ba0d7c20 */ /* 0x004fe40008400000 */
[----:B------:R-:W2:Y:S03]  /*37b70*/  LDL.LU R186, [R1+0x68c] ;  /* 0x00068c0001ba7983 */ /* 0x000ea60000300800 */
[----:B0-----:R-:W-:Y:S01]  /*37b80*/  F2FP.SATFINITE.E4M3.F32.PACK_AB_MERGE_C R61, RZ, R13, RZ ;  /* 0x0000000dff3d723e */ /* 0x001fe200048070ff */
[----:B------:R-:W-:Y:S01]  /*37b90*/  FMUL R13, R152, UR41 ;  /* 0x00000029980d7c20 */ /* 0x000fe20008400000 */
[----:B------:R0:W-:Y:S04]  /*37ba0*/  @!P3 STG.E.U8 desc[UR46][R54.64+0xd1], R63 ;  /* 0x0000d13f3600b986 */ /* 0x0001e8000c10112e */
[----:B0-----:R-:W-:Y:S01]  /*37bb0*/  F2FP.SATFINITE.E4M3.F32.PACK_AB_MERGE_C R55, RZ, R13, RZ ;  /* 0x0000000dff37723e */ /* 0x001fe200048070ff */
[----:B------:R-:W-:-:S02]  /*37bc0*/  FMUL R13, R153, UR41 ;  /* 0x00000029990d7c20 */ /* 0x000fc40008400000 */
[----:B------:R-:W2:Y:S03]  /*37bd0*/  LDL.LU R153, [R1+0x690] ;  /* 0x0006900001997983 */ /* 0x000ea60000300800 */
[----:B------:R-:W-:Y:S01]  /*37be0*/  F2FP.SATFINITE.E4M3.F32.PACK_AB_MERGE_C R57, RZ, R13, RZ ;  /* 0x0000000dff39723e */ /* 0x000fe200048070ff */
[----:B---3--:R-:W-:Y:S02]  /*37bf0*/  FMUL R13, R187, UR41 ;  /* 0x00000029bb0d7c20 */ /* 0x008fe40008400000 */
[----:B------:R-:W3:Y:S01]  /*37c00*/  LDL.LU R187, [R1+0x694] ;  /* 0x0006940001bb7983 */ /* 0x000ee20000300800 */
[----:B------:R-:W-:-:S13]  /*37c10*/  ISETP.LT.OR P5, PT, R27, 0xd9, !P2 ;  /* 0x000000d91b00780c */ /* 0x000fda00057a1670 */
[----:B------:R-:W0:Y:S02]  /*37c20*/  @!P5 LDC.64 R58, c[0x0][0x5c0] ;  /* 0x00017000ff3adb82 */ /* 0x000e240000000a00 */
[----:B0-----:R-:W-:-:S05]  /*37c30*/  @!P5 IADD3 R58, P6, R12, R58, RZ ;  /* 0x0000003a0c3ad210 */ /* 0x001fca0007fde0ff */
[----:B------:R-:W-:-:S05]  /*37c40*/  @!P5 IMAD.X R59, R29, 0x1, R59, P6 ;  /* 0x000000011d3bd824 */ /* 0x000fca00030e063b */
[----:B------:R0:W-:Y:S01]  /*37c50*/  @!P5 STG.E.U8 desc[UR46][R58.64+0xd8], R61 ;  /* 0x0000d83d3a00d986 */ /* 0x0001e2000c10112e */
[----:B------:R-:W-:-:S13]  /*37c60*/  ISETP.LT.OR P5, PT, R27, 0xda, !P2 ;  /* 0x000000da1b00780c */ /* 0x000fda00057a1670 */
[----:B------:R-:W1:Y:S01]  /*37c70*/  @!P5 LDC.64 R14, c[0x0][0x5c0] ;  /* 0x00017000ff0edb82 */ /* 0x000e620000000a00 */
[----:B0-----:R-:W-:Y:S01]  /*37c80*/  F2FP.SATFINITE.E4M3.F32.PACK_AB_MERGE_C R59, RZ, R13, RZ ;  /* 0x0000000dff3b723e */ /* 0x001fe200048070ff */
[----:B------:R-:W-:Y:S01]  /*37c90*/  FMUL R13, R162, UR41 ;  /* 0x00000029a20d7c20 */ /* 0x000fe20008400000 */
[C---:B------:R-:W-:Y:S01]  /*37ca0*/  LOP3.LUT P1, RZ, R2.reuse, 0x10000000, RZ, 0xc0, !PT ;  /* 0x1000000002ff7812 */ /* 0x040fe2000782c0ff */
[----:B------:R-:W3:Y:S01]  /*37cb0*/  LDL.LU R162, [R1+0x698] ;  /* 0x0006980001a27983 */ /* 0x000ee20000300800 */
[C---:B------:R-:W-:Y:S02]  /*37cc0*/  LOP3.LUT P4, RZ, R2.reuse, 0x4000000, RZ, 0xc0, !PT ;  /* 0x0400000002ff7812 */ /* 0x040fe4000788c0ff */
[----:B------:R-:W-:Y:S02]  /*37cd0*/  F2FP.SATFINITE.E4M3.F32.PACK_AB_MERGE_C R61, RZ, R13, RZ ;  /* 0x0000000dff3d723e */ /* 0x000fe400048070ff */
[----:B------:R-:W-:Y:S02]  /*37ce0*/  LOP3.LUT P0, RZ, R2, 0x1000000, RZ, 0xc0, !PT ;  /* 0x0100000002ff7812 */ /* 0x000fe4000780c0ff */
[----:B-1----:R-:W-:-:S05]  /*37cf0*/  @!P5 IADD3 R14, P6, R12, R14, RZ ;  /* 0x0000000e0c0ed210 */ /* 0x002fca0007fde0ff */
[----:B------:R-:W-:Y:S01]  /*37d00*/  @!P5 IMAD.X R15, R29, 0x1, R15, P6 ;  /* 0x000000011d0fd824 */ /* 0x000fe200030e060f */
[----:B------:R-:W-:-:S04]  /*37d10*/  LOP3.LUT P6, RZ, R2, 0x2000000, RZ, 0xc0, !PT ;  /* 0x0200000002ff7812 */ /* 0x000fc800078cc0ff */
[----:B------:R0:W-:Y:S04]  /*37d20*/  @!P5 STG.E.U8 desc[UR46][R14.64+0xd9], R55 ;  /* 0x0000d9370e00d986 */ /* 0x0001e8000c10112e */
[----:B------:R-:W-:Y:S04]  /*37d30*/  @!P1 STG.E.U8 desc[UR46][R52.64+0xd8], R57 ;  /* 0x0000d83934009986 */ /* 0x000fe8000c10112e */
[----:B------:R1:W-:Y:S04]  /*37d40*/  @!P4 STG.E.U8 desc[UR46][R50.64+0xd9], R59 ;  /* 0x0000d93b3200c986 */ /* 0x0003e8000c10112e */
[----:B------:R-:W-:Y:S01]  /*37d50*/  @!P6 STG.E.U8 desc[UR46][R48.64+0xc0], R61 ;  /* 0x0000c03d3000e986 */ /* 0x000fe2000c10112e */
[----:B----4-:R-:W-:-:S03]  /*37d60*/  FMUL R13, R163, UR41 ;  /* 0x00000029a30d7c20 */ /* 0x010fc60008400000 */
[----:B------:R-:W4:Y:S02]  /*37d70*/  LDL.LU R163, [R1+0x69c] ;  /* 0x00069c0001a37983 */ /* 0x000f240000300800 */
[----:B0-----:R-:W-:Y:S01]  /*37d80*/  F2FP.SATFINITE.E4M3.F32.PACK_AB_MERGE_C R15, RZ, R13, RZ ;  /* 0x0000000dff0f723e */ /* 0x001fe200048070ff */
[----:B--2---:R-:W-:Y:S02]  /*37d90*/  FMUL R13, R186, UR41 ;  /* 0x00000029ba0d7c20 */ /* 0x004fe40008400000 */
[----:B------:R-:W2:Y:S03]  /*37da0*/  LDL.LU R186, [R1+0x6a0] ;  /* 0x0006a00001ba7983 */ /* 0x000ea60000300800 */
[----:B-1----:R-:W-:Y:S01]  /*37db0*/  F2FP.SATFINITE.E4M3.F32.PACK_AB_MERGE_C R51, RZ, R13, RZ ;  /* 0x0000000dff33723e */ /* 0x002fe200048070ff */
[----:B------:R0:W-:Y:S01]  /*37dc0*/  @!P0 STG.E.U8 desc[UR46][R46.64+0xc1], R15 ;  /* 0x0000c10f2e008986 */ /* 0x0001e2000c10112e */
[----:B------:R-:W-:-:S03]  /*37dd0*/  FMUL R13, R153, UR41 ;  /* 0x00000029990d7c20 */ /* 0x000fc60008400000 */
[----:B------:R-:W2:Y:S02]  /*37de0*/  LDL.LU R153, [R1+0x6a4] ;  /* 0x0006a40001997983 */ /* 0x000ea40000300800 */
[----:B0-----:R-:W-:Y:S01]  /*37df0*/  F2FP.SATFINITE.E4M3.F32.PACK_AB_MERGE_C R15, RZ, R13, RZ ;  /* 0x0000000dff0f723e */ /* 0x001fe200048070ff */
[----:B---3--:R-:W-:Y:S02]  /*37e00*/  FMUL R13, R187, UR41 ;  /* 0x00000029bb0d7c20 */ /* 0x008fe40008400000 */
[----:B------:R-:W3:Y:S01]  /*37e10*/  LDL.LU R187, [R1+0x6a8] ;  /* 0x0006a80001bb7983 */ /* 0x000ee20000300800 */
[----:B------:R-:W-:Y:S02]  /*37e20*/  LOP3.LUT P3, RZ, R0, 0x80000, RZ, 0xc0, !PT ;  /* 0x0008000000ff7812 */ /* 0x000fe4000786c0ff */
[----:B------:R-:W-:-:S04]  /*37e30*/  LOP3.LUT P2, RZ, R2, 0x800000, RZ, 0xc0, !PT ;  /* 0x0080000002ff7812 */ /* 0x000fc8000784c0ff */
[----:B------:R-:W-:Y:S02]  /*37e40*/  P2R R14, PR, RZ, 0x4 ;  /* 0x00000004ff0e7803 */ /* 0x000fe40000000000 */
[----:B------:R-:W-:-:S05]  /*37e50*/  LOP3.LUT P2, RZ, R0, 0x20000, RZ, 0xc0, !PT ;  /* 0x0002000000ff7812 */ /* 0x000fca000784c0ff */
[----:B------:R-:W0:Y:S08]  /*37e60*/  @!P3 LDC.64 R54, c[0x0][0x5c0] ;  /* 0x00017000ff36bb82 */ /* 0x000e300000000a00 */
[----:B------:R-:W1:Y:S01]  /*37e70*/  @!P2 LDC.64 R52, c[0x0][0x5c0] ;  /* 0x00017000ff34ab82 */ /* 0x000e620000000a00 */
[----:B------:R-:W-:Y:S02]  /*37e80*/  F2FP.SATFINITE.E4M3.F32.PACK_AB_MERGE_C R47, RZ, R13, RZ ;  /* 0x0000000dff2f723e */ /* 0x000fe400048070ff */
[----:B0-----:R-:W-:-:S05]  /*37e90*/  @!P3 IADD3 R168, P5, R168, R54, RZ ;  /* 0x00000036a8a8b210 */ /* 0x001fca0007fbe0ff */
[----:B------:R-:W-:Y:S01]  /*37ea0*/  @!P3 IMAD.X R169, R157, 0x1, R55, P5 ;  /* 0x000000019da9b824 */ /* 0x000fe200028e0637 */
[----:B-1----:R-:W-:-:S05]  /*37eb0*/  @!P2 IADD3 R156, P5, R156, R52, RZ ;  /* 0x000000349c9ca210 */ /* 0x002fca0007fbe0ff */
[----:B------:R-:W-:Y:S01]  /*37ec0*/  @!P2 IMAD.X R157, R155, 0x1, R53, P5 ;  /* 0x000000019b9da824 */ /* 0x000fe200028e0635 */
[----:B------:R-:W-:Y:S02]  /*37ed0*/  LOP3.LUT P5, RZ, R0, 0x20000, RZ, 0xc0, !PT ;  /* 0x0002000000ff7812 */ /* 0x000fe400078ac0ff */
[----:B------:R-:W-:Y:S02]  /*37ee0*/  ISETP.NE.AND P2, PT, R14, RZ, PT ;  /* 0x000000ff0e00720c */ /* 0x000fe40003f45270 */
[----:B------:R-:W-:Y:S01]  /*37ef0*/  LOP3.LUT P1, RZ, R2, 0x400000, RZ, 0xc0, !PT ;  /* 0x0040000002ff7812 */ /* 0x000fe2000782c0ff */
[----:B------:R-:W-:Y:S02]  /*37f00*/  FMUL R13, R162, UR41 ;  /* 0x00000029a20d7c20 */ /* 0x000fe40008400000 */
[----:B------:R-:W3:Y:S03]  /*37f10*/  LDL.LU R162, [R1+0x6ac] ;  /* 0x0006ac0001a27983 */ /* 0x000ee60000300800 */
[----:B------:R-:W-:Y:S01]  /*37f20*/  F2FP.SATFINITE.E4M3.F32.PACK_AB_MERGE_C R49, RZ, R13, RZ ;  /* 0x0000000dff31723e */ /* 0x000fe200048070ff */
[----:B------:R-:W-:Y:S04]  /*37f30*/  @!P3 STG.E.U8 desc[UR46][R168.64+0xc0], R51 ;  /* 0x0000c033a800b986 */ /* 0x000fe8000c10112e */
[----:B------:R0:W-:Y:S04]  /*37f40*/  @!P5 STG.E.U8 desc[UR46][R156.64+0xc1], R15 ;  /* 0x0000c10f9c00d986 */ /* 0x0001e8000c10112e */
[----:B------:R-:W-:Y:S04]  /*37f50*/  @!P2 STG.E.U8 desc[UR46][R44.64+0xc8], R47 ;  /* 0x0000c82f2c00a986 */ /* 0x000fe8000c10112e */
[----:B------:R1:W-:Y:S01]  /*37f60*/  @!P1 STG.E.U8 desc[UR46][R42.64+0xc9], R49 ;  /* 0x0000c9312a009986 */ /* 0x0003e2000c10112e */
[----:B----4-:R-:W-:-:S03]  /*37f70*/  FMUL R13, R163, UR41 ;  /* 0x00000029a30d7c20 */ /* 0x010fc60008400000 */
[----:B------:R-:W4:Y:S02]  /*37f80*/  LDL.LU R163, [R1+0x6b0] ;  /* 0x0006b00001a37983 */ /* 0x000f240000300800 */
[----:B0-----:R-:W-:Y:S02]  /*37f90*/  F2FP.SATFINITE.E4M3.F32.PACK_AB_MERGE_C R15, RZ, R13, RZ ;  /* 0x0000000dff0f723e */ /* 0x001fe400048070ff */
[----:B------:R-:W4:Y:S01]  /*37fa0*/  LDL.LU R152, [R1+0x6b4] ;  /* 0x0006b40001987983 */ /* 0x000f220000300800 */
[----:B--2---:R-:W-:-:S03]  /*37fb0*/  FMUL R13, R186, UR41 ;  /* 0x00000029ba0d7c20 */ /* 0x004fc60008400000 */
[----:B------:R-:W2:Y:S02]  /*37fc0*/  LDL.LU R186, [R1+0x6b8] ;  /* 0x0006b80001ba7983 */ /* 0x000ea40000300800 */
[----:B-1----:R-:W-:Y:S01]  /*37fd0*/  F2FP.SATFINITE.E4M3.F32.PACK_AB_MERGE_C R43, RZ, R13, RZ ;  /* 0x0000000dff2b723e */ /* 0x002fe200048070ff */
[----:B------:R-:W-:-:S05]  /*37fe0*/  FMUL R13, R153, UR41 ;  /* 0x00000029990d7c20 */ /* 0x000fca0008400000 */
[----:B------:R-:W-:Y:S01]  /*37ff0*/  F2FP.SATFINITE.E4M3.F32.PACK_AB_MERGE_C R45, RZ, R13, RZ ;  /* 0x0000000dff2d723e */ /* 0x000fe200048070ff */
[----:B---3--:R-:W-:Y:S02]  /*38000*/  FMUL R13, R187, UR41 ;  /* 0x00000029bb0d7c20 */ /* 0x008fe40008400000 */
[----:B------:R-:W3:Y:S01]  /*38010*/  LDL.LU R187, [R1+0x6bc] ;  /* 0x0006bc0001bb7983 */ /* 0x000ee20000300800 */
[----:B------:R-:W-:Y:S02]  /*38020*/  LOP3.LUT P4, RZ, R0, 0x8000, RZ, 0xc0, !PT ;  /* 0x0000800000ff7812 */ /* 0x000fe4000788c0ff */
[----:B------:R-:W-:Y:S01]  /*38030*/  LOP3.LUT P0, RZ, R2, 0x200000, RZ, 0xc0, !PT ;  /* 0x0020000002ff7812 */ /* 0x000fe2000780c0ff */
[----:B------:R-:W3:Y:S10]  /*38040*/  LDL.LU R153, [R1+0x6c0] ;  /* 0x0006c00001997983 */ /* 0x000ef40000300800 */
[----:B------:R-:W0:Y:S01]  /*38050*/  @!P4 LDC.64 R50, c[0x0][0x5c0] ;  /* 0x00017000ff32cb82 */ /* 0x000e220000000a00 */
[----:B------:R-:W-:-:S02]  /*38060*/  P2R R46, PR, RZ, 0x1 ;  /* 0x00000001ff2e7803 */ /* 0x000fc40000000000 */
[----:B------:R-:W-:Y:S02]  /*38070*/  LOP3.LUT P0, RZ, R0, 0x2000, RZ, 0xc0, !PT ;  /* 0x0000200000ff7812 */ /* 0x000fe4000780c0ff */
[----:B0-----:R-:W-:-:S05]  /*38080*/  @!P4 IADD3 R154, P5, R154, R50, RZ ;  /* 0x000000329a9ac210 */ /* 0x001fca0007fbe0ff */
[----:B------:R-:W-:-:S06]  /*38090*/  @!P4 IMAD.X R155, R151, 0x1, R51, P5 ;  /* 0x00000001979bc824 */ /* 0x000fcc00028e0633 */
[----:B------:R-:W0:Y:S01]  /*380a0*/  @!P0 LDC.64 R50, c[0x0][0x5c0] ;  /* 0x00017000ff328b82 */ /* 0x000e220000000a00 */
[----:B------:R-:W-:Y:S01]  /*380b0*/  LOP3.LUT P3, RZ, R0, 0x800, RZ, 0xc0, !PT ;  /* 0x0000080000ff7812 */ /* 0x000fe2000786c0ff */
[----:B------:R1:W-:Y:S01]  /*380c0*/  @!P4 STG.E.U8 desc[UR46][R154.64+0xc8], R15 ;  /* 0x0000c80f9a00c986 */ /* 0x0003e2000c10112e */
[----:B------:R-:W-:-:S11]  /*380d0*/  LOP3.LUT P6, RZ, R2, 0x100000, RZ, 0xc0, !PT ;  /* 0x0010000002ff7812 */ /* 0x000fd600078cc0ff */
[----:B-1----:R-:W1:Y:S01]  /*380e0*/  @!P3 LDC.64 R14, c[0x0][0x5c0] ;  /* 0x00017000ff0ebb82 */ /* 0x002e620000000a00 */
[----:B0-----:R-:W-:-:S05]  /*380f0*/  @!P0 IADD3 R150, P5, R150, R50, RZ ;  /* 0x0000003296968210 */ /* 0x001fca0007fbe0ff */
[----:B------:R-:W-:Y:S01]  /*38100*/  @!P0 IMAD.X R151, R149, 0x1, R51, P5 ;  /* 0x0000000195978824 */ /* 0x000fe200028e0633 */
[----:B------:R-:W-:Y:S02]  /*38110*/  LOP3.LUT P5, RZ, R0, 0x2000, RZ, 0xc0, !PT ;  /* 0x0000200000ff7812 */ /* 0x000fe400078ac0ff */
[----:B------:R-:W-:Y:S02]  /*38120*/  ISETP.NE.AND P0, PT, R46, RZ, PT ;  /* 0x000000ff2e00720c */ /* 0x000fe40003f05270 */
[----:B------:R-:W-:Y:S01]  /*38130*/  F2FP.SATFINITE.E4M3.F32.PACK_AB_MERGE_C R47, RZ, R13, RZ ;  /* 0x0000000dff2f723e */ /* 0x000fe200048070ff */
[----:B------:R-:W-:Y:S02]  /*38140*/  FMUL R13, R162, UR41 ;  /* 0x00000029a20d7c20 */ /* 0x000fe40008400000 */
[----:B------:R-:W3:Y:S06]  /*38150*/  LDL.LU R162, [R1+0x6c4] ;  /* 0x0006c40001a27983 */ /* 0x000eec0000300800 */
[----:B------:R0:W-:Y:S01]  /*38160*/  @!P5 STG.E.U8 desc[UR46][R150.64+0xc9], R43 ;  /* 0x0000c92b9600d986 */ /* 0x0001e2000c10112e */
[----:B-1----:R-:W-:-:S03]  /*38170*/  @!P3 IADD3 R14, P5, R147, R14, RZ ;  /* 0x0000000e930eb210 */ /* 0x002fc60007fbe0ff */
[----:B------:R-:W-:Y:S01]  /*38180*/  @!P0 STG.E.U8 desc[UR46][R40.64+0xd0], R45 ;  /* 0x0000d02d28008986 */ /* 0x000fe2000c10112e */
[----:B0-----:R-:W-:-:S03]  /*38190*/  F2FP.SATFINITE.E4M3.F32.PACK_AB_MERGE_C R43, RZ, R13, RZ ;  /* 0x0000000dff2b723e */ /* 0x001fc600048070ff */
[----:B------:R0:W-:Y:S01]  /*381a0*/  @!P6 STG.E.U8 desc[UR46][R38.64+0xd1], R47 ;  /* 0x0000d12f2600e986 */ /* 0x0001e2000c10112e */
[----:B------:R-:W-:-:S05]  /*381b0*/  @!P3 IMAD.X R15, R146, 0x1, R15, P5 ;  /* 0x00000001920fb824 */ /* 0x000fca00028e060f */
[----:B------:R1:W-:Y:S01]  /*381c0*/  @!P3 STG.E.U8 desc[UR46][R14.64+0xd0], R43 ;  /* 0x0000d02b0e00b986 */ /* 0x0003e2000c10112e */
[----:B----4-:R-:W-:-:S03]  /*381d0*/  FMUL R13, R163, UR41 ;  /* 0x00000029a30d7c20 */ /* 0x010fc60008400000 */
[----:B------:R-:W4:Y:S02]  /*381e0*/  LDL.LU R163, [R1+0x6c8] ;  /* 0x0006c80001a37983 */ /* 0x000f240000300800 */
[----:B0-----:R-:W-:Y:S01]  /*381f0*/  F2FP.SATFINITE.E4M3.F32.PACK_AB_MERGE_C R39, RZ, R13, RZ ;  /* 0x0000000dff27723e */ /* 0x001fe200048070ff */
[----:B------:R-:W-:-:S05]  /*38200*/  FMUL R13, R152, UR41 ;  /* 0x00000029980d7c20 */ /* 0x000fca0008400000 */
[----:B------:R-:W-:Y:S01]  /*38210*/  F2FP.SATFINITE.E4M3.F32.PACK_AB_MERGE_C R45, RZ, R13, RZ ;  /* 0x0000000dff2d723e */ /* 0x000fe200048070ff */
[----:B--2---:R-:W-:Y:S02]  /*38220*/  FMUL R13, R186, UR41 ;  /* 0x00000029ba0d7c20 */ /* 0x004fe40008400000 */
[----:B------:R-:W2:Y:S03]  /*38230*/  LDL.LU R186, [R1+0x6cc] ;  /* 0x0006cc0001ba7983 */ /* 0x000ea60000300800 */
[----:B-1----:R-:W-:Y:S01]  /*38240*/  F2FP.SATFINITE.E4M3.F32.PACK_AB_MERGE_C R43, RZ, R13, RZ ;  /* 0x0000000dff2b723e */ /* 0x002fe200048070ff */
[----:B---3--:R-:W-:Y:S02]  /*38250*/  FMUL R13, R187, UR41 ;  /* 0x00000029bb0d7c20 */ /* 0x008fe40008400000 */
[----:B------:R-:W3:Y:S01]  /*38260*/  LDL.LU R187, [R1+0x6d0] ;  /* 0x0006d00001bb7983 */ /* 0x000ee20000300800 */
[----:B------:R-:W-:-:S02]  /*38270*/  LOP3.LUT P2, RZ, R0, 0x200, RZ, 0xc0, !PT ;  /* 0x0000020000ff7812 */ /* 0x000fc4000784c0ff */
[C---:B------:R-:W-:Y:S01]  /*38280*/  LOP3.LUT P1, RZ, R0.reuse, 0x40, RZ, 0xc0, !PT ;  /* 0x0000004000ff7812 */ /* 0x040fe2000782c0ff */
[----:B------:R-:W3:Y:S10]  /*38290*/  LDL.LU R152, [R1+0x6d4] ;  /* 0x0006d40001987983 */ /* 0x000ef40000300800 */
[----:B------:R-:W0:Y:S01]  /*382a0*/  @!P2 LDC.64 R48, c[0x0][0x5c0] ;  /* 0x00017000ff30ab82 */ /* 0x000e220000000a00 */
[----:B------:R-:W-:-:S07]  /*382b0*/  LOP3.LUT P0, RZ, R0, 0x4, RZ, 0xc0, !PT ;  /* 0x0000000400ff7812 */ /* 0x000fce000780c0ff */
[----:B------:R-:W1:Y:S01]  /*382c0*/  @!P1 LDC.64 R14, c[0x0][0x5c0] ;  /* 0x00017000ff0e9b82 */ /* 0x000e620000000a00 */
[----:B------:R-:W-:Y:S02]  /*382d0*/  LOP3.LUT P4, RZ, R2, 0x20000, RZ, 0xc0, !PT ;  /* 0x0002000002ff7812 */ /* 0x000fe4000788c0ff */
[----:B0-----:R-:W-:-:S05]  /*382e0*/  @!P2 IADD3 R40, P5, R93, R48, RZ ;  /* 0x000000305d28a210 */ /* 0x001fca0007fbe0ff */
[----:B------:R-:W-:Y:S01]  /*382f0*/  @!P2 IMAD.X R41, R92, 0x1, R49, P5 ;  /* 0x000000015c29a824 */ /* 0x000fe200028e0631 */
[----:B------:R-:W-:-:S04]  /*38300*/  LOP3.LUT P5, RZ, R2, 0x80000, RZ, 0xc0, !PT ;  /* 0x0008000002ff7812 */ /* 0x000fc800078ac0ff */
[----:B------:R0:W-:Y:S02]  /*38310*/  @!P2 STG.E.U8 desc[UR46][R40.64+0xd1], R39 ;  /* 0x0000d1272800a986 */ /* 0x0001e4000c10112e */
[----:B0-----:R-:W0:Y:S01]  /*38320*/  @!P0 LDC.64 R40, c[0x0][0x5c0] ;  /* 0x00017000ff288b82 */ /* 0x001e220000000a00 */
[----:B------:R-:W-:Y:S01]  /*38330*/  F2FP.SATFINITE.E4M3.F32.PACK_AB_MERGE_C R39, RZ, R13, RZ ;  /* 0x0000000dff27723e */ /* 0x000fe200048070ff */
[----:B------:R-:W-:Y:S02]  /*38340*/  FMUL R13, R153, UR41 ;  /* 0x00000029990d7c20 */ /* 0x000fe40008400000 */
[----:B------:R-:W3:Y:S04]  /*38350*/  LDL.LU R153, [R1+0x6d8] ;  /* 0x0006d80001997983 */ /* 0x000ee80000300800 */
[----:B------:R-:W-:Y:S01]  /*38360*/  @!P5 STG.E.U8 desc[UR46][R36.64+0xd8], R45 ;  /* 0x0000d82d2400d986 */ /* 0x000fe2000c10112e */
[----:B-1----:R-:W-:-:S03]  /*38370*/  @!P1 IADD3 R14, P5, R87, R14, RZ ;  /* 0x0000000e570e9210 */ /* 0x002fc60007fbe0ff */
[----:B------:R1:W-:Y:S02]  /*38380*/  @!P4 STG.E.U8 desc[UR46][R34.64+0xd9], R43 ;  /* 0x0000d92b2200c986 */ /* 0x0003e4000c10112e */
[----:B------:R-:W-:Y:S01]  /*38390*/  @!P1 IMAD.X R15, R86, 0x1, R15, P5 ;  /* 0x00000001560f9824 */ /* 0x000fe200028e060f */
[----:B-1----:R-:W-:Y:S01]  /*383a0*/  F2FP.SATFINITE.E4M3.F32.PACK_AB_MERGE_C R35, RZ, R13, RZ ;  /* 0x0000000dff23723e */ /* 0x002fe200048070ff */
[----:B------:R-:W-:Y:S02]  /*383b0*/  FMUL R13, R162, UR41 ;  /* 0x00000029a20d7c20 */ /* 0x000fe40008400000 */
[----:B------:R-:W3:Y:S01]  /*383c0*/  LDL.LU R162, [R1+0x6dc] ;  /* 0x0006dc0001a27983 */ /* 0x000ee20000300800 */
[----:B0-----:R-:W-:Y:S02]  /*383d0*/  @!P0 IADD3 R80, P5, R80, R40, RZ ;  /* 0x0000002850508210 */ /* 0x001fe40007fbe0ff */
[----:B------:R-:W-:Y:S01]  /*383e0*/  F2FP.SATFINITE.E4M3.F32.PACK_AB_MERGE_C R37, RZ, R13, RZ ;  /* 0x0000000dff25723e */ /* 0x000fe200048070ff */
[----:B------:R0:W-:Y:S02]  /*383f0*/  @!P1 STG.E.U8 desc[UR46][R14.64+0xd8], R39 ;  /* 0x0000d8270e009986 */ /* 0x0001e4000c10112e */
[----:B------:R-:W-:-:S05]  /*38400*/  @!P0 IMAD.X R81, R79, 0x1, R41, P5 ;  /* 0x000000014f518824 */ /* 0x000fca00028e0629 */
[----:B------:R1:W-:Y:S01]  /*38410*/  @!P0 STG.E.U8 desc[UR46][R80.64+0xd9], R35 ;  /* 0x0000d92350008986 */ /* 0x0003e2000c10112e */
[----:B----4-:R-:W-:-:S03]  /*38420*/  FMUL R13, R163, UR41 ;  /* 0x00000029a30d7c20 */ /* 0x010fc60008400000 */
[----:B------:R-:W4:Y:S02]  /*38430*/  LDL.LU R163, [R1+0x6e0] ;  /* 0x0006e00001a37983 */ /* 0x000f240000300800 */
[----:B0-----:R-:W-:Y:S01]  /*38440*/  F2FP.SATFINITE.E4M3.F32.PACK_AB_MERGE_C R15, RZ, R13, RZ ;  /* 0x0000000dff0f723e */ /* 0x001fe200048070ff */
[----:B--2---:R-:W-:Y:S02]  /*38450*/  FMUL R13, R186, UR41 ;  /* 0x00000029ba0d7c20 */ /* 0x004fe40008400000 */
[----:B------:R-:W2:Y:S03]  /*38460*/  LDL.LU R186, [R1+0x6e4] ;  /* 0x0006e40001ba7983 */ /* 0x000ea60000300800 */
[----:B-1----:R-:W-:Y:S01]  /*38470*/  F2FP.SATFINITE.E4M3.F32.PACK_AB_MERGE_C R35, RZ, R13, RZ ;  /* 0x0000000dff23723e */ /* 0x002fe200048070ff */
[----:B---3--:R-:W-:Y:S02]  /*38480*/  FMUL R13, R187, UR41 ;  /* 0x00000029bb0d7c20 */ /* 0x008fe40008400000 */
[----:B------:R-:W3:Y:S01]  /*38490*/  LDL.LU R187, [R1+0x6e8] ;  /* 0x0006e80001bb7983 */ /* 0x000ee20000300800 */
[----:B------:R-:W-:-:S02]  /*384a0*/  LOP3.LUT P6, RZ, R2, 0x40000, RZ, 0xc0, !PT ;  /* 0x0004000002ff7812 */ /* 0x000fc400078cc0ff */
[----:B------:R-:W-:-:S11]  /*384b0*/  LOP3.LUT P1, RZ, R10, 0x10000000, RZ, 0xc0, !PT ;  /* 0x100000000aff7812 */ /* 0x000fd6000782c0ff */
[----:B------:R-:W-:Y:S01]  /*384c0*/  @!P6 STG.E.U8 desc[UR46][R32.64+0xc0], R37 ;  /* 0x0000c0252000e986 */ /* 0x000fe2000c10112e */
[----:B------:R-:W-:Y:S02]  /*384d0*/  ISETP.LT.OR P6, PT, R27, 0xc1, !P1 ;  /* 0x000000c11b00780c */ /* 0x000fe40004fc1670 */
[----:B------:R-:W-:-:S11]  /*384e0*/  LOP3.LUT P3, RZ, R2, 0x10000, RZ, 0xc0, !PT ;  /* 0x0001000002ff7812 */ /* 0x000fd6000786c0ff */
[----:B------:R-:W0:Y:S02]  /*384f0*/  @!P6 LDC.64 R38, c[0x0][0x5c0] ;  /* 0x00017000ff26eb82 */ /* 0x000e240000000a00 */
[----:B------:R1:W-:Y:S01]  /*38500*/  @!P3 STG.E.U8 desc[UR46][R30.64+0xc1], R15 ;  /* 0x0000c10f1e00b986 */ /* 0x0003e2000c10112e */
[----:B------:R-:W-:Y:S02]  /*38510*/  ISETP.LT.OR P3, PT, R27, 0xc2, !P1 ;  /* 0x000000c21b00780c */ /* 0x000fe40004f61670 */
[----:B0-----:R-:W-:-:S05]  /*38520*/  @!P6 IADD3 R78, P5, R78, R38, RZ ;  /* 0x000000264e4ee210 */ /* 0x001fca0007fbe0ff */
[----:B------:R-:W-:-:S06]  /*38530*/  @!P6 IMAD.X R79, R77, 0x1, R39, P5 ;  /* 0x000000014d4fe824 */ /* 0x000fcc00028e0627 */
[----:B------:R-:W0:Y:S01]  /*38540*/  @!P3 LDC.64 R38, c[0x0][0x5c0] ;  /* 0x00017000ff26bb82 */ /* 0x000e220000000a00 */
[----:B-1----:R-:W-:Y:S01]  /*38550*/  F2FP.SATFINITE.E4M3.F32.PACK_AB_MERGE_C R15, RZ, R13, RZ ;  /* 0x0000000dff0f723e */ /* 0x002fe200048070ff */
[----:B------:R-:W-:Y:S02]  /*38560*/  FMUL R13, R152, UR41 ;  /* 0x00000029980d7c20 */ /* 0x000fe40008400000 */
[----:B------:R-:W3:Y:S03]  /*38570*/  LDL.LU R152, [R1+0x6ec] ;  /* 0x0006ec0001987983 */ /* 0x000ee60000300800 */
[----:B------:R-:W-:Y:S01]  /*38580*/  F2FP.SATFINITE.E4M3.F32.PACK_AB_MERGE_C R31, RZ, R13, RZ ;  /* 0x0000000dff1f723e */ /* 0x000fe200048070ff */
[----:B------:R-:W-:Y:S02]  /*38590*/  FMUL R13, R153, UR41 ;  /* 0x00000029990d7c20 */ /* 0x000fe40008400000 */
[----:B------:R-:W3:Y:S01]  /*385a0*/  LDL.LU R153, [R1+0x6f0] ;  /* 0x0006f00001997983 */ /* 0x000ee20000300800 */
[----:B------:R-:W-:-:S02]  /*385b0*/  LOP3.LUT P4, RZ, R2, 0x8000, RZ, 0xc0, !PT ;  /* 0x0000800002ff7812 */ /* 0x000fc4000788c0ff */
[----:B------:R-:W-:Y:S02]  /*385c0*/  F2FP.SATFINITE.E4M3.F32.PACK_AB_MERGE_C R33, RZ, R13, RZ ;  /* 0x0000000dff21723e */ /* 0x000fe400048070ff */
[----:B0-----:R-:W-:-:S05]  /*385d0*/  @!P3 IADD3 R76, P5, R76, R38, RZ ;  /* 0x000000264c4cb210 */ /* 0x001fca0007fbe0ff */
[----:B------:R-:W-:Y:S01]  /*385e0*/  @!P3 IMAD.X R77, R73, 0x1, R39, P5 ;  /* 0x00000001494db824 */ /* 0x000fe200028e0627 */
[----:B------:R-:W-:Y:S01]  /*385f0*/  LOP3.LUT P5, RZ, R2, 0x2000, RZ, 0xc0, !PT ;  /* 0x0000200002ff7812 */ /* 0x000fe200078ac0ff */
[----:B------:R-:W-:Y:S01]  /*38600*/  FMUL R13, R162, UR41 ;  /* 0x00000029a20d7c20 */ /* 0x000fe20008400000 */
[----:B------:R-:W-:Y:S04]  /*38610*/  @!P6 STG.E.U8 desc[UR46][R78.64+0xc0], R35 ;  /* 0x0000c0234e00e986 */ /* 0x000fe8000c10112e */
[----:B------:R0:W-:Y:S04]  /*38620*/  @!P3 STG.E.U8 desc[UR46][R76.64+0xc1], R15 ;  /* 0x0000c10f4c00b986 */ /* 0x0001e8000c10112e */
[----:B------:R-:W3:Y:S04]  /*38630*/  LDL.LU R162, [R1+0x6f4] ;  /* 0x0006f40001a27983 */ /* 0x000ee80000300800 */
[----:B------:R-:W-:Y:S01]  /*38640*/  @!P4 STG.E.U8 desc[UR46][R24.64+0xc8], R31 ;  /* 0x0000c81f1800c986 */ /* 0x000fe2000c10112e */
[----:B0-----:R-:W-:-:S03]  /*38650*/  F2FP.SATFINITE.E4M3.F32.PACK_AB_MERGE_C R15, RZ, R13, RZ ;  /* 0x0000000dff0f723e */ /* 0x001fc600048070ff */
[----:B------:R0:W-:Y:S01]  /*38660*/  @!P5 STG.E.U8 desc[UR46][R22.64+0xc9], R33 ;  /* 0x0000c9211600d986 */ /* 0x0001e2000c10112e */
[----:B----4-:R-:W-:-:S03]  /*38670*/  FMUL R13, R163, UR41 ;  /* 0x00000029a30d7c20 */ /* 0x010fc60008400000 */
[----:B------:R-:W4:Y:S02]  /*38680*/  LDL.LU R163, [R1+0x6f8] ;  /* 0x0006f80001a37983 */ /* 0x000f240000300800 */
[----:B0-----:R-:W-:Y:S01]  /*38690*/  F2FP.SATFINITE.E4M3.F32.PACK_AB_MERGE_C R23, RZ, R13, RZ ;  /* 0x0000000dff17723e */ /* 0x001fe200048070ff */
[----:B--2---:R-:W-:Y:S02]  /*386a0*/  FMUL R13, R186, UR41 ;  /* 0x00000029ba0d7c20 */ /* 0x004fe40008400000 */
[----:B------:R-:W2:Y:S03]  /*386b0*/  LDL.LU R186, [R1+0x6fc] ;  /* 0x0006fc0001ba7983 */ /* 0x000ea60000300800 */
[----:B------:R-:W-:Y:S01]  /*386c0*/  F2FP.SATFINITE.E4M3.F32.PACK_AB_MERGE_C R25, RZ, R13, RZ ;  /* 0x0000000dff19723e */ /* 0x000fe200048070ff */
[----:B---3--:R-:W-:Y:S02]  /*386d0*/  FMUL R13, R187, UR41 ;  /* 0x00000029bb0d7c20 */ /* 0x008fe40008400000 */
[----:B------:R-:W3:Y:S01]  /*386e0*/  LDL.LU R187, [R1+0x700] ;  /* 0x0007000001bb7983 */ /* 0x000ee20000300800 */
[----:B------:R-:W-:-:S13]  /*386f0*/  LOP3.LUT P4, RZ, R10, 0x2000000, RZ, 0xc0, !PT ;  /* 0x020000000aff7812 */ /* 0x000fda000788c0ff */
[----:B------:R-:W0:Y:S01]  /*38700*/  @!P4 LDC.64 R34, c[0x0][0x5c0] ;  /* 0x00017000ff22cb82 */ /* 0x000e220000000a00 */
[C---:B------:R-:W-:Y:S02]  /*38710*/  LOP3.LUT P3, RZ, R10.reuse, 0x4000000, RZ, 0xc0, !PT ;  /* 0x040000000aff7812 */ /* 0x040fe4000786c0ff */
[C---:B------:R-:W-:Y:S02]  /*38720*/  LOP3.LUT P0, RZ, R10.reuse, 0x8000000, RZ, 0xc0, !PT ;  /* 0x080000000aff7812 */ /* 0x040fe4000780c0ff */
[----:B------:R-:W-:-:S11]  /*38730*/  LOP3.LUT P2, RZ, R10, 0x20000000, RZ, 0xc0, !PT ;  /* 0x200000000aff7812 */ /* 0x000fd6000784c0ff */
[----:B------:R-:W1:Y:S01]  /*38740*/  @!P0 LDC.64 R32, c[0x0][0x5c0] ;  /* 0x00017000ff208b82 */ /* 0x000e620000000a00 */
[----:B0-----:R-:W-:-:S05]  /*38750*/  @!P4 IADD3 R72, P5, R72, R34, RZ ;  /* 0x000000224848c210 */ /* 0x001fca0007fbe0ff */
[----:B------:R-:W-:Y:S02]  /*38760*/  @!P4 IMAD.X R73, R71, 0x1, R35, P5 ;  /* 0x000000014749c824 */ /* 0x000fe400028e0623 */
[----:B------:R-:W0:Y:S03]  /*38770*/  @!P3 LDC.64 R34, c[0x0][0x5c0] ;  /* 0x00017000ff22bb82 */ /* 0x000e260000000a00 */
[----:B------:R1:W-:Y:S01]  /*38780*/  @!P4 STG.E.U8 desc[UR46][R72.64+0xc8], R15 ;  /* 0x0000c80f4800c986 */ /* 0x0003e2000c10112e */
[----:B------:R-:W-:Y:S02]  /*38790*/  ISETP.GE.AND P5, PT, R26, 0x101, PT ;  /* 0x000001011a00780c */ /* 0x000fe40003fa6270 */
[----:B------:R-:W-:Y:S02]  /*387a0*/  LOP3.LUT P6, RZ, R2, 0x1000, RZ, 0xc0, !PT ;  /* 0x0000100002ff7812 */ /* 0x000fe400078cc0ff */
[----:B-1----:R-:W1:Y:S01]  /*387b0*/  @!P2 LDC.64 R14, c[0x0][0x5c0] ;  /* 0x00017000ff0eab82 */ /* 0x002e620000000a00 */
[----:B0-----:R-:W-:-:S05]  /*387c0*/  @!P3 IADD3 R70, P4, R70, R34, RZ ;  /* 0x000000224646b210 */ /* 0x001fca0007f9e0ff */
[----:B------:R-:W-:Y:S01]  /*387d0*/  @!P3 IMAD.X R71, R65, 0x1, R35, P4 ;  /* 0x000000014147b824 */ /* 0x000fe200020e0623 */
[----:B------:R-:W-:-:S04]  /*387e0*/  LOP3.LUT P4, RZ, R2, 0x4000, RZ, 0xc0, !PT ;  /* 0x0000400002ff7812 */ /* 0x000fc8000788c0ff */
[----:B------:R-:W-:Y:S01]  /*387f0*/  @!P3 STG.E.U8 desc[UR46][R70.64+0xc9], R23 ;  /* 0x0000c9174600b986 */ /* 0x000fe2000c10112e */
[----:B------:R-:W-:-:S08]  /*38800*/  ISETP.LT.OR P3, PT, R27, 0xd9, !P5 ;  /* 0x000000d91b00780c */ /* 0x000fd00006f61670 */
[----:B------:R0:W-:Y:S01]  /*38810*/  @!P4 STG.E.U8 desc[UR46][R20.64+0xd0], R25 ;  /* 0x0000d0191400c986 */ /* 0x0001e2000c10112e */
[C---:B------:R-:W-:Y:S02]  /*38820*/  ISETP.LT.OR P4, PT, R27.reuse, 0xda, !P5 ;  /* 0x000000da1b00780c */ /* 0x040fe40006f81670 */
[----:B------:R-:W-:Y:S02]  /*38830*/  @!P0 IADD3 R64, P5, R64, R32, RZ ;  /* 0x0000002040408210 */ /* 0x000fe40007fbe0ff */
[----:B------:R-:W1:Y:S01]  /*38840*/  @!P3 LDC.64 R34, c[0x0][0x5c0] ;  /* 0x00017000ff22bb82 */ /* 0x000e620000000a00 */
[----:B------:R-:W-:Y:S01]  /*38850*/  F2FP.SATFINITE.E4M3.F32.PACK_AB_MERGE_C R31, RZ, R13, RZ ;  /* 0x0000000dff1f723e */ /* 0x000fe200048070ff */
[----:B------:R-:W-:Y:S01]  /*38860*/  FMUL R13, R152, UR41 ;  /* 0x00000029980d7c20 */ /* 0x000fe20008400000 */
[----:B------:R-:W-:Y:S01]  /*38870*/  @!P0 IMAD.X R65, R28, 0x1, R33, P5 ;  /* 0x000000011c418824 */ /* 0x000fe200028e0621 */
[C---:B------:R-:W-:Y:S02]  /*38880*/  ISETP.LT.OR P5, PT, R27.reuse, 0xd9, !P1 ;  /* 0x000000d91b00780c */ /* 0x040fe40004fa1670 */
[----:B------:R-:W-:-:S03]  /*38890*/  ISETP.LT.OR P1, PT, R27, 0xda, !P1 ;  /* 0x000000da1b00780c */ /* 0x000fc60004f21670 */
[----:B0-----:R-:W0:Y:S01]  /*388a0*/  @!P4 LDC.64 R24, c[0x0][0x5c0] ;  /* 0x00017000ff18cb82 */ /* 0x001e220000000a00 */
[----:B------:R-:W-:Y:S01]  /*388b0*/  F2FP.SATFINITE.E4M3.F32.PACK_AB_MERGE_C R21, RZ, R13, RZ ;  /* 0x0000000dff15723e */ /* 0x000fe200048070ff */
[----:B------:R1:W-:Y:S01]  /*388c0*/  @!P6 STG.E.U8 desc[UR46][R18.64+0xd1], R31 ;  /* 0x0000d11f1200e986 */ /* 0x0003e2000c10112e */
[----:B------:R-:W-:-:S03]  /*388d0*/  FMUL R13, R153, UR41 ;  /* 0x00000029990d7c20 */ /* 0x000fc60008400000 */
[----:B------:R0:W-:Y:S01]  /*388e0*/  @!P0 STG.E.U8 desc[UR46][R64.64+0xd0], R21 ;  /* 0x0000d01540008986 */ /* 0x0001e2000c10112e */
[----:B-1----:R-:W-:Y:S01]  /*388f0*/  @!P2 IADD3 R14, P0, R17, R14, RZ ;  /* 0x0000000e110ea210 */ /* 0x002fe20007f1e0ff */
[----:B------:R-:W1:Y:S01]  /*38900*/  @!P5 LDC.64 R26, c[0x0][0x5c0] ;  /* 0x00017000ff1adb82 */ /* 0x000e620000000a00 */
[----:B------:R-:W-:-:S03]  /*38910*/  F2FP.SATFINITE.E4M3.F32.PACK_AB_MERGE_C R23, RZ, R13, RZ ;  /* 0x0000000dff17723e */ /* 0x000fc600048070ff */
[----:B------:R-:W-:-:S04]  /*38920*/  @!P2 IMAD.X R15, R16, 0x1, R15, P0 ;  /* 0x00000001100fa824 */ /* 0x000fc800000e060f */
[----:B------:R-:W1:Y:S01]  /*38930*/  @!P1 LDC.64 R30, c[0x0][0x5c0] ;  /* 0x00017000ff1e9b82 */ /* 0x000e620000000a00 */
[----:B------:R1:W-:Y:S01]  /*38940*/  @!P2 STG.E.U8 desc[UR46][R14.64+0xd1], R23 ;  /* 0x0000d1170e00a986 */ /* 0x0003e2000c10112e */
[----:B------:R-:W-:Y:S01]  /*38950*/  @!P3 IADD3 R16, P0, P2, R12, R34, R9 ;  /* 0x000000220c10b210 */ /* 0x000fe20007a1e009 */
[----:B------:R-:W-:-:S03]  /*38960*/  FMUL R13, R162, UR41 ;  /* 0x00000029a20d7c20 */ /* 0x000fc60008400000 */
[----:B------:R-:W-:Y:S02]  /*38970*/  @!P3 IADD3.X R17, R29, R35, R8, P0, P2 ;  /* 0x000000231d11b210 */ /* 0x000fe400007e4408 */
[----:B0-----:R-:W-:-:S04]  /*38980*/  @!P4 IADD3 R18, P0, P2, R12, R24, R9 ;  /* 0x000000180c12c210 */ /* 0x001fc80007a1e009 */
[--C-:B------:R-:W-:Y:S02]  /*38990*/  @!P4 IADD3.X R19, R29, R25, R8.reuse, P0, P2 ;  /* 0x000000191d13c210 */ /* 0x100fe400007e4408 */
[CCC-:B------:R-:W-:Y:S02]  /*389a0*/  @!P5 IADD3 R21, P0, P2, R3.reuse, R12.reuse, R9.reuse ;  /* 0x0000000c0315d210 */ /* 0x1c0fe40007a1e009 */
[----:B------:R-:W-:Y:S02]  /*389b0*/  F2FP.SATFINITE.E4M3.F32.PACK_AB_MERGE_C R25, RZ, R13, RZ ;  /* 0x0000000dff19723e */ /* 0x000fe400048070ff */
[----:B------:R-:W-:Y:S02]  /*389c0*/  @!P5 IADD3.X R22, R4, R29, R8, P0, P2 ;  /* 0x0000001d0416d210 */ /* 0x000fe400007e4408 */
[----:B------:R-:W-:Y:S01]  /*389d0*/  @!P1 IADD3 R13, P0, P2, R3, R12, R9 ;  /* 0x0000000c030d9210 */ /* 0x000fe20007a1e009 */
[----:B------:R0:W-:Y:S01]  /*389e0*/  @!P3 STG.E.U8 desc[UR46][R16.64+0xd8], R25 ;  /* 0x0000d8191000b986 */ /* 0x0001e2000c10112e */
[----:B-1----:R-:W-:-:S02]  /*389f0*/  @!P5 IADD3 R12, P3, R21, R26, RZ ;  /* 0x0000001a150cd210 */ /* 0x002fc40007f7e0ff */
[----:B------:R-:W-:Y:S02]  /*38a00*/  @!P1 IADD3.X R24, R4, R29, R8, P0, P2 ;  /* 0x0000001d04189210 */ /* 0x000fe400007e4408 */
[----:B------:R-:W-:Y:S01]  /*38a10*/  @!P1 IADD3 R14, P0, R13, R30, RZ ;  /* 0x0000001e0d0e9210 */ /* 0x000fe20007f1e0ff */
[----:B------:R-:W-:Y:S02]  /*38a20*/  @!P5 IMAD.X R13, R22, 0x1, R27, P3 ;  /* 0x00000001160dd824 */ /* 0x000fe400018e061b */
[----:B----4-:R-:W-:-:S05]  /*38a30*/  FMUL R15, R163, UR41 ;  /* 0x00000029a30f7c20 */ /* 0x010fca0008400000 */
[----:B------:R-:W-:Y:S01]  /*38a40*/  F2FP.SATFINITE.E4M3.F32.PACK_AB_MERGE_C R23, RZ, R15, RZ ;  /* 0x0000000fff17723e */ /* 0x000fe200048070ff */
[----:B------:R-:W-:Y:S02]  /*38a50*/  @!P1 IMAD.X R15, R24, 0x1, R31, P0 ;  /* 0x00000001180f9824 */ /* 0x000fe400000e061f */
[----:B--2---:R-:W-:Y:S02]  /*38a60*/  FMUL R20, R186, UR41 ;  /* 0x00000029ba147c20 */ /* 0x004fe40008400000 */
[----:B------:R0:W-:Y:S03]  /*38a70*/  @!P4 STG.E.U8 desc[UR46][R18.64+0xd9], R23 ;  /* 0x0000d9171200c986 */ /* 0x0001e6000c10112e */
[----:B------:R-:W-:-:S05]  /*38a80*/  F2FP.SATFINITE.E4M3.F32.PACK_AB_MERGE_C R27, RZ, R20, RZ ;  /* 0x00000014ff1b723e */ /* 0x000fca00048070ff */
[----:B------:R0:W-:Y:S01]  /*38a90*/  @!P5 STG.E.U8 desc[UR46][R12.64+0xd8], R27 ;  /* 0x0000d81b0c00d986 */ /* 0x0001e2000c10112e */
[----:B---3--:R-:W-:-:S05]  /*38aa0*/  FMUL R21, R187, UR41 ;  /* 0x00000029bb157c20 */ /* 0x008fca0008400000 */
[----:B------:R-:W-:-:S05]  /*38ab0*/  F2FP.SATFINITE.E4M3.F32.PACK_AB_MERGE_C R21, RZ, R21, RZ ;  /* 0x00000015ff15723e */ /* 0x000fca00048070ff */
[----:B------:R0:W-:Y:S02]  /*38ac0*/  @!P1 STG.E.U8 desc[UR46][R14.64+0xd9], R21 ;  /* 0x0000d9150e009986 */ /* 0x0001e4000c10112e */
.L_x_36:
[----:B------:R-:W-:Y:S05]  /*38ad0*/  BSYNC B0 ;  /* 0x0000000000007941 */ /* 0x000fea0003800000 */
.L_x_32:
[----:B0-2---:R-:W2:Y:S04]  /*38ae0*/  LDL.LU R13, [R1+0x70c] ;  /* 0x00070c00010d7983 */ /* 0x005ea80000300800 */
[----:B------:R-:W2:Y:S01]  /*38af0*/  LDL.LU R12, [R1+0x710] ;  /* 0x00071000010c7983 */ /* 0x000ea20000300800 */
[----:B------:R-:W-:Y:S01]  /*38b00*/  ULDC UR12, c[0x0][0xc] ;  /* 0x00000300000c7ab9 */ /* 0x000fe20000000800 */
[----:B------:R-:W-:Y:S01]  /*38b10*/  ULDC UR13, c[0x0][0x10] ;  /* 0x00000400000d7ab9 */ /* 0x000fe20000000800 */
[----:B------:R-:W2:Y:S01]  /*38b20*/  LDC R15, c[0x0][0x14] ;  /* 0x00000500ff0f7b82 */ /* 0x000ea20000000800 */
[----:B------:R-:W-:Y:S01]  /*38b30*/  UIMAD.WIDE.U32 UR12, UR12, UR13, URZ ;  /* 0x0000000d0c0c72a5 */ /* 0x000fe2000f8e003f */
[----:B------:R0:W5:Y:S01]  /*38b40*/  LDL R36, [R1+0x20] ;  /* 0x0000200001247983 */ /* 0x0001620000100800 */
[----:B------:R-:W-:-:S04]  /*38b50*/  UMOV UR42, 0xffffffff ;  /* 0xffffffff002a7882 */ /* 0x000fc80000000000 */
[----:B--2---:R-:W-:-:S04]  /*38b60*/  IMAD.WIDE.U32 R12, R15, UR12, R12 ;  /* 0x0000000c0f0c7c25 */ /* 0x004fc8000f8e000c */
[----:B------:R-:W-:Y:S01]  /*38b70*/  IMAD R15, R15, UR13, RZ ;  /* 0x0000000d0f0f7c24 */ /* 0x000fe2000f8e02ff */
[----:B------:R-:W-:Y:S01]  /*38b80*/  ULDC.64 UR12, c[0x0][0x650] ;  /* 0x00019400000c7ab9 */ /* 0x000fe20000000a00 */
[----:B------:R-:W-:Y:S01]  /*38b90*/  IMAD.MOV.U32 R29, RZ, RZ, R12 ;  /* 0x000000ffff1d7224 */ /* 0x000fe200078e000c */
[----:B------:R-:W-:Y:S01]  /*38ba0*/  ISETP.GE.U32.AND P0, PT, R12, UR12, PT ;  /* 0x0000000c0c007c0c */ /* 0x000fe2000bf06070 */
[----:B------:R-:W-:Y:S01]  /*38bb0*/  IMAD.IADD R31, R13, 0x1, R15 ;  /* 0x000000010d1f7824 */ /* 0x000fe200078e020f */
[----:B------:R-:W-:Y:S01]  /*38bc0*/  PRMT R13, RZ, 0x7610, R13 ;  /* 0x00007610ff0d7816 */ /* 0x000fe2000000000d */
[----:B------:R-:W-:-:S03]  /*38bd0*/  IMAD.MOV.U32 R12, RZ, RZ, -0x1 ;  /* 0xffffffffff0c7424 */ /* 0x000fc600078e00ff */
[----:B------:R0:W-:Y:S01]  /*38be0*/  STL [R1+0x70c], R31 ;  /* 0x00070c1f01007387 */ /* 0x0001e20000100800 */
[----:B------:R-:W-:-:S03]  /*38bf0*/  ISETP.GE.U32.AND.EX P0, PT, R31, UR13, PT, P0 ;  /* 0x0000000d1f007c0c */ /* 0x000fc6000bf06100 */
[----:B------:R0:W-:Y:S04]  /*38c00*/  STL [R1+0x710], R29 ;  /* 0x0007101d01007387 */ /* 0x0001e80000100800 */
[----:B------:R0:W-:Y:S06]  /*38c10*/  STL [R1+0x708], R12 ;  /* 0x0007080c01007387 */ /* 0x0001ec0000100800 */
[----:B------:R-:W-:Y:S05]  /*38c20*/  @P0 BRA `(.L_x_37) ;  /* 0x00000004007c0947 */ /* 0x000fea0003800000 */
[----:B------:R-:W0:Y:S01]  /*38c30*/  S2R R24, SR_CTAID.X ;  /* 0x0000000000187919 */ /* 0x000e220000002500 */
[----:B------:R-:W2:Y:S01]  /*38c40*/  LDC.64 R18, c[0x0][0x628] ;  /* 0x00018a00ff127b82 */ /* 0x000ea20000000a00 */
[----:B------:R-:W-:Y:S01]  /*38c50*/  ULDC UR5, c[0x0][0x150] ;  /* 0x0000540000057ab9 */ /* 0x000fe20000000800 */
[----:B------:R-:W-:Y:S01]  /*38c60*/  IMAD.MOV.U32 R16, RZ, RZ, R29 ;  /* 0x000000ffff107224 */ /* 0x000fe200078e001d */
[----:B------:R-:W4:Y:S01]  /*38c70*/  S2R R26, SR_CTAID.Y ;  /* 0x00000000001a7919 */ /* 0x000f220000002600 */
[----:B------:R-:W-:-:S04]  /*38c80*/  IMAD.MOV.U32 R17, RZ, RZ, R31 ;  /* 0x000000ffff117224 */ /* 0x000fc800078e001f */
[----:B------:R-:W3:Y:S08]  /*38c90*/  LDC R27, c[0x0][0x144] ;  /* 0x00005100ff1b7b82 */ /* 0x000ef00000000800 */
[----:B------:R-:W3:Y:S08]  /*38ca0*/  LDC R20, c[0x0][0x630] ;  /* 0x00018c00ff147b82 */ /* 0x000ef00000000800 */
[----:B-1----:R-:W1:Y:S01]  /*38cb0*/  LDC.64 R22, c[0x0][0x620] ;  /* 0x00018800ff167b82 */ /* 0x002e620000000a00 */
[----:B--2---:R-:W-:-:S04]  /*38cc0*/  ISETP.NE.U32.AND P0, PT, R18, RZ, PT ;  /* 0x000000ff1200720c */ /* 0x004fc80003f05070 */
[----:B------:R-:W-:Y:S02]  /*38cd0*/  ISETP.NE.AND.EX P0, PT, R19, RZ, PT, P0 ;  /* 0x000000ff1300720c */ /* 0x000fe40003f05300 */
[----:B0-----:R-:W-:-:S05]  /*38ce0*/  I2FP.F32.U32 R12, R24 ;  /* 0x00000018000c7245 */ /* 0x001fca0000201000 */
[----:B------:R-:W-:-:S04]  /*38cf0*/  FMUL R12, R12, UR5 ;  /* 0x000000050c0c7c20 */ /* 0x000fc80008400000 */
[----:B------:R0:W2:Y:S02]  /*38d00*/  F2I.U32.TRUNC.NTZ R25, R12 ;  /* 0x0000000c00197305 */ /* 0x0000a4000020f000 */
[----:B---34-:R-:W-:Y:S05]  /*38d10*/  @!P0 BRA `(.L_x_38) ;  /* 0x0000000000288947 */ /* 0x018fea0003800000 */
[----:B0-----:R-:W0:Y:S02]  /*38d20*/  LDC R12, c[0x0][0x634] ;  /* 0x00018d00ff0c7b82 */ /* 0x001e240000000800 */
[----:B0-----:R-:W-:-:S05]  /*38d30*/  IADD3 R17, P0, R29, R12, RZ ;  /* 0x0000000c1d117210 */ /* 0x001fca0007f1e0ff */
[----:B------:R-:W-:-:S04]  /*38d40*/  IMAD.X R21, RZ, RZ, R31, P0 ;  /* 0x000000ffff157224 */ /* 0x000fc800000e061f */
[----:B------:R-:W-:-:S04]  /*38d50*/  IMAD.WIDE.U32 R12, R21, R18, RZ ;  /* 0x00000012150c7225 */ /* 0x000fc800078e00ff */
[----:B-----5:R-:W-:-:S04]  /*38d60*/  IMAD.WIDE.U32 R14, P0, R17, R19, R12 ;  /* 0x00000013110e7225 */ /* 0x020fc8000780000c */
[----:B------:R-:W-:-:S04]  /*38d70*/  IMAD.WIDE.U32 R12, R17, R18, RZ ;  /* 0x00000012110c7225 */ /* 0x000fc800078e00ff */
[----:B------:R-:W-:Y:S01]  /*38d80*/  IMAD.X R17, RZ, RZ, RZ, P0 ;  /* 0x000000ffff117224 */ /* 0x000fe200000e06ff */
[----:B------:R-:W-:Y:S01]  /*38d90*/  IADD3 RZ, P0, R13, R14, RZ ;  /* 0x0000000e0dff7210 */ /* 0x000fe20007f1e0ff */
[----:B------:R-:W-:-:S04]  /*38da0*/  IMAD.MOV.U32 R16, RZ, RZ, R15 ;  /* 0x000000ffff107224 */ /* 0x000fc800078e000f */
[----:B------:R-:W-:-:S08]  /*38db0*/  IMAD.WIDE.U32.X R16, R21, R19, R16, P0 ;  /* 0x0000001315107225 */ /* 0x000fd000000e0410 */
.L_x_38:
[-CC-:B------:R-:W-:Y:S01]  /*38dc0*/  SHF.R.U64 R35, R16, R20.reuse, R17.reuse ;  /* 0x0000001410237219 */ /* 0x180fe20000001211 */
[----:B------:R-:W3:Y:S01]  /*38dd0*/  LDC.64 R32, c[0x0][0x640] ;  /* 0x00019000ff207b82 */ /* 0x000ee20000000a00 */
[----:B0-----:R-:W-:Y:S01]  /*38de0*/  SHF.R.U32.HI R12, RZ, R20, R17 ;  /* 0x00000014ff0c7219 */ /* 0x001fe20000011611 */
[----:B--2---:R-:W-:Y:S01]  /*38df0*/  IMAD.MOV R25, RZ, RZ, -R25 ;  /* 0x000000ffff197224 */ /* 0x004fe200078e0a19 */
[----:B------:R-:W-:Y:S01]  /*38e00*/  IADD3 R15, P0, RZ, -R35, RZ ;  /* 0x80000023ff0f7210 */ /* 0x000fe20007f1e0ff */
[----:B------:R-:W-:Y:S01]  /*38e10*/  ULDC UR5, c[0x0][0x154] ;  /* 0x0000550000057ab9 */ /* 0x000fe20000000800 */
[----:B------:R-:W-:Y:S02]  /*38e20*/  IMAD.MOV.U32 R17, RZ, RZ, 0x1 ;  /* 0x00000001ff117424 */ /* 0x000fe400078e00ff */
[----:B------:R-:W-:Y:S01]  /*38e30*/  IMAD R25, R27, R25, R24 ;  /* 0x000000191b197224 */ /* 0x000fe200078e0218 */
[----:B------:R-:W0:Y:S01]  /*38e40*/  LDC R16, c[0x0][0x618] ;  /* 0x00018600ff107b82 */ /* 0x000e220000000800 */
[----:B------:R-:W-:-:S02]  /*38e50*/  IMAD.X R13, RZ, RZ, ~R12, P0 ;  /* 0x000000ffff0d7224 */ /* 0x000fc400000e0e0c */
[----:B------:R-:W-:Y:S02]  /*38e60*/  IMAD.MOV.U32 R12, RZ, RZ, R29 ;  /* 0x000000ffff0c7224 */ /* 0x000fe400078e001d */
[-C--:B-1---5:R-:W-:Y:S02]  /*38e70*/  IMAD R14, R13, R22.reuse, RZ ;  /* 0x000000160d0e7224 */ /* 0x0a2fe400078e02ff */
[----:B------:R-:W-:Y:S01]  /*38e80*/  IMAD.MOV.U32 R13, RZ, RZ, R31 ;  /* 0x000000ffff0d7224 */ /* 0x000fe200078e001f */
[----:B------:R-:W1:Y:S01]  /*38e90*/  LDC R28, c[0x0][0x608] ;  /* 0x00018200ff1c7b82 */ /* 0x000e620000000800 */
[----:B------:R-:W-:-:S04]  /*38ea0*/  IMAD.WIDE.U32 R12, R15, R22, R12 ;  /* 0x000000160f0c7225 */ /* 0x000fc800078e000c */
[----:B------:R-:W-:-:S03]  /*38eb0*/  IMAD R15, R15, R23, R14 ;  /* 0x000000170f0f7224 */ /* 0x000fc600078e020e */
[----:B------:R-:W2:Y:S01]  /*38ec0*/  LDC R30, c[0x0][0x658] ;  /* 0x00019600ff1e7b82 */ /* 0x000ea20000000800 */
[----:B------:R-:W-:Y:S01]  /*38ed0*/  I2FP.F32.U32 R14, R26 ;  /* 0x0000001a000e7245 */ /* 0x000fe20000201000 */
[----:B------:R-:W-:Y:S01]  /*38ee0*/  IMAD.IADD R13, R13, 0x1, R15 ;  /* 0x000000010d0d7824 */ /* 0x000fe200078e020f */
[----:B---3--:R-:W-:Y:S01]  /*38ef0*/  ISETP.NE.U32.AND P0, PT, R32, RZ, PT ;  /* 0x000000ff2000720c */ /* 0x008fe20003f05070 */
[----:B------:R-:W-:Y:S02]  /*38f00*/  IMAD.MOV.U32 R15, RZ, RZ, -0x1 ;  /* 0xffffffffff0f7424 */ /* 0x000fe400078e00ff */
[----:B------:R-:W-:Y:S02]  /*38f10*/  FMUL R14, R14, UR5 ;  /* 0x000000050e0e7c20 */ /* 0x000fe40008400000 */
[----:B------:R-:W3:Y:S01]  /*38f20*/  LDC R23, c[0x0][0x148] ;  /* 0x00005200ff177b82 */ /* 0x000ee20000000800 */
[----:B0-----:R-:W-:Y:S01]  /*38f30*/  SHF.R.U64 R20, R12, R16, R13 ;  /* 0x000000100c147219 */ /* 0x001fe2000000120d */
[----:B------:R0:W4:Y:S01]  /*38f40*/  F2I.U32.TRUNC.NTZ R21, R14 ;  /* 0x0000000e00157305 */ /* 0x000122000020f000 */
[----:B------:R-:W-:-:S02]  /*38f50*/  ISETP.NE.AND.EX P0, PT, R33, RZ, PT, P0 ;  /* 0x000000ff2100720c */ /* 0x000fc40003f05300 */
[----:B------:R-:W-:-:S03]  /*38f60*/  SHF.R.U32.HI R13, RZ, R16, R13 ;  /* 0x00000010ff0d7219 */ /* 0x000fc6000001160d */
[----:B------:R-:W0:Y:S01]  /*38f70*/  LDC R24, c[0x0][0x600] ;  /* 0x00018000ff187b82 */ /* 0x000e220000000800 */
[-CC-:B-1----:R-:W-:Y:S02]  /*38f80*/  SHF.R.U64 R18, R20, R28.reuse, R13.reuse ;  /* 0x0000001c14127219 */ /* 0x182fe4000000120d */
[----:B------:R-:W-:-:S05]  /*38f90*/  SHF.R.U32.HI R13, RZ, R28, R13 ;  /* 0x0000001cff0d7219 */ /* 0x000fca000001160d */
[----:B------:R-:W1:Y:S01]  /*38fa0*/  LDC R29, c[0x0][0x648] ;  /* 0x00019200ff1d7b82 */ /* 0x000e620000000800 */
[-CC-:B--2---:R-:W-:Y:S02]  /*38fb0*/  SHF.R.U64 R22, R18, R30.reuse, R13.reuse ;  /* 0x0000001e12167219 */ /* 0x184fe4000000120d */
[-C--:B------:R-:W-:Y:S02]  /*38fc0*/  SHF.L.U32 R15, R15, R30.reuse, RZ ;  /* 0x0000001e0f0f7219 */ /* 0x080fe400000006ff */
[-C--:B------:R-:W-:Y:S01]  /*38fd0*/  SHF.R.U32.HI R13, RZ, R30.reuse, R13 ;  /* 0x0000001eff0d7219 */ /* 0x080fe2000001160d */
[----:B------:R-:W-:Y:S01]  /*38fe0*/  IMAD.MOV.U32 R12, RZ, RZ, R22 ;  /* 0x000000ffff0c7224 */ /* 0x000fe200078e0016 */
[----:B------:R-:W-:Y:S01]  /*38ff0*/  SHF.L.U32 R30, R17, R30, RZ ;  /* 0x0000001e111e7219 */ /* 0x000fe200000006ff */
[----:B------:R-:W2:Y:S01]  /*39000*/  LDC R31, c[0x0][0x638] ;  /* 0x00018e00ff1f7b82 */ /* 0x000ea20000000800 */
[----:B------:R-:W-:-:S07]  /*39010*/  LOP3.LUT R27, RZ, R15, RZ, 0x33, !PT ;  /* 0x0000000fff1b7212 */ /* 0x000fce00078e33ff */
[----:B------:R-:W0:Y:S01]  /*39020*/  LDC R34, c[0x0][0x610] ;  /* 0x00018400ff227b82 */ /* 0x000e220000000800 */
[----:B----4-:R-:W-:Y:S05]  /*39030*/  @!P0 BRA `(.L_x_39) ;  /* 0x0000000000288947 */ /* 0x010fea0003800000 */
[----:B------:R-:W4:Y:S02]  /*39040*/  LDC R17, c[0x0][0x64c] ;  /* 0x00019300ff117b82 */ /* 0x000f240000000800 */
[----:B----4-:R-:W-:-:S05]  /*39050*/  IADD3 R17, P0, R22, R17, RZ ;  /* 0x0000001116117210 */ /* 0x010fca0007f1e0ff */
[----:B------:R-:W-:-:S04]  /*39060*/  IMAD.X R19, RZ, RZ, R13, P0 ;  /* 0x000000ffff137224 */ /* 0x000fc800000e060d */
[----:B------:R-:W-:-:S04]  /*39070*/  IMAD.WIDE.U32 R12, R19, R32, RZ ;  /* 0x00000020130c7225 */ /* 0x000fc800078e00ff */
[----:B0-----:R-:W-:-:S04]  /*39080*/  IMAD.WIDE.U32 R14, P0, R17, R33, R12 ;  /* 0x00000021110e7225 */ /* 0x001fc8000780000c */
[----:B------:R-:W-:-:S04]  /*39090*/  IMAD.WIDE.U32 R12, R17, R32, RZ ;  /* 0x00000020110c7225 */ /* 0x000fc800078e00ff */
[----:B------:R-:W-:Y:S01]  /*390a0*/  IMAD.X R17, RZ, RZ, RZ, P0 ;  /* 0x000000ffff117224 */ /* 0x000fe200000e06ff */
[----:B------:R-:W-:Y:S01]  /*390b0*/  IADD3 RZ, P0, R13, R14, RZ ;  /* 0x0000000e0dff7210 */ /* 0x000fe20007f1e0ff */
[----:B------:R-:W-:-:S04]  /*390c0*/  IMAD.MOV.U32 R16, RZ, RZ, R15 ;  /* 0x000000ffff107224 */ /* 0x000fc800078e000f */
[----:B------:R-:W-:-:S08]  /*390d0*/  IMAD.WIDE.U32.X R12, R19, R33, R16, P0 ;  /* 0x00000021130c7225 */ /* 0x000fd000000e0410 */
.L_x_39:
[----:B0-----:R-:W0:Y:S01]  /*390e0*/  LDC R14, c[0x0][0x65c] ;  /* 0x00019700ff0e7b82 */ /* 0x001e220000000800 */
[----:B-1----:R-:W-:Y:S01]  /*390f0*/  SHF.R.U64 R12, R12, R29, R13 ;  /* 0x0000001d0c0c7219 */ /* 0x002fe2000000120d */
[----:B------:R-:W-:Y:S01]  /*39100*/  VIADD R17, R24, 0xffffffff ;  /* 0xffffffff18117836 */ /* 0x000fe20000000000 */
[----:B------:R-:W-:Y:S01]  /*39110*/  LOP3.LUT R15, R18, R27, RZ, 0xc0, !PT ;  /* 0x0000001b120f7212 */ /* 0x000fe200078ec0ff */
[----:B------:R-:W-:Y:S01]  /*39120*/  IMAD.MOV R21, RZ, RZ, -R21 ;  /* 0x000000ffff157224 */ /* 0x000fe200078e0a15 */
[----:B------:R-:W-:Y:S01]  /*39130*/  R2UR UR42, R35 ;  /* 0x00000000232a72ca */ /* 0x000fe200000e0000 */
[----:B------:R-:W-:Y:S01]  /*39140*/  IMAD.MOV R13, RZ, RZ, -R12 ;  /* 0x000000ffff0d7224 */ /* 0x000fe200078e0a0c */
[----:B------:R-:W-:Y:S01]  /*39150*/  LOP3.LUT R20, R20, R17, RZ, 0xc0, !PT ;  /* 0x0000001114147212 */ /* 0x000fe200078ec0ff */
[----:B------:R-:W-:Y:S02]  /*39160*/  IMAD R12, R30, R12, R15 ;  /* 0x0000000c1e0c7224 */ /* 0x000fe400078e020f */
[----:B--2---:R-:W-:-:S04]  /*39170*/  IMAD R13, R13, R31, R22 ;  /* 0x0000001f0d0d7224 */ /* 0x004fc800078e0216 */
[----:B------:R-:W-:Y:S01]  /*39180*/  IMAD R13, R13, R24, R20 ;  /* 0x000000180d0d7224 */ /* 0x000fe200078e0214 */
[----:B0-----:R-:W-:Y:S01]  /*39190*/  ISETP.NE.AND P0, PT, R14, 0x1, PT ;  /* 0x000000010e00780c */ /* 0x001fe20003f05270 */
[----:B------:R-:W-:-:S12]  /*391a0*/  IMAD.MOV.U32 R14, RZ, RZ, 0x1 ;  /* 0x00000001ff0e7424 */ /* 0x000fd800078e00ff */
[----:B---3--:R-:W-:-:S04]  /*391b0*/  @P0 IMAD R25, R23, R21, R26 ;  /* 0x0000001517190224 */ /* 0x008fc800078e021a */
[----:B------:R-:W-:-:S05]  /*391c0*/  IMAD R12, R12, R34, R25 ;  /* 0x000000220c0c7224 */ /* 0x000fca00078e0219 */
[----:B------:R-:W-:Y:S02]  /*391d0*/  SEL R15, R13, R12, !P0 ;  /* 0x0000000c0d0f7207 */ /* 0x000fe40004000000 */
[----:B------:R-:W-:Y:S02]  /*391e0*/  SEL R36, R12, R13, !P0 ;  /* 0x0000000d0c247207 */ /* 0x000fe40004000000 */
[----:B------:R-:W-:Y:S01]  /*391f0*/  PRMT R13, R14, 0x7610, R13 ;  /* 0x000076100e0d7816 */ /* 0x000fe2000000000d */
[----:B------:R2:W-:Y:S04]  /*39200*/  STL [R1+0x708], R15 ;  /* 0x0007080f01007387 */ /* 0x0005e80000100800 */
[----:B------:R2:W-:Y:S02]  /*39210*/  STL [R1+0x20], R36 ;  /* 0x0000202401007387 */ /* 0x0005e40000100800 */
.L_x_37:
[----:B0----5:R-:W-:Y:S01]  /*39220*/  IMAD.MOV.U32 R12, RZ, RZ, R36 ;  /* 0x000000ffff0c7224 */ /* 0x021fe200078e0024 */
[----:B------:R-:W-:Y:S01]  /*39230*/  LOP3.LUT P0, RZ, R13, 0xff, RZ, 0xc0, !PT ;  /* 0x000000ff0dff7812 */ /* 0x000fe2000780c0ff */
[----:B------:R-:W-:-:S03]  /*39240*/  UIMAD.WIDE.U32 UR12, UR6, -0x45d1745d, URZ ;  /* 0xba2e8ba3060c78a5 */ /* 0x000fc6000f8e003f */
[----:B------:R0:W-:Y:S01]  /*39250*/  STL [R1+0x704], R12 ;  /* 0x0007040c01007387 */ /* 0x0001e20000100800 */
[----:B------:R-:W-:-:S04]  /*39260*/  USHF.R.U32.HI UR12, URZ, 0x3, UR13 ;  /* 0x000000033f0c7899 */ /* 0x000fc8000801160d */
[----:B------:R-:W-:-:S04]  /*39270*/  UIMAD UR5, UR12, -0xb, UR6 ;  /* 0xfffffff50c0578a4 */ /* 0x000fc8000f8e0206 */
[----:B------:R-:W-:Y:S08]  /*39280*/  @P0 BRA `(.L_x_40) ;  /* 0xfffffc7c00cc0947 */ /* 0x000ff0000383ffff */
[----:B------:R-:W-:Y:S05]  /*39290*/  EXIT ;  /* 0x000000000000794d */ /* 0x000fea0003800000 */
.L_x_4:
[----:B------:R-:W2:Y:S01]  /*392a0*/  LDL R17, [R1+0x710] ;  /* 0x0007100001117983 */ /* 0x000ea20000100800 */
[----:B------:R-:W-:-:S03]  /*392b0*/  ULDC.64 UR4, c[0x0][0x650] ;  /* 0x0001940000047ab9 */ /* 0x000fc60000000a00 */
[----:B------:R-:W3:Y:S01]  /*392c0*/  LDL R18, [R1+0x70c] ;  /* 0x00070c0001127983 */ /* 0x000ee20000100800 */
[----:B------:R-:W-:Y:S01]  /*392d0*/  PRMT R6, RZ, 0x7610, R6 ;  /* 0x00007610ff067816 */ /* 0x000fe20000000006 */
[----:B------:R-:W-:Y:S02]  /*392e0*/  IMAD.MOV.U32 R5, RZ, RZ, -0x1 ;  /* 0xffffffffff057424 */ /* 0x000fe400078e00ff */
[----:B------:R-:W-:Y:S02]  /*392f0*/  IMAD.MOV.U32 R4, RZ, RZ, -0x1 ;  /* 0xffffffffff047424 */ /* 0x000fe400078e00ff */
[----:B------:R-:W-:Y:S01]  /*39300*/  IMAD.MOV.U32 R10, RZ, RZ, -0x1 ;  /* 0xffffffffff0a7424 */ /* 0x000fe200078e00ff */
[----:B--2---:R-:W-:-:S04]  /*39310*/  ISETP.GE.U32.AND P0, PT, R17, UR4, PT ;  /* 0x0000000411007c0c */ /* 0x004fc8000bf06070 */
[----:B---3--:R-:W-:-:S13]  /*39320*/  ISETP.GE.U32.AND.EX P0, PT, R18, UR5, PT, P0 ;  /* 0x0000000512007c0c */ /* 0x008fda000bf06100 */
[----:B------:R-:W-:Y:S05]  /*39330*/  @P0 BRA `(.L_x_41) ;  /* 0x0000000400640947 */ /* 0x000fea0003800000 */
        /* <DEDUP_REMOVED lines=18> */
.L_x_42:
[--C-:B------:R-:W-:Y:S01]  /*39460*/  SHF.R.U64 R10, R8, R12, R9.reuse ;  /* 0x0000000c080a7219 */ /* 0x100fe20000001209 */
[----:B------:R-:W-:Y:S01]  /*39470*/  IMAD.MOV.U32 R5, RZ, RZ, R18 ;  /* 0x000000ffff057224 */ /* 0x000fe200078e0012 */
[----:B------:R-:W-:Y:S01]  /*39480*/  I2FP.F32.U32 R6, R2 ;  /* 0x0000000200067245 */ /* 0x000fe20000201000 */
[----:B------:R-:W0:Y:S01]  /*39490*/  LDC R16, c[0x0][0x618] ;  /* 0x00018600ff107b82 */ /* 0x000e220000000800 */
[----:B------:R-:W-:Y:S01]  /*394a0*/  SHF.R.U32.HI R3, RZ, R12, R9 ;  /* 0x0000000cff037219 */ /* 0x000fe20000011609 */
[----:B------:R-:W-:Y:S01]  /*394b0*/  ULDC UR4, c[0x0][0x150] ;  /* 0x0000540000047ab9 */ /* 0x000fe20000000800 */
[----:B------:R-:W-:Y:S01]  /*394c0*/  IADD3 R7, P0, RZ, -R10, RZ ;  /* 0x8000000aff077210 */ /* 0x000fe20007f1e0ff */
[----:B------:R-:W-:Y:S01]  /*394d0*/  FMUL R9, R6, UR4 ;  /* 0x0000000406097c20 */ /* 0x000fe20008400000 */
[----:B------:R-:W-:Y:S01]  /*394e0*/  IMAD.MOV.U32 R4, RZ, RZ, R17 ;  /* 0x000000ffff047224 */ /* 0x000fe200078e0011 */
[----:B------:R-:W-:Y:S02]  /*394f0*/  ULDC UR4, c[0x0][0x154] ;  /* 0x0000550000047ab9 */ /* 0x000fe40000000800 */
[----:B------:R-:W1:Y:S01]  /*39500*/  LDC.64 R18, c[0x0][0x640] ;  /* 0x00019000ff127b82 */ /* 0x000e620000000a00 */
[----:B------:R-:W-:Y:S01]  /*39510*/  IMAD.X R3, RZ, RZ, ~R3, P0 ;  /* 0x000000ffff037224 */ /* 0x000fe200000e0e03 */
[----:B------:R-:W2:Y:S01]  /*39520*/  F2I.U32.TRUNC.NTZ R9, R9 ;  /* 0x0000000900097305 */ /* 0x000ea2000020f000 */
[----:B------:R-:W-:-:S04]  /*39530*/  IMAD.WIDE.U32 R4, R7, R14, R4 ;  /* 0x0000000e07047225 */ /* 0x000fc800078e0004 */
[----:B------:R-:W-:Y:S01]  /*39540*/  IMAD R6, R3, R14, RZ ;  /* 0x0000000e03067224 */ /* 0x000fe200078e02ff */
[----:B------:R-:W3:Y:S03]  /*39550*/  LDC R11, c[0x0][0x144] ;  /* 0x00005100ff0b7b82 */ /* 0x000ee60000000800 */
[----:B------:R-:W-:Y:S02]  /*39560*/  IMAD R3, R7, R15, R6 ;  /* 0x0000000f07037224 */ /* 0x000fe400078e0206 */
[----:B------:R-:W-:Y:S02]  /*39570*/  IMAD.MOV.U32 R6, RZ, RZ, -0x1 ;  /* 0xffffffffff067424 */ /* 0x000fe400078e00ff */
[----:B------:R-:W-:Y:S01]  /*39580*/  IMAD.IADD R3, R5, 0x1, R3 ;  /* 0x0000000105037824 */ /* 0x000fe200078e0203 */
[----:B------:R-:W4:Y:S01]  /*39590*/  LDC R12, c[0x0][0x608] ;  /* 0x00018200ff0c7b82 */ /* 0x000f220000000800 */
[----:B------:R-:W-:-:S03]  /*395a0*/  I2FP.F32.U32 R5, R0 ;  /* 0x0000000000057245 */ /* 0x000fc60000201000 */
[-C--:B0-----:R-:W-:Y:S01]  /*395b0*/  SHF.R.U64 R8, R4, R16.reuse, R3 ;  /* 0x0000001004087219 */ /* 0x081fe20000001203 */
[----:B--2---:R-:W-:Y:S01]  /*395c0*/  IMAD.MOV R4, RZ, RZ, -R9 ;  /* 0x000000ffff047224 */ /* 0x004fe200078e0a09 */
[----:B------:R-:W-:Y:S01]  /*395d0*/  SHF.R.U32.HI R3, RZ, R16, R3 ;  /* 0x00000010ff037219 */ /* 0x000fe20000011603 */
[----:B------:R-:W-:Y:S01]  /*395e0*/  FMUL R5, R5, UR4 ;  /* 0x0000000405057c20 */ /* 0x000fe20008400000 */
[----:B------:R-:W0:Y:S01]  /*395f0*/  LDC R7, c[0x0][0x658] ;  /* 0x00019600ff077b82 */ /* 0x000e220000000800 */
[----:B-1----:R-:W-:-:S04]  /*39600*/  ISETP.NE.U32.AND P0, PT, R18, RZ, PT ;  /* 0x000000ff1200720c */ /* 0x002fc80003f05070 */
[----:B------:R-:W-:-:S03]  /*39610*/  ISETP.NE.AND.EX P0, PT, R19, RZ, PT, P0 ;  /* 0x000000ff1300720c */ /* 0x000fc60003f05300 */
[----:B------:R-:W1:Y:S01]  /*39620*/  LDC R15, c[0x0][0x148] ;  /* 0x00005200ff0f7b82 */ /* 0x000e620000000800 */
[----:B---3--:R-:W-:Y:S02]  /*39630*/  IMAD R17, R11, R4, R2 ;  /* 0x000000040b117224 */ /* 0x008fe400078e0202 */
[----:B------:R-:W-:-:S05]  /*39640*/  IMAD.MOV.U32 R4, RZ, RZ, 0x1 ;  /* 0x00000001ff047424 */ /* 0x000fca00078e00ff */
[----:B------:R-:W2:Y:S01]  /*39650*/  LDC R14, c[0x0][0x600] ;  /* 0x00018000ff0e7b82 */ /* 0x000ea20000000800 */
[-CC-:B----4-:R-:W-:Y:S02]  /*39660*/  SHF.R.U64 R11, R8, R12.reuse, R3.reuse ;  /* 0x0000000c080b7219 */ /* 0x190fe40000001203 */
[----:B------:R-:W-:Y:S02]  /*39670*/  SHF.R.U32.HI R2, RZ, R12, R3 ;  /* 0x0000000cff027219 */ /* 0x000fe40000011603 */
[----:B------:R3:W4:Y:S03]  /*39680*/  F2I.U32.TRUNC.NTZ R12, R5 ;  /* 0x00000005000c7305 */ /* 0x000726000020f000 */
[----:B------:R-:W1:Y:S01]  /*39690*/  LDC R20, c[0x0][0x648] ;  /* 0x00019200ff147b82 */ /* 0x000e620000000800 */
[-C--:B0-----:R-:W-:Y:S02]  /*396a0*/  SHF.R.U64 R13, R11, R7.reuse, R2 ;  /* 0x000000070b0d7219 */ /* 0x081fe40000001202 */
[----:B------:R-:W-:-:S02]  /*396b0*/  SHF.L.U32 R6, R6, R7, RZ ;  /* 0x0000000706067219 */ /* 0x000fc400000006ff */
[-C--:B------:R-:W-:Y:S01]  /*396c0*/  SHF.R.U32.HI R3, RZ, R7.reuse, R2 ;  /* 0x00000007ff037219 */ /* 0x080fe20000011602 */
[----:B------:R-:W-:Y:S01]  /*396d0*/  IMAD.MOV.U32 R2, RZ, RZ, R13 ;  /* 0x000000ffff027224 */ /* 0x000fe200078e000d */
[----:B------:R-:W-:Y:S01]  /*396e0*/  SHF.L.U32 R16, R4, R7, RZ ;  /* 0x0000000704107219 */ /* 0x000fe200000006ff */
[----:B------:R-:W0:Y:S01]  /*396f0*/  LDC R21, c[0x0][0x638] ;  /* 0x00018e00ff157b82 */ /* 0x000e220000000800 */
[----:B------:R-:W-:-:S07]  /*39700*/  LOP3.LUT R22, RZ, R6, RZ, 0x33, !PT ;  /* 0x00000006ff167212 */ /* 0x000fce00078e33ff */
[----:B------:R-:W0:Y:S01]  /*39710*/  LDC R23, c[0x0][0x610] ;  /* 0x00018400ff177b82 */ /* 0x000e220000000800 */
[----:B---34-:R-:W-:Y:S05]  /*39720*/  @!P0 BRA `(.L_x_43) ;  /* 0x0000000000288947 */ /* 0x018fea0003800000 */
[----:B------:R-:W3:Y:S02]  /*39730*/  LDC R2, c[0x0][0x64c] ;  /* 0x00019300ff027b82 */ /* 0x000ee40000000800 */
[----:B---3--:R-:W-:-:S05]  /*39740*/  IADD3 R7, P0, R13, R2, RZ ;  /* 0x000000020d077210 */ /* 0x008fca0007f1e0ff */
        /* <DEDUP_REMOVED lines=8> */
.L_x_43:
[----:B------:R-:W3:Y:S01]  /*397d0*/  LDC R4, c[0x0][0x65c] ;  /* 0x00019700ff047b82 */ /* 0x000ee20000000800 */
[----:B-1----:R-:W-:Y:S01]  /*397e0*/  SHF.R.U64 R3, R2, R20, R3 ;  /* 0x0000001402037219 */ /* 0x002fe20000001203 */
[----:B--2---:R-:W-:Y:S01]  /*397f0*/  VIADD R5, R14, 0xffffffff ;  /* 0xffffffff0e057836 */ /* 0x004fe20000000000 */
[----:B------:R-:W-:Y:S01]  /*39800*/  LOP3.LUT R2, R11, R22, RZ, 0xc0, !PT ;  /* 0x000000160b027212 */ /* 0x000fe200078ec0ff */
[----:B------:R-:W-:Y:S02]  /*39810*/  IMAD.MOV R12, RZ, RZ, -R12 ;  /* 0x000000ffff0c7224 */ /* 0x000fe400078e0a0c */
[----:B------:R-:W-:Y:S02]  /*39820*/  IMAD.MOV.U32 R6, RZ, RZ, 0x1 ;  /* 0x00000001ff067424 */ /* 0x000fe400078e00ff */
[----:B------:R-:W-:Y:S01]  /*39830*/  IMAD R2, R16, R3, R2 ;  /* 0x0000000310027224 */ /* 0x000fe200078e0202 */
[----:B---3--:R-:W-:Y:S01]  /*39840*/  ISETP.NE.AND P0, PT, R4, 0x1, PT ;  /* 0x000000010400780c */ /* 0x008fe20003f05270 */
[----:B------:R-:W-:Y:S01]  /*39850*/  IMAD.MOV R4, RZ, RZ, -R3 ;  /* 0x000000ffff047224 */ /* 0x000fe200078e0a03 */
[----:B------:R-:W-:-:S11]  /*39860*/  LOP3.LUT R3, R8, R5, RZ, 0xc0, !PT ;  /* 0x0000000508037212 */ /* 0x000fd600078ec0ff */
[----:B------:R-:W-:Y:S02]  /*39870*/  @P0 IMAD R17, R15, R12, R0 ;  /* 0x0000000c0f110224 */ /* 0x000fe400078e0200 */
[----:B0-----:R-:W-:Y:S02]  /*39880*/  IMAD R0, R4, R21, R13 ;  /* 0x0000001504007224 */ /* 0x001fe400078e020d */
[----:B------:R-:W-:Y:S02]  /*39890*/  IMAD R5, R2, R23, R17 ;  /* 0x0000001702057224 */ /* 0x000fe400078e0211 */
[----:B------:R-:W-:-:S05]  /*398a0*/  IMAD R0, R0, R14, R3 ;  /* 0x0000000e00007224 */ /* 0x000fca00078e0203 */
[----:B------:R-:W-:Y:S02]  /*398b0*/  SEL R4, R0, R5, !P0 ;  /* 0x0000000500047207 */ /* 0x000fe40004000000 */
[----:B------:R-:W-:-:S07]  /*398c0*/  SEL R5, R5, R0, !P0 ;  /* 0x0000000005057207 */ /* 0x000fce0004000000 */
.L_x_41:
[----:B------:R-:W-:-:S08]  /*398d0*/  NOP ;  /* 0x0000000000007918 */ /* 0x000fd00000000000 */
[----:B------:R-:W0:-:S00]  /*398e0*/  USETMAXREG.DEALLOC.CTAPOOL 0x18 ;  /* 0x00000018000079c8 */ /* 0x000e0000080e0500 */
[----:B------:R-:W-:-:S13]  /*398f0*/  ISETP.NE.AND P0, PT, RZ, UR6, PT ;  /* 0x00000006ff007c0c */ /* 0x000fda000bf05270 */
[----:B------:R-:W-:Y:S05]  /*39900*/  @P0 EXIT ;  /* 0x000000000000094d */ /* 0x000fea0003800000 */
[----:B0-----:R-:W-:Y:S01]  /*39910*/  LOP3.LUT P0, RZ, R6, 0xff, RZ, 0xc0, !PT ;  /* 0x000000ff06ff7812 */ /* 0x001fe2000780c0ff */
[----:B------:R-:W-:Y:S02]  /*39920*/  IMAD.MOV.U32 R6, RZ, RZ, 0x1 ;  /* 0x00000001ff067424 */ /* 0x000fe400078e00ff */
[----:B------:R-:W-:-:S10]  /*39930*/  IMAD.MOV.U32 R7, RZ, RZ, RZ ;  /* 0x000000ffff077224 */ /* 0x000fd400078e00ff */
[----:B------:R-:W-:Y:S05]  /*39940*/  @!P0 BRA `(.L_x_44) ;  /* 0x0000000c00508947 */ /* 0x000fea0003800000 */
[----:B------:R-:W0:Y:S01]  /*39950*/  LDC R0, c[0x0][0x28c] ;  /* 0x0000a300ff007b82 */ /* 0x000e220000000800 */
[----:B------:R-:W1:Y:S01]  /*39960*/  S2R R2, SR_TID.X ;  /* 0x0000000000027919 */ /* 0x000e620000002100 */
[----:B------:R-:W-:Y:S01]  /*39970*/  ULDC UR8, c[0x0][0xc] ;  /* 0x0000030000087ab9 */ /* 0x000fe20000000800 */
[----:B------:R-:W-:Y:S01]  /*39980*/  ULDC UR9, c[0x0][0x10] ;  /* 0x0000040000097ab9 */ /* 0x000fe20000000800 */
[----:B------:R-:W-:Y:S01]  /*39990*/  ULDC UR5, c[0x0][0x658] ;  /* 0x0001960000057ab9 */ /* 0x000fe20000000800 */
[----:B------:R-:W-:Y:S01]  /*399a0*/  UMOV UR6, 0xffffffff ;  /* 0xffffffff00067882 */ /* 0x000fe20000000000 */
[----:B------:R-:W-:Y:S01]  /*399b0*/  UMOV UR10, 0x1 ;  /* 0x00000001000a7882 */ /* 0x000fe20000000000 */
[----:B------:R-:W-:Y:S01]  /*399c0*/  UIMAD.WIDE.U32 UR8, UR8, UR9, URZ ;  /* 0x00000009080872a5 */ /* 0x000fe2000f8e003f */
[----:B------:R-:W-:Y:S01]  /*399d0*/  BSSY B0, `(.L_x_44) ;  /* 0x00000cb000007945 */ /* 0x000fe20003800000 */
[----:B------:R-:W-:Y:S01]  /*399e0*/  USHF.L.U32 UR6, UR6, UR5, URZ ;  /* 0x0000000506067299 */ /* 0x000fe2000800063f */
[----:B------:R-:W-:Y:S01]  /*399f0*/  IMAD.MOV.U32 R9, RZ, RZ, 0x1 ;  /* 0x00000001ff097424 */ /* 0x000fe200078e00ff */
[----:B------:R-:W-:Y:S01]  /*39a00*/  USHF.L.U32 UR19, UR10, UR5, URZ ;  /* 0x000000050a137299 */ /* 0x000fe2000800063f */
[----:B------:R-:W-:Y:S01]  /*39a10*/  IMAD.MOV.U32 R6, RZ, RZ, 0x1 ;  /* 0x00000001ff067424 */ /* 0x000fe200078e00ff */
[----:B------:R-:W-:Y:S01]  /*39a20*/  ULDC UR4, c[0x0][0x600] ;  /* 0x0001800000047ab9 */ /* 0x000fe20000000800 */
[----:B------:R-:W-:Y:S01]  /*39a30*/  ULDC UR5, c[0x0][0x14] ;  /* 0x0000050000057ab9 */ /* 0x000fe20000000800 */
[----:B------:R-:W-:Y:S01]  /*39a40*/  IMAD.MOV.U32 R7, RZ, RZ, RZ ;  /* 0x000000ffff077224 */ /* 0x000fe200078e00ff */
[----:B------:R-:W-:-:S02]  /*39a50*/  UIMAD.WIDE.U32 UR22, UR8, UR5, URZ ;  /* 0x00000005081672a5 */ /* 0x000fc4000f8e003f */
[----:B------:R-:W-:Y:S02]  /*39a60*/  UIMAD UR13, UR9, UR5, URZ ;  /* 0x00000005090d72a4 */ /* 0x000fe4000f8e023f */
[----:B------:R-:W-:Y:S02]  /*39a70*/  ULOP3.LUT UR21, UR7, 0x2, URZ, 0xfc, !UPT ;  /* 0x0000000207157892 */ /* 0x000fe4000f8efc3f */
[----:B------:R-:W-:Y:S01]  /*39a80*/  UIADD3 UR4, UR4, -0x1, URZ ;  /* 0xffffffff04047890 */ /* 0x000fe2000fffe03f */
[----:B0-----:R-:W-:Y:S01]  /*39a90*/  VIADD R0, R0, 0x1f ;  /* 0x0000001f00007836 */ /* 0x001fe20000000000 */
[----:B------:R-:W-:Y:S02]  /*39aa0*/  ULOP3.LUT UR18, URZ, UR6, URZ, 0x33, !UPT ;  /* 0x000000063f127292 */ /* 0x000fe4000f8e333f */
[----:B------:R-:W-:Y:S02]  /*39ab0*/  UIADD3 UR13, UR23, UR13, URZ ;  /* 0x0000000d170d7290 */ /* 0x000fe4000fffe03f */
[----:B------:R-:W-:Y:S01]  /*39ac0*/  SHF.R.S32.HI R3, RZ, 0x1f, R0 ;  /* 0x0000001fff037819 */ /* 0x000fe20000011400 */
[----:B------:R-:W-:-:S03]  /*39ad0*/  ULDC.64 UR24, c[0x0][0x198] ;  /* 0x0000660000187ab9 */ /* 0x000fc60000000a00 */
[----:B------:R-:W-:Y:S02]  /*39ae0*/  LEA.HI R0, R3, R0, RZ, 0x5 ;  /* 0x0000000003007211 */ /* 0x000fe400078f28ff */
[C---:B-1----:R-:W-:Y:S02]  /*39af0*/  LOP3.LUT P2, RZ, R2.reuse, 0x7f, RZ, 0xc0, !PT ;  /* 0x0000007f02ff7812 */ /* 0x042fe4000784c0ff */
[----:B------:R-:W-:Y:S02]  /*39b00*/  SHF.R.S32.HI R0, RZ, 0x5, R0 ;  /* 0x00000005ff007819 */ /* 0x000fe40000011400 */
[----:B------:R-:W-:-:S03]  /*39b10*/  LOP3.LUT P0, RZ, R2, 0x1f, RZ, 0xc0, !PT ;  /* 0x0000001f02ff7812 */ /* 0x000fc6000780c0ff */
[----:B------:R-:W-:Y:S01]  /*39b20*/  VIADD R14, R0, 0x1 ;  /* 0x00000001000e7836 */ /* 0x000fe20000000000 */
[----:B------:R-:W-:-:S13]  /*39b30*/  PLOP3.LUT P0, PT, P0, P2, PT, 0x8a, 0x0 ;  /* 0x000000000000781c */ /* 0x000fda0000705172 */
.L_x_56:
[----:B------:R-:W-:-:S03]  /*39b40*/  UMOV UR5, 0xffffffff ;  /* 0xffffffff00057882 */ /* 0x000fc60000000000 */
[----:B------:R-:W-:Y:S05]  /*39b50*/  BRA.DIV UR5, `(.L_x_45) ;  /* 0x0000001205c47947 */ /* 0x000fea000b800000 */
[----:B------:R-:W-:-:S13]  /*39b60*/  ELECT P1, URZ, PT ;  /* 0x00000000003f782f */ /* 0x000fda0003820000 */
.L_x_74:
[----:B------:R-:W0:Y:S01]  /*39b70*/  LDC R2, c[0x0][0x28c] ;  /* 0x0000a300ff027b82 */ /* 0x000e220000000800 */
[----:B------:R-:W-:Y:S01]  /*39b80*/  BSSY B1, `(.L_x_46) ;  /* 0x0000037000017945 */ /* 0x000fe20003800000 */
[----:B0-----:R-:W-:-:S13]  /*39b90*/  ISETP.LT.OR P1, PT, R2, 0x1, !P1 ;  /* 0x000000010200780c */ /* 0x001fda0004f21670 */
[----:B------:R-:W-:Y:S05]  /*39ba0*/  @P1 BRA `(.L_x_47) ;  /* 0x0000000000d01947 */ /* 0x000fea0003800000 */
[----:B------:R-:W-:Y:S02]  /*39bb0*/  IMAD R4, R4, 0xe0, RZ ;  /* 0x000000e004047824 */ /* 0x000fe400078e02ff */
[----:B------:R-:W-:Y:S02]  /*39bc0*/  IMAD R5, R5, 0x180, RZ ;  /* 0x0000018005057824 */ /* 0x000fe400078e02ff */
[----:B------:R-:W-:Y:S02]  /*39bd0*/  IMAD.MOV.U32 R13, RZ, RZ, RZ ;  /* 0x000000ffff0d7224 */ /* 0x000fe400078e00ff */
[----:B------:R-:W-:Y:S02]  /*39be0*/  IMAD.MOV.U32 R2, RZ, RZ, R14 ;  /* 0x000000ffff027224 */ /* 0x000fe400078e000e */
[----:B------:R-:W-:Y:S02]  /*39bf0*/  IMAD.MOV.U32 R3, RZ, RZ, R6 ;  /* 0x000000ffff037224 */ /* 0x000fe400078e0006 */
[----:B------:R-:W-:-:S07]  /*39c00*/  IMAD.MOV.U32 R8, RZ, RZ, R7 ;  /* 0x000000ffff087224 */ /* 0x000fce00078e0007 */
.L_x_51:
[----:B------:R-:W0:Y:S01]  /*39c10*/  S2R R12, SR_CgaCtaId ;  /* 0x00000000000c7919 */ /* 0x000e220000008800 */
[----:B------:R-:W-:-:S04]  /*39c20*/  MOV R11, 0x400 ;  /* 0x00000400000b7802 */ /* 0x000fc80000000f00 */
[----:B0-----:R-:W-:Y:S02]  /*39c30*/  LEA R15, R12, R11, 0x18 ;  /* 0x0000000b0c0f7211 */ /* 0x001fe400078ec0ff */
[----:B------:R-:W-:Y:S01]  /*39c40*/  SHF.L.U32 R11, R3, 0x1f, RZ ;  /* 0x0000001f030b7819 */ /* 0x000fe200000006ff */
[----:B------:R-:W0:Y:S02]  /*39c50*/  @!P2 LDC R12, c[0x0][0x500] ;  /* 0x00014000ff0cab82 */ /* 0x000e240000000800 */
[----:B------:R-:W-:-:S04]  /*39c60*/  IMAD R16, R8, 0x8, R15 ;  /* 0x0000000808107824 */ /* 0x000fc800078e020f */
[----:B------:R-:W1:Y:S02]  /*39c70*/  SYNCS.PHASECHK.TRANS64.TRYWAIT P1, [R16+URZ+0x58], R11 ;  /* 0x0000580b100075a7 */ /* 0x000e64000802017f */
[----:B-1----:R-:W-:Y:S05]  /*39c80*/  @!P1 BRA `(.L_x_48) ;  /* 0x0000001000989947 */ /* 0x002fea0003800000 */
.L_x_75:
[----:B------:R-:W-:Y:S01]  /*39c90*/  UPRMT UR5, UR21, 0x9910, URZ ;  /* 0x0000991015057896 */ /* 0x000fe2000800003f */
[----:B0-----:R0:W-:Y:S03]  /*39ca0*/  @!P2 SYNCS.ARRIVE.TRANS64 RZ, [R16+URZ], R12 ;  /* 0x0000000c10ffa9a7 */ /* 0x0011e6000800003f */
[----:B------:R-:W-:-:S06]  /*39cb0*/  UISETP.NE.AND UP0, UPT, UR5, 0x2, UPT ;  /* 0x000000020500788c */ /* 0x000fcc000bf05270 */
[----:B------:R-:W-:-:S13]  /*39cc0*/  PLOP3.LUT P1, PT, PT, PT, UP0, 0x80, 0x0 ;  /* 0x000000000000781c */ /* 0x000fda0003f2f008 */
[----:B0-----:R-:W-:Y:S05]  /*39cd0*/  @P1 BRA `(.L_x_49) ;  /* 0x0000000000041947 */ /* 0x001fea0003800000 */
[----:B------:R-:W-:Y:S01]  /*39ce0*/  BPT.TRAP 0x1 ;  /* 0x000000040000795c */ /* 0x000fe20000300000 */
.L_x_49:
[----:B------:R-:W-:Y:S05]  /*39cf0*/  @P0 BRA `(.L_x_50) ;  /* 0x0000000000040947 */ /* 0x000fea0003800000 */
[----:B------:R-:W-:Y:S01]  /*39d00*/  BPT.TRAP 0x1 ;  /* 0x000000040000795c */ /* 0x000fe20000300000 */
.L_x_50:
[--C-:B-1----:R-:W-:Y:S01]  /*39d10*/  IMAD R11, R8, 0x3000, R15.reuse ;  /* 0x00003000080b7824 */ /* 0x102fe200078e020f */
[----:B------:R-:W-:Y:S01]  /*39d20*/  R2UR UR9, R16 ;  /* 0x00000000100972ca */ /* 0x000fe200000e0000 */
[----:B------:R-:W-:Y:S01]  /*39d30*/  IMAD R15, R8, 0x1c00, R15 ;  /* 0x00001c00080f7824 */ /* 0x000fe200078e020f */
[----:B------:R-:W-:Y:S01]  /*39d40*/  UIADD3 UR14, UP0, UR24, 0xf0, URZ ;  /* 0x000000f0180e7890 */ /* 0x000fe2000ff1e03f */
[----:B------:R-:W-:Y:S01]  /*39d50*/  VIADD R2, R2, 0xffffffff ;  /* 0xffffffff02027836 */ /* 0x000fe20000000000 */
[----:B------:R-:W-:Y:S01]  /*39d60*/  R2UR UR5, R11 ;  /* 0x000000000b0572ca */ /* 0x000fe200000e0000 */
[----:B------:R-:W-:Y:S01]  /*39d70*/  UIADD3 UR26, UP1, UR24, 0x1f0, URZ ;  /* 0x000001f0181a7890 */ /* 0x000fe2000ff3e03f */
[----:B------:R-:W-:Y:S01]  /*39d80*/  R2UR UR6, R15 ;  /* 0x000000000f0672ca */ /* 0x000fe200000e0000 */
[----:B------:R-:W-:Y:S01]  /*39d90*/  UIADD3.X UR15, URZ, UR25, URZ, UP0, !UPT ;  /* 0x000000193f0f7290 */ /* 0x000fe200087fe43f */
[----:B------:R-:W-:Y:S01]  /*39da0*/  R2UR UR11, R5 ;  /* 0x00000000050b72ca */ /* 0x000fe200000e0000 */
[----:B------:R-:W-:Y:S01]  /*39db0*/  VIADD R8, R8, 0x1 ;  /* 0x0000000108087836 */ /* 0x000fe20000000000 */
[C---:B------:R-:W-:Y:S01]  /*39dc0*/  R2UR UR10, R13.reuse ;  /* 0x000000000d0a72ca */ /* 0x040fe200000e0000 */
[----:B------:R-:W-:Y:S01]  /*39dd0*/  UIADD3.X UR27, URZ, UR25, URZ, UP1, !UPT ;  /* 0x000000193f1b7290 */ /* 0x000fe20008ffe43f */
[----:B------:R-:W-:Y:S01]  /*39de0*/  R2UR UR12, R10 ;  /* 0x000000000a0c72ca */ /* 0x000fe200000e0000 */
[----:B------:R-:W-:Y:S01]  /*39df0*/  UMOV UR16, 0x0 ;  /* 0x0000000000107882 */ /* 0x000fe20000000000 */
[----:B------:R-:W-:Y:S01]  /*39e00*/  R2UR UR20, R4 ;  /* 0x00000000041472ca */ /* 0x000fe200000e0000 */
[----:B------:R-:W-:Y:S01]  /*39e10*/  UMOV UR17, 0x10000000 ;  /* 0x1000000000117882 */ /* 0x000fe20000000000 */
[----:B------:R-:W-:Y:S01]  /*39e20*/  ISETP.GT.AND P3, PT, R2, 0x1, PT ;  /* 0x000000010200780c */ /* 0x000fe20003f64270 */
[----:B------:R-:W-:Y:S01]  /*39e30*/  UIADD3 UR8, UR5, 0x180, URZ ;  /* 0x0000018005087890 */ /* 0x000fe2000fffe03f */
[----:B------:R-:W-:Y:S01]  /*39e40*/  ISETP.NE.AND P1, PT, R8, 0xb, PT ;  /* 0x0000000b0800780c */ /* 0x000fe20003f25270 */
[----:B------:R-:W-:Y:S01]  /*39e50*/  UIADD3 UR6, UR6, 0x21180, URZ ;  /* 0x0002118006067890 */ /* 0x000fe2000fffe03f */
[----:B------:R-:W-:-:S02]  /*39e60*/  VIADD R13, R13, 0x20 ;  /* 0x000000200d0d7836 */ /* 0x000fc40000000000 */
[----:B------:R-:W-:Y:S02]  /*39e70*/  SEL R12, RZ, 0x1, P1 ;  /* 0x00000001ff0c7807 */ /* 0x000fe40000800000 */
[----:B------:R-:W-:Y:S02]  /*39e80*/  SEL R8, R8, RZ, P1 ;  /* 0x000000ff08087207 */ /* 0x000fe40000800000 */
[----:B------:R0:W-:Y:S01]  /*39e90*/  UTMALDG.3D [UR8], [UR14], desc[UR16] ;  /* 0x000010080e0075b4 */ /* 0x0001e20008011000 */
[----:B------:R-:W-:Y:S01]  /*39ea0*/  LOP3.LUT R3, R3, R12, RZ, 0x3c, !PT ;  /* 0x0000000c03037212 */ /* 0x000fe200078e3cff */
[----:B0-----:R-:W-:Y:S01]  /*39eb0*/  UMOV UR8, UR6 ;  /* 0x0000000600087c82 */ /* 0x001fe20008000000 */
[----:B------:R-:W-:Y:S02]  /*39ec0*/  UMOV UR11, UR20 ;  /* 0x00000014000b7c82 */ /* 0x000fe40008000000 */
[----:B------:R0:W-:Y:S02]  /*39ed0*/  UTMALDG.3D [UR8], [UR26], desc[UR16] ;  /* 0x000010081a0075b4 */ /* 0x0001e40008011000 */
[----:B0-----:R-:W-:Y:S05]  /*39ee0*/  @P3 BRA `(.L_x_51) ;  /* 0xfffffffc00483947 */ /* 0x001fea000383ffff */
.L_x_47:
[----:B------:R-:W-:Y:S05]  /*39ef0*/  BSYNC B1 ;  /* 0x0000000000017941 */ /* 0x000fea0003800000 */
.L_x_46:
[----:B------:R-:W2:Y:S01]  /*39f00*/  LDL.LU R16, [R1+0x70c] ;  /* 0x00070c0001107983 */ /* 0x000ea20000300800 */
[----:B------:R-:W-:Y:S01]  /*39f10*/  LOP3.LUT P1, RZ, R9, 0xff, RZ, 0xc0, !PT ;  /* 0x000000ff09ff7812 */ /* 0x000fe2000782c0ff */
[C---:B------:R-:W-:Y:S01]  /*39f20*/  IMAD.IADD R4, R0.reuse, 0x1, R7 ;  /* 0x0000000100047824 */ /* 0x040fe200078e0207 */
[----:B------:R-:W-:Y:S01]  /*39f30*/  ULDC.64 UR8, c[0x0][0x650] ;  /* 0x0001940000087ab9 */ /* 0x000fe20000000a00 */
[----:B------:R-:W3:Y:S01]  /*39f40*/  LDL.LU R15, [R1+0x710] ;  /* 0x00071000010f7983 */ /* 0x000ee20000300800 */
[----:B------:R-:W-:Y:S01]  /*39f50*/  ISETP.GE.U32.AND P3, PT, R0, 0xb, PT ;  /* 0x0000000b0000780c */ /* 0x000fe20003f66070 */
[----:B------:R-:W-:Y:S01]  /*39f60*/  BSSY B1, `(.L_x_52) ;  /* 0x000006f000017945 */ /* 0x000fe20003800000 */
[----:B------:R-:W-:Y:S01]  /*39f70*/  IMAD.MOV.U32 R10, RZ, RZ, -0x1 ;  /* 0xffffffffff0a7424 */ /* 0x000fe200078e00ff */
[----:B------:R-:W-:-:S06]  /*39f80*/  PRMT R9, RZ, 0x7610, R9 ;  /* 0x00007610ff097816 */ /* 0x000fcc0000000009 */
[----:B------:R-:W0:Y:S01]  /*39f90*/  @P1 S2R R3, SR_CgaCtaId ;  /* 0x0000000000031919 */ /* 0x000e220000008800 */
[----:B------:R-:W-:-:S04]  /*39fa0*/  @P1 MOV R2, 0x400 ;  /* 0x0000040000021802 */ /* 0x000fc80000000f00 */
[----:B0-----:R-:W-:-:S04]  /*39fb0*/  @P1 LEA R2, R3, R2, 0x18 ;  /* 0x0000000203021211 */ /* 0x001fc800078ec0ff */
[----:B------:R0:W-:Y:S01]  /*39fc0*/  @P1 SYNCS.ARRIVE.TRANS64.A1T0 RZ, [R2+URZ+0xc8], RZ ;  /* 0x0000c8ff02ff19a7 */ /* 0x0001e2000810003f */
[----:B------:R-:W-:-:S04]  /*39fd0*/  ISETP.GT.U32.AND P1, PT, R4, 0xa, PT ;  /* 0x0000000a0400780c */ /* 0x000fc80003f24070 */
[----:B------:R-:W-:Y:S01]  /*39fe0*/  ISETP.LT.U32.AND P1, PT, R0, 0xb, P1 ;  /* 0x0000000b0000780c */ /* 0x000fe20000f21070 */
[----:B0-----:R-:W-:-:S05]  /*39ff0*/  IMAD.WIDE.U32 R2, R4, -0x45d1745d, RZ ;  /* 0xba2e8ba304027825 */ /* 0x001fca00078e00ff */
[----:B------:R-:W-:Y:S02]  /*3a000*/  SHF.R.U32.HI R5, RZ, 0x3, R3 ;  /* 0x00000003ff057819 */ /* 0x000fe40000011603 */
[----:B------:R-:W-:Y:S02]  /*3a010*/  SEL R3, RZ, 0x1, !P1 ;  /* 0x00000001ff037807 */ /* 0x000fe40004800000 */
[----:B------:R-:W-:Y:S01]  /*3a020*/  PRMT R2, RZ, 0x7610, R2 ;  /* 0x00007610ff027816 */ /* 0x000fe20000000002 */
[----:B------:R-:W-:Y:S01]  /*3a030*/  IMAD R7, R5, -0xb, R4 ;  /* 0xfffffff505077824 */ /* 0x000fe200078e0204 */
[----:B------:R-:W-:Y:S01]  /*3a040*/  LOP3.LUT R6, R6, R3, RZ, 0x3c, !PT ;  /* 0x0000000306067212 */ /* 0x000fe200078e3cff */
[----:B------:R-:W-:-:S03]  /*3a050*/  IMAD.MOV.U32 R4, RZ, RZ, -0x1 ;  /* 0xffffffffff047424 */ /* 0x000fc600078e00ff */
[----:B------:R-:W-:Y:S01]  /*3a060*/  @P3 LOP3.LUT R6, R6, 0x1, R5, 0x78, !PT ;  /* 0x0000000106063812 */ /* 0x000fe200078e7805 */
[----:B------:R-:W-:Y:S01]  /*3a070*/  IMAD.MOV.U32 R5, RZ, RZ, -0x1 ;  /* 0xffffffffff057424 */ /* 0x000fe200078e00ff */
[----:B---3--:R-:W-:-:S04]  /*3a080*/  IADD3 R15, P1, R15, UR22, RZ ;  /* 0x000000160f0f7c10 */ /* 0x008fc8000ff3e0ff */
[----:B--2---:R-:W-:Y:S01]  /*3a090*/  IADD3.X R16, R16, UR13, RZ, P1, !PT ;  /* 0x0000000d10107c10 */ /* 0x004fe20008ffe4ff */
[----:B------:R0:W-:Y:S01]  /*3a0a0*/  STL [R1+0x710], R15 ;  /* 0x0007100f01007387 */ /* 0x0001e20000100800 */
[----:B------:R-:W-:-:S03]  /*3a0b0*/  ISETP.GE.U32.AND P1, PT, R15, UR8, PT ;  /* 0x000000080f007c0c */ /* 0x000fc6000bf26070 */
[----:B------:R0:W-:Y:S01]  /*3a0c0*/  STL [R1+0x70c], R16 ;  /* 0x00070c1001007387 */ /* 0x0001e20000100800 */
[----:B------:R-:W-:-:S13]  /*3a0d0*/  ISETP.GE.U32.AND.EX P1, PT, R16, UR9, PT, P1 ;  /* 0x0000000910007c0c */ /* 0x000fda000bf26110 */
[----:B0-----:R-:W-:Y:S05]  /*3a0e0*/  @P1 BRA `(.L_x_53) ;  /* 0x0000000400581947 */ /* 0x001fea0003800000 */
[----:B------:R-:W0:Y:S01]  /*3a0f0*/  S2R R8, SR_CTAID.X ;  /* 0x0000000000087919 */ /* 0x000e220000002500 */
[----:B------:R-:W1:Y:S01]  /*3a100*/  LDC R11, c[0x0][0x65c] ;  /* 0x00019700ff0b7b82 */ /* 0x000e620000000800 */
[----:B------:R-:W-:Y:S01]  /*3a110*/  ULDC UR5, c[0x0][0x150] ;  /* 0x0000540000057ab9 */ /* 0x000fe20000000800 */
[----:B------:R-:W-:Y:S01]  /*3a120*/  ULDC.64 UR8, c[0x0][0x628] ;  /* 0x00018a0000087ab9 */ /* 0x000fe20000000a00 */
[----:B------:R-:W2:Y:S01]  /*3a130*/  S2R R5, SR_CTAID.Y ;  /* 0x0000000000057919 */ /* 0x000ea20000002600 */
[----:B------:R-:W-:Y:S01]  /*3a140*/  ISETP.NE.U32.AND P1, PT, RZ, UR8, PT ;  /* 0x00000008ff007c0c */ /* 0x000fe2000bf25070 */
[----:B------:R-:W-:-:S03]  /*3a150*/  ULDC UR6, c[0x0][0x630] ;  /* 0x00018c0000067ab9 */ /* 0x000fc60000000800 */
[----:B------:R-:W3:Y:S01]  /*3a160*/  LDC R3, c[0x0][0x144] ;  /* 0x00005100ff037b82 */ /* 0x000ee20000000800 */
[----:B------:R-:W-:-:S07]  /*3a170*/  ISETP.NE.AND.EX P1, PT, RZ, UR9, PT, P1 ;  /* 0x00000009ff007c0c */ /* 0x000fce000bf25310 */
[----:B------:R-:W4:Y:S01]  /*3a180*/  LDC R12, c[0x0][0x148] ;  /* 0x00005200ff0c7b82 */ /* 0x000f220000000800 */
[----:B-1----:R-:W-:Y:S02]  /*3a190*/  ISETP.NE.AND P4, PT, R11, 0x1, PT ;  /* 0x000000010b00780c */ /* 0x002fe40003f85270 */
[----:B0-----:R-:W-:Y:S02]  /*3a1a0*/  I2FP.F32.U32 R2, R8 ;  /* 0x0000000800027245 */ /* 0x001fe40000201000 */
[----:B--2---:R-:W-:-:S03]  /*3a1b0*/  I2FP.F32.U32 R4, R5 ;  /* 0x0000000500047245 */ /* 0x004fc60000201000 */
[----:B------:R-:W-:Y:S01]  /*3a1c0*/  FMUL R2, R2, UR5 ;  /* 0x0000000502027c20 */ /* 0x000fe20008400000 */
[----:B------:R-:W-:Y:S02]  /*3a1d0*/  ULDC UR5, c[0x0][0x154] ;  /* 0x0000550000057ab9 */ /* 0x000fe40000000800 */
[----:B------:R-:W-:-:S03]  /*3a1e0*/  FMUL R10, R4, UR5 ;  /* 0x00000005040a7c20 */ /* 0x000fc60008400000 */
[----:B------:R-:W0:Y:S08]  /*3a1f0*/  F2I.U32.TRUNC.NTZ R2, R2 ;  /* 0x0000000200027305 */ /* 0x000e30000020f000 */
[----:B------:R-:W1:Y:S01]  /*3a200*/  F2I.U32.TRUNC.NTZ R10, R10 ;  /* 0x0000000a000a7305 */ /* 0x000e62000020f000 */
[----:B0-----:R-:W-:Y:S02]  /*3a210*/  IMAD.MOV R4, RZ, RZ, -R2 ;  /* 0x000000ffff047224 */ /* 0x001fe400078e0a02 */
[----:B------:R-:W-:-:S02]  /*3a220*/  IMAD.MOV.U32 R2, RZ, RZ, R15 ;  /* 0x000000ffff027224 */ /* 0x000fc400078e000f */
[----:B---3--:R-:W-:Y:S02]  /*3a230*/  IMAD R8, R3, R4, R8 ;  /* 0x0000000403087224 */ /* 0x008fe400078e0208 */
[----:B-1----:R-:W-:-:S04]  /*3a240*/  IMAD.MOV R3, RZ, RZ, -R10 ;  /* 0x000000ffff037224 */ /* 0x002fc800078e0a0a */
[----:B----4-:R-:W-:Y:S02]  /*3a250*/  @P4 IMAD R8, R12, R3, R5 ;  /* 0x000000030c084224 */ /* 0x010fe400078e0205 */
[----:B------:R-:W-:Y:S01]  /*3a260*/  IMAD.MOV.U32 R3, RZ, RZ, R16 ;  /* 0x000000ffff037224 */ /* 0x000fe200078e0010 */
[----:B------:R-:W-:Y:S06]  /*3a270*/  @!P1 BRA `(.L_x_54) ;  /* 0x0000000000289947 */ /* 0x000fec0003800000 */
[----:B------:R-:W-:Y:S02]  /*3a280*/  ULDC UR5, c[0x0][0x634] ;  /* 0x00018d0000057ab9 */ /* 0x000fe40000000800 */
[----:B------:R-:W-:-:S05]  /*3a290*/  IADD3 R3, P1, R15, UR5, RZ ;  /* 0x000000050f037c10 */ /* 0x000fca000ff3e0ff */
[----:B------:R-:W-:-:S04]  /*3a2a0*/  IMAD.X R11, RZ, RZ, R16, P1 ;  /* 0x000000ffff0b7224 */ /* 0x000fc800008e0610 */
[----:B------:R-:W-:-:S04]  /*3a2b0*/  IMAD.WIDE.U32 R4, R11, UR8, RZ ;  /* 0x000000080b047c25 */ /* 0x000fc8000f8e00ff */
[----:B------:R-:W-:-:S04]  /*3a2c0*/  IMAD.WIDE.U32 R4, P1, R3, UR9, R4 ;  /* 0x0000000903047c25 */ /* 0x000fc8000f820004 */
[----:B------:R-:W-:-:S04]  /*3a2d0*/  IMAD.WIDE.U32 R2, R3, UR8, RZ ;  /* 0x0000000803027c25 */ /* 0x000fc8000f8e00ff */
[----:B------:R-:W-:Y:S01]  /*3a2e0*/  IMAD.MOV.U32 R2, RZ, RZ, R5 ;  /* 0x000000ffff027224 */ /* 0x000fe200078e0005 */
[----:B------:R-:W-:Y:S01]  /*3a2f0*/  IADD3 RZ, P3, R3, R4, RZ ;  /* 0x0000000403ff7210 */ /* 0x000fe20007f7e0ff */
[----:B------:R-:W-:-:S04]  /*3a300*/  IMAD.X R3, RZ, RZ, RZ, P1 ;  /* 0x000000ffff037224 */ /* 0x000fc800008e06ff */
[----:B------:R-:W-:-:S08]  /*3a310*/  IMAD.WIDE.U32.X R2, R11, UR9, R2, P3 ;  /* 0x000000090b027c25 */ /* 0x000fd000098e0402 */
.L_x_54:
[--C-:B------:R-:W-:Y:S01]  /*3a320*/  SHF.R.U64 R10, R2, UR6, R3.reuse ;  /* 0x00000006020a7c19 */ /* 0x100fe20008001203 */
[----:B------:R-:W-:Y:S01]  /*3a330*/  ULDC.64 UR8, c[0x0][0x620] ;  /* 0x0001880000087ab9 */ /* 0x000fe20000000a00 */
[----:B------:R-:W-:Y:S01]  /*3a340*/  SHF.R.U32.HI R2, RZ, UR6, R3 ;  /* 0x00000006ff027c19 */ /* 0x000fe20008011603 */
[----:B------:R-:W-:Y:S01]  /*3a350*/  IMAD.MOV.U32 R3, RZ, RZ, R16 ;  /* 0x000000ffff037224 */ /* 0x000fe200078e0010 */
[----:B------:R-:W-:Y:S01]  /*3a360*/  IADD3 R11, P1, RZ, -R10, RZ ;  /* 0x8000000aff0b7210 */ /* 0x000fe20007f3e0ff */
[----:B------:R-:W-:-:S04]  /*3a370*/  ULDC UR5, c[0x0][0x618] ;  /* 0x0001860000057ab9 */ /* 0x000fc80000000800 */
[----:B------:R-:W-:-:S04]  /*3a380*/  IMAD.X R2, RZ, RZ, ~R2, P1 ;  /* 0x000000ffff027224 */ /* 0x000fc800008e0e02 */
[----:B------:R-:W-:-:S04]  /*3a390*/  IMAD R2, R2, UR8, RZ ;  /* 0x0000000802027c24 */ /* 0x000fc8000f8e02ff */
[----:B------:R-:W-:Y:S02]  /*3a3a0*/  IMAD R5, R11, UR9, R2 ;  /* 0x000000090b057c24 */ /* 0x000fe4000f8e0202 */
[----:B------:R-:W-:-:S04]  /*3a3b0*/  IMAD.MOV.U32 R2, RZ, RZ, R15 ;  /* 0x000000ffff027224 */ /* 0x000fc800078e000f */
[----:B------:R-:W-:Y:S01]  /*3a3c0*/  IMAD.WIDE.U32 R2, R11, UR8, R2 ;  /* 0x000000080b027c25 */ /* 0x000fe2000f8e0002 */
[----:B------:R-:W-:Y:S02]  /*3a3d0*/  ULDC.64 UR8, c[0x0][0x640] ;  /* 0x0001900000087ab9 */ /* 0x000fe40000000a00 */
[----:B------:R-:W-:Y:S01]  /*3a3e0*/  ISETP.NE.U32.AND P1, PT, RZ, UR8, PT ;  /* 0x00000008ff007c0c */ /* 0x000fe2000bf25070 */
[----:B------:R-:W-:-:S03]  /*3a3f0*/  IMAD.IADD R3, R3, 0x1, R5 ;  /* 0x0000000103037824 */ /* 0x000fc600078e0205 */
[----:B------:R-:W-:Y:S02]  /*3a400*/  ISETP.NE.AND.EX P1, PT, RZ, UR9, PT, P1 ;  /* 0x00000009ff007c0c */ /* 0x000fe4000bf25310 */
[--C-:B------:R-:W-:Y:S02]  /*3a410*/  SHF.R.U64 R11, R2, UR5, R3.reuse ;  /* 0x00000005020b7c19 */ /* 0x100fe40008001203 */
[----:B------:R-:W-:Y:S01]  /*3a420*/  SHF.R.U32.HI R2, RZ, UR5, R3 ;  /* 0x00000005ff027c19 */ /* 0x000fe20008011603 */
[----:B------:R-:W-:-:S03]  /*3a430*/  ULDC UR5, c[0x0][0x608] ;  /* 0x0001820000057ab9 */ /* 0x000fc60000000800 */
[--C-:B------:R-:W-:Y:S02]  /*3a440*/  SHF.R.U64 R12, R11, UR5, R2.reuse ;  /* 0x000000050b0c7c19 */ /* 0x100fe40008001202 */
[----:B------:R-:W-:Y:S01]  /*3a450*/  SHF.R.U32.HI R3, RZ, UR5, R2 ;  /* 0x00000005ff037c19 */ /* 0x000fe20008011602 */
[----:B------:R-:W-:-:S03]  /*3a460*/  ULDC UR5, c[0x0][0x658] ;  /* 0x0001960000057ab9 */ /* 0x000fc60000000800 */
[--C-:B------:R-:W-:Y:S02]  /*3a470*/  SHF.R.U64 R13, R12, UR5, R3.reuse ;  /* 0x000000050c0d7c19 */ /* 0x100fe40008001203 */
[----:B------:R-:W-:-:S03]  /*3a480*/  SHF.R.U32.HI R15, RZ, UR5, R3 ;  /* 0x00000005ff0f7c19 */ /* 0x000fc60008011603 */
[----:B------:R-:W-:Y:S02]  /*3a490*/  IMAD.MOV.U32 R2, RZ, RZ, R13 ;  /* 0x000000ffff027224 */ /* 0x000fe400078e000d */
        /* <DEDUP_REMOVED lines=12> */
.L_x_55:
[----:B------:R-:W-:Y:S01]  /*3a560*/  ULDC UR5, c[0x0][0x648] ;  /* 0x0001920000057ab9 */ /* 0x000fe20000000800 */
[----:B------:R-:W-:Y:S02]  /*3a570*/  LOP3.LUT R12, R12, UR18, RZ, 0xc0, !PT ;  /* 0x000000120c0c7c12 */ /* 0x000fe4000f8ec0ff */
[----:B------:R-:W-:Y:S01]  /*3a580*/  SHF.R.U64 R3, R2, UR5, R3 ;  /* 0x0000000502037c19 */ /* 0x000fe20008001203 */
[----:B------:R-:W-:-:S04]  /*3a590*/  ULDC UR5, c[0x0][0x638] ;  /* 0x00018e0000057ab9 */ /* 0x000fc80000000800 */
[----:B------:R-:W-:Y:S02]  /*3a5a0*/  IMAD.MOV R2, RZ, RZ, -R3 ;  /* 0x000000ffff027224 */ /* 0x000fe400078e0a03 */
[----:B------:R-:W-:Y:S02]  /*3a5b0*/  IMAD R5, R3, UR19, R12 ;  /* 0x0000001303057c24 */ /* 0x000fe4000f8e020c */
[----:B------:R-:W-:Y:S01]  /*3a5c0*/  IMAD R13, R2, UR5, R13 ;  /* 0x00000005020d7c24 */ /* 0x000fe2000f8e020d */
[----:B------:R-:W-:Y:S01]  /*3a5d0*/  ULDC UR5, c[0x0][0x610] ;  /* 0x0001840000057ab9 */ /* 0x000fe20000000800 */
[----:B------:R-:W-:Y:S01]  /*3a5e0*/  LOP3.LUT R2, R11, UR4, RZ, 0xc0, !PT ;  /* 0x000000040b027c12 */ /* 0x000fe2000f8ec0ff */
[----:B------:R-:W-:Y:S01]  /*3a5f0*/  IMAD R8, R5, UR5, R8 ;  /* 0x0000000505087c24 */ /* 0x000fe2000f8e0208 */
[----:B------:R-:W-:-:S03]  /*3a600*/  ULDC UR5, c[0x0][0x600] ;  /* 0x0001800000057ab9 */ /* 0x000fc60000000800 */
[----:B------:R-:W-:Y:S02]  /*3a610*/  IMAD R13, R13, UR5, R2 ;  /* 0x000000050d0d7c24 */ /* 0x000fe4000f8e0202 */
[----:B------:R-:W-:-:S03]  /*3a620*/  IMAD.MOV.U32 R2, RZ, RZ, 0x1 ;  /* 0x00000001ff027424 */ /* 0x000fc600078e00ff */
[----:B------:R-:W-:Y:S02]  /*3a630*/  SEL R4, R13, R8, !P4 ;  /* 0x000000080d047207 */ /* 0x000fe40006000000 */
[----:B------:R-:W-:-:S07]  /*3a640*/  SEL R5, R8, R13, !P4 ;  /* 0x0000000d08057207 */ /* 0x000fce0006000000 */
.L_x_53:
[----:B------:R-:W-:Y:S05]  /*3a650*/  BSYNC B1 ;  /* 0x0000000000017941 */ /* 0x000fea0003800000 */
.L_x_52:
[----:B------:R-:W-:-:S13]  /*3a660*/  LOP3.LUT P1, RZ, R2, 0xff, RZ, 0xc0, !PT ;  /* 0x000000ff02ff7812 */ /* 0x000fda000782c0ff */
[----:B------:R-:W-:Y:S05]  /*3a670*/  @P1 BRA `(.L_x_56) ;  /* 0xfffffff400301947 */ /* 0x000fea000383ffff */
[----:B------:R-:W-:Y:S05]  /*3a680*/  BSYNC B0 ;  /* 0x0000000000007941 */ /* 0x000fea0003800000 */
.L_x_44:
[----:B------:R-:W-:-:S03]  /*3a690*/  UMOV UR5, 0xffffffff ;  /* 0xffffffff00057882 */ /* 0x000fc60000000000 */
[----:B------:R-:W-:Y:S05]  /*3a6a0*/  BRA.DIV UR5, `(.L_x_57) ;  /* 0x0000000a05247947 */ /* 0x000fea000b800000 */
[----:B------:R-:W-:-:S13]  /*3a6b0*/  ELECT P0, URZ, PT ;  /* 0x00000000003f782f */ /* 0x000fda0003800000 */
.L_x_78:
[----:B------:R-:W-:Y:S04]  /*3a6c0*/  BSSY B0, `(.L_x_58) ;  /* 0x000006b000007945 */ /* 0x000fe80003800000 */
[----:B------:R-:W-:Y:S05]  /*3a6d0*/  @!P0 BRA `(.L_x_59) ;  /* 0x0000000400a48947 */ /* 0x000fea0003800000 */
[----:B------:R-:W-:-:S04]  /*3a6e0*/  ULOP3.LUT UR5, UR7, 0x2, URZ, 0xfc, !UPT ;  /* 0x0000000207057892 */ /* 0x000fc8000f8efc3f */
[----:B------:R-:W-:-:S06]  /*3a6f0*/  UISETP.NE.AND UP0, UPT, UR5, 0x3, UPT ;  /* 0x000000030500788c */ /* 0x000fcc000bf05270 */
[----:B------:R-:W-:-:S13]  /*3a700*/  PLOP3.LUT P0, PT, PT, PT, UP0, 0x80, 0x0 ;  /* 0x000000000000781c */ /* 0x000fda0003f0f008 */
[----:B------:R-:W-:Y:S05]  /*3a710*/  @!P0 BRA `(.L_x_60) ;  /* 0x0000000000048947 */ /* 0x000fea0003800000 */
[----:B------:R-:W-:Y:S01]  /*3a720*/  BPT.TRAP 0x1 ;  /* 0x000000040000795c */ /* 0x000fe20000300000 */
.L_x_60:
[----:B------:R-:W0:Y:S01]  /*3a730*/  S2R R3, SR_CgaCtaId ;  /* 0x0000000000037919 */ /* 0x000e220000008800 */
[----:B------:R-:W-:Y:S02]  /*3a740*/  MOV R0, 0x400 ;  /* 0x0000040000007802 */ /* 0x000fe40000000f00 */
[----:B------:R-:W-:Y:S02]  /*3a750*/  SHF.L.U32 R2, R6, 0x1f, RZ ;  /* 0x0000001f06027819 */ /* 0x000fe400000006ff */
[----:B0-----:R-:W-:-:S05]  /*3a760*/  LEA R0, R3, R0, 0x18 ;  /* 0x0000000003007211 */ /* 0x001fca00078ec0ff */
[----:B------:R-:W-:-:S04]  /*3a770*/  VIADD R0, R0, 0x58 ;  /* 0x0000005800007836 */ /* 0x000fc80000000000 */
[----:B------:R-:W-:-:S04]  /*3a780*/  IMAD R3, R7, 0x8, R0 ;  /* 0x0000000807037824 */ /* 0x000fc800078e0200 */
[----:B------:R-:W0:Y:S02]  /*3a790*/  SYNCS.PHASECHK.TRANS64.TRYWAIT P0, [R3+URZ], R2 ;  /* 0x00000002030075a7 */ /* 0x000e24000800017f */
[----:B0-----:R-:W-:Y:S05]  /*3a7a0*/  @!P0 BRA `(.L_x_61) ;  /* 0x0000000800088947 */ /* 0x001fea0003800000 */
.L_x_79:
[----:B------:R-:W-:-:S05]  /*3a7b0*/  VIADD R7, R7, 0x1 ;  /* 0x0000000107077836 */ /* 0x000fca0000000000 */
[----:B------:R-:W-:-:S04]  /*3a7c0*/  ISETP.NE.AND P0, PT, R7, 0xb, PT ;  /* 0x0000000b0700780c */ /* 0x000fc80003f05270 */
[----:B0-----:R-:W-:Y:S02]  /*3a7d0*/  SEL R3, RZ, 0x1, P0 ;  /* 0x00000001ff037807 */ /* 0x001fe40000000000 */
[----:B------:R-:W-:Y:S02]  /*3a7e0*/  SEL R7, R7, RZ, P0 ;  /* 0x000000ff07077207 */ /* 0x000fe40000000000 */
[----:B------:R-:W-:-:S03]  /*3a7f0*/  LOP3.LUT R6, R6, R3, RZ, 0x3c, !PT ;  /* 0x0000000306067212 */ /* 0x000fc600078e3cff */
[----:B------:R-:W-:Y:S01]  /*3a800*/  IMAD R3, R7, 0x8, R0 ;  /* 0x0000000807037824 */ /* 0x000fe200078e0200 */
[----:B------:R-:W-:-:S04]  /*3a810*/  SHF.L.U32 R2, R6, 0x1f, RZ ;  /* 0x0000001f06027819 */ /* 0x000fc800000006ff */
[----:B------:R-:W0:Y:S02]  /*3a820*/  SYNCS.PHASECHK.TRANS64.TRYWAIT P0, [R3+URZ], R2 ;  /* 0x00000002030075a7 */ /* 0x000e24000800017f */
[----:B0-----:R-:W-:Y:S05]  /*3a830*/  @!P0 BRA `(.L_x_62) ;  /* 0x0000000400f88947 */ /* 0x001fea0003800000 */
.L_x_80:
[----:B0-----:R-:W-:-:S05]  /*3a840*/  VIADD R2, R7, 0x1 ;  /* 0x0000000107027836 */ /* 0x001fca0000000000 */
[----:B------:R-:W-:-:S04]  /*3a850*/  ISETP.NE.AND P0, PT, R2, 0xb, PT ;  /* 0x0000000b0200780c */ /* 0x000fc80003f05270 */
[----:B------:R-:W-:Y:S02]  /*3a860*/  SEL R3, RZ, 0x1, P0 ;  /* 0x00000001ff037807 */ /* 0x000fe40000000000 */
[----:B------:R-:W-:Y:S02]  /*3a870*/  SEL R5, R2, RZ, P0 ;  /* 0x000000ff02057207 */ /* 0x000fe40000000000 */
[----:B------:R-:W-:-:S03]  /*3a880*/  LOP3.LUT R6, R6, R3, RZ, 0x3c, !PT ;  /* 0x0000000306067212 */ /* 0x000fc600078e3cff */
[----:B------:R-:W-:Y:S01]  /*3a890*/  IMAD R3, R5, 0x8, R0 ;  /* 0x0000000805037824 */ /* 0x000fe200078e0200 */
[----:B------:R-:W-:-:S04]  /*3a8a0*/  SHF.L.U32 R2, R6, 0x1f, RZ ;  /* 0x0000001f06027819 */ /* 0x000fc800000006ff */
[----:B------:R-:W0:Y:S02]  /*3a8b0*/  SYNCS.PHASECHK.TRANS64.TRYWAIT P0, [R3+URZ], R2 ;  /* 0x00000002030075a7 */ /* 0x000e24000800017f */
[----:B0-----:R-:W-:Y:S05]  /*3a8c0*/  @!P0 BRA `(.L_x_63) ;  /* 0x0000000400e88947 */ /* 0x001fea0003800000 */
.L_x_81:
        /* <DEDUP_REMOVED lines=9> */
.L_x_82:
        /* <DEDUP_REMOVED lines=9> */
.L_x_83:
        /* <DEDUP_REMOVED lines=9> */
.L_x_84:
        /* <DEDUP_REMOVED lines=9> */
.L_x_85:
        /* <DEDUP_REMOVED lines=9> */
.L_x_86:
        /* <DEDUP_REMOVED lines=9> */
.L_x_87:
        /* <DEDUP_REMOVED lines=9> */
.L_x_88:
[----:B0-----:R-:W-:-:S05]  /*3acc0*/  VIADD R2, R5, 0x1 ;  /* 0x0000000105027836 */ /* 0x001fca0000000000 */
[----:B------:R-:W-:-:S04]  /*3acd0*/  ISETP.NE.AND P0, PT, R2, 0xb, PT ;  /* 0x0000000b0200780c */ /* 0x000fc80003f05270 */
[----:B------:R-:W-:Y:S02]  /*3ace0*/  SEL R4, RZ, 0x1, P0 ;  /* 0x00000001ff047807 */ /* 0x000fe40000000000 */
[----:B------:R-:W-:Y:S02]  /*3acf0*/  SEL R3, R2, RZ, P0 ;  /* 0x000000ff02037207 */ /* 0x000fe40000000000 */
[----:B------:R-:W-:-:S03]  /*3ad00*/  LOP3.LUT R4, R7, R4, RZ, 0x3c, !PT ;  /* 0x0000000407047212 */ /* 0x000fc600078e3cff */
[----:B------:R-:W-:Y:S01]  /*3ad10*/  IMAD R3, R3, 0x8, R0 ;  /* 0x0000000803037824 */ /* 0x000fe200078e0200 */
[----:B------:R-:W-:-:S07]  /*3ad20*/  SHF.L.U32 R0, R4, 0x1f, RZ ;  /* 0x0000001f04007819 */ /* 0x000fce00000006ff */
.L_x_71:
[----:B0-----:R0:W1:Y:S02]  /*3ad30*/  SYNCS.PHASECHK.TRANS64.TRYWAIT P0, [R3+URZ], R0 ;  /* 0x00000000030075a7 */ /* 0x001064000800017f */
[----:B-1----:R-:W-:Y:S05]  /*3ad40*/  @!P0 NANOSLEEP.SYNCS 0x989680 ;  /* 0x009896800000895d */ /* 0x002fea0003900000 */
[----:B------:R-:W1:Y:S02]  /*3ad50*/  @!P0 SYNCS.PHASECHK.TRANS64 P0, [R3+URZ], R0 ;  /* 0x00000000030085a7 */ /* 0x000e64000800007f */
[----:B-1----:R-:W-:Y:S05]  /*3ad60*/  @!P0 BRA `(.L_x_71) ;  /* 0xfffffffc00f08947 */ /* 0x002fea000383ffff */
.L_x_59:
[----:B------:R-:W-:Y:S05]  /*3ad70*/  BSYNC B0 ;  /* 0x0000000000007941 */ /* 0x000fea0003800000 */
.L_x_58:
[----:B------:R-:W-:Y:S05]  /*3ad80*/  EXIT ;  /* 0x000000000000794d */ /* 0x000fea0003800000 */
.L_x_18:
[----:B-1----:R-:W-:-:S04]  /*3ad90*/  IMAD.U32 R13, RZ, RZ, UR12 ;  /* 0x0000000cff0d7e24 */ /* 0x002fc8000f8e00ff */
[----:B------:R1:W4:Y:S03]  /*3ada0*/  SYNCS.PHASECHK.TRANS64.TRYWAIT P0, [R13+URZ], R12 ;  /* 0x0000000c0d0075a7 */ /* 0x000326000800017f */
[----:B----4-:R-:W-:Y:S05]  /*3adb0*/  @!P0 NANOSLEEP.SYNCS 0x989680 ;  /* 0x009896800000895d */ /* 0x010fea0003900000 */
[----:B------:R-:W4:Y:S02]  /*3adc0*/  @!P0 SYNCS.PHASECHK.TRANS64 P0, [R13+URZ], R12 ;  /* 0x0000000c0d0085a7 */ /* 0x000f24000800007f */
[----:B----4-:R-:W-:Y:S05]  /*3add0*/  @!P0 BRA `(.L_x_18) ;  /* 0xfffffffc00ec8947 */ /* 0x010fea000383ffff */
[----:B------:R-:W-:Y:S05]  /*3ade0*/  BRA `(.L_x_17) ;  /* 0xfffffc8800507947 */ /* 0x000fea000383ffff */
.L_x_24:
[----:B-----5:R1:W-:Y:S02]  /*3adf0*/  STL [R1+0x718], R0 ;  /* 0x0007180001007387 */ /* 0x0203e40000100800 */
[----:B-1----:R-:W-:-:S04]  /*3ae00*/  IMAD.U32 R0, RZ, RZ, UR13 ;  /* 0x0000000dff007e24 */ /* 0x002fc8000f8e00ff */
[----:B------:R1:W4:Y:S03]  /*3ae10*/  SYNCS.PHASECHK.TRANS64.TRYWAIT P0, [R0+URZ], R14 ;  /* 0x0000000e000075a7 */ /* 0x000326000800017f */
[----:B----4-:R-:W-:Y:S05]  /*3ae20*/  @!P0 NANOSLEEP.SYNCS 0x989680 ;  /* 0x009896800000895d */ /* 0x010fea0003900000 */
[----:B------:R1:W4:Y:S02]  /*3ae30*/  @!P0 SYNCS.PHASECHK.TRANS64 P0, [R0+URZ], R14 ;  /* 0x0000000e000085a7 */ /* 0x000324000800007f */
[----:B-1----:R1:W5:Y:S02]  /*3ae40*/  LDL.LU R0, [R1+0x718] ;  /* 0x0007180001007983 */ /* 0x0023640000300800 */
[----:B-1--4-:R-:W-:Y:S05]  /*3ae50*/  @!P0 BRA `(.L_x_24) ;  /* 0xfffffffc00e48947 */ /* 0x012fea000383ffff */
[----:B------:R-:W-:Y:S05]  /*3ae60*/  BRA `(.L_x_23) ;  /* 0xfffffce0001c7947 */ /* 0x000fea000383ffff */
.L_x_45:
[----:B------:R-:W-:Y:S01]  /*3ae70*/  BSSY B1, `(.L_x_72) ;  /* 0x0000006000017945 */ /* 0x000fe20003800000 */
[----:B------:R-:W-:-:S07]  /*3ae80*/  IMAD.MOV.U32 R2, RZ, RZ, -0x1 ;  /* 0xffffffffff027424 */ /* 0x000fce00078e00ff */
[----:B------:R-:W-:Y:S05]  /*3ae90*/  WARPSYNC.COLLECTIVE R2, `(.L_x_73) ;  /* 0x00000000020c7348 */ /* 0x000fea0003c00000 */
[----:B------:R-:W-:Y:S02]  /*3aea0*/  ELECT P1, UR62, PT ;  /* 0x00000000003e782f */ /* 0x000fe40003820000 */
[----:B------:R-:W-:Y:S01]  /*3aeb0*/  MOV R2, UR62 ;  /* 0x0000003e00027c02 */ /* 0x000fe20008000f00 */
[----:B------:R-:W-:Y:S10]  /*3aec0*/  ENDCOLLECTIVE ;  /* 0x000000000000791b */ /* 0x000ff40003800000 */
.L_x_73:
[----:B------:R-:W-:Y:S05]  /*3aed0*/  BSYNC B1 ;  /* 0x0000000000017941 */ /* 0x000fea0003800000 */
.L_x_72:
[----:B------:R-:W-:Y:S05]  /*3aee0*/  BRA `(.L_x_74) ;  /* 0xffffffec00207947 */ /* 0x000fea000383ffff */
.L_x_48:
[----:B-1----:R1:W2:Y:S02]  /*3aef0*/  SYNCS.PHASECHK.TRANS64.TRYWAIT P1, [R16+URZ+0x58], R11 ;  /* 0x0000580b100075a7 */ /* 0x0022a4000802017f */
[----:B--2---:R-:W-:Y:S05]  /*3af00*/  @!P1 NANOSLEEP.SYNCS 0x989680 ;  /* 0x009896800000995d */ /* 0x004fea0003900000 */
[----:B------:R-:W2:Y:S02]  /*3af10*/  @!P1 SYNCS.PHASECHK.TRANS64 P1, [R16+URZ+0x58], R11 ;  /* 0x0000580b100095a7 */ /* 0x000ea4000802007f */
[----:B--2---:R-:W-:Y:S05]  /*3af20*/  @!P1 BRA `(.L_x_48) ;  /* 0xfffffffc00f09947 */ /* 0x004fea000383ffff */
[----:B------:R-:W-:Y:S05]  /*3af30*/  BRA `(.L_x_75) ;  /* 0xffffffec00547947 */ /* 0x000fea000383ffff */
.L_x_57:
[----:B------:R-:W-:Y:S01]  /*3af40*/  BSSY B0, `(.L_x_76) ;  /* 0x0000006000007945 */ /* 0x000fe20003800000 */
[----:B------:R-:W-:-:S07]  /*3af50*/  IMAD.MOV.U32 R2, RZ, RZ, -0x1 ;  /* 0xffffffffff027424 */ /* 0x000fce00078e00ff */
[----:B------:R-:W-:Y:S05]  /*3af60*/  WARPSYNC.COLLECTIVE R2, `(.L_x_77) ;  /* 0x00000000020c7348 */ /* 0x000fea0003c00000 */
[----:B------:R-:W-:Y:S02]  /*3af70*/  ELECT P1, UR62, PT ;  /* 0x00000000003e782f */ /* 0x000fe40003820000 */
[----:B------:R-:W-:Y:S01]  /*3af80*/  MOV R2, UR62 ;  /* 0x0000003e00027c02 */ /* 0x000fe20008000f00 */
[----:B------:R-:W-:Y:S10]  /*3af90*/  ENDCOLLECTIVE ;  /* 0x000000000000791b */ /* 0x000ff40003800000 */
.L_x_77:
[----:B------:R-:W-:Y:S05]  /*3afa0*/  BSYNC B0 ;  /* 0x0000000000007941 */ /* 0x000fea0003800000 */
.L_x_76:
[----:B------:R-:W-:Y:S01]  /*3afb0*/  PLOP3.LUT P0, PT, P1, PT, PT, 0x80, 0x0 ;  /* 0x000000000000781c */ /* 0x000fe20000f0f070 */
[----:B------:R-:W-:-:S12]  /*3afc0*/  BRA `(.L_x_78) ;  /* 0xfffffff400bc7947 */ /* 0x000fd8000383ffff */
.L_x_61:
[----:B0-----:R0:W1:Y:S02]  /*3afd0*/  SYNCS.PHASECHK.TRANS64.TRYWAIT P0, [R3+URZ], R2 ;  /* 0x00000002030075a7 */ /* 0x001064000800017f */
[----:B-1----:R-:W-:Y:S05]  /*3afe0*/  @!P0 NANOSLEEP.SYNCS 0x989680 ;  /* 0x009896800000895d */ /* 0x002fea0003900000 */
[----:B------:R-:W1:Y:S02]  /*3aff0*/  @!P0 SYNCS.PHASECHK.TRANS64 P0, [R3+URZ], R2 ;  /* 0x00000002030085a7 */ /* 0x000e64000800007f */
[----:B-1----:R-:W-:Y:S05]  /*3b000*/  @!P0 BRA `(.L_x_61) ;  /* 0xfffffffc00f08947 */ /* 0x002fea000383ffff */
[----:B------:R-:W-:Y:S05]  /*3b010*/  BRA `(.L_x_79) ;  /* 0xfffffff400e47947 */ /* 0x000fea000383ffff */
.L_x_62:
[----:B0-----:R0:W1:Y:S02]  /*3b020*/  SYNCS.PHASECHK.TRANS64.TRYWAIT P0, [R3+URZ], R2 ;  /* 0x00000002030075a7 */ /* 0x001064000800017f */
[----:B-1----:R-:W-:Y:S05]  /*3b030*/  @!P0 NANOSLEEP.SYNCS 0x989680 ;  /* 0x009896800000895d */ /* 0x002fea0003900000 */
[----:B------:R-:W1:Y:S02]  /*3b040*/  @!P0 SYNCS.PHASECHK.TRANS64 P0, [R3+URZ], R2 ;  /* 0x00000002030085a7 */ /* 0x000e64000800007f */
[----:B-1----:R-:W-:Y:S05]  /*3b050*/  @!P0 BRA `(.L_x_62) ;  /* 0xfffffffc00f08947 */ /* 0x002fea000383ffff */
[----:B------:R-:W-:Y:S05]  /*3b060*/  BRA `(.L_x_80) ;  /* 0xfffffff400f47947 */ /* 0x000fea000383ffff */
.L_x_63:
[----:B0-----:R0:W1:Y:S02]  /*3b070*/  SYNCS.PHASECHK.TRANS64.TRYWAIT P0, [R3+URZ], R2 ;  /* 0x00000002030075a7 */ /* 0x001064000800017f */
[----:B-1----:R-:W-:Y:S05]  /*3b080*/  @!P0 NANOSLEEP.SYNCS 0x989680 ;  /* 0x009896800000895d */ /* 0x002fea0003900000 */
[----:B------:R-:W1:Y:S02]  /*3b090*/  @!P0 SYNCS.PHASECHK.TRANS64 P0, [R3+URZ], R2 ;  /* 0x00000002030085a7 */ /* 0x000e64000800007f */
[----:B-1----:R-:W-:Y:S05]  /*3b0a0*/  @!P0 BRA `(.L_x_63) ;  /* 0xfffffffc00f08947 */ /* 0x002fea000383ffff */
[----:B------:R-:W-:Y:S05]  /*3b0b0*/  BRA `(.L_x_81) ;  /* 0xfffffff800047947 */ /* 0x000fea000383ffff */
.L_x_64:
[----:B0-----:R0:W1:Y:S02]  /*3b0c0*/  SYNCS.PHASECHK.TRANS64.TRYWAIT P0, [R3+URZ], R2 ;  /* 0x00000002030075a7 */ /* 0x001064000800017f */
[----:B-1----:R-:W-:Y:S05]  /*3b0d0*/  @!P0 NANOSLEEP.SYNCS 0x989680 ;  /* 0x009896800000895d */ /* 0x002fea0003900000 */
[----:B------:R-:W1:Y:S02]  /*3b0e0*/  @!P0 SYNCS.PHASECHK.TRANS64 P0, [R3+URZ], R2 ;  /* 0x00000002030085a7 */ /* 0x000e64000800007f */
[----:B-1----:R-:W-:Y:S05]  /*3b0f0*/  @!P0 BRA `(.L_x_64) ;  /* 0xfffffffc00f08947 */ /* 0x002fea000383ffff */
[----:B------:R-:W-:Y:S05]  /*3b100*/  BRA `(.L_x_82) ;  /* 0xfffffff800147947 */ /* 0x000fea000383ffff */
.L_x_65:
[----:B0-----:R0:W1:Y:S02]  /*3b110*/  SYNCS.PHASECHK.TRANS64.TRYWAIT P0, [R3+URZ], R2 ;  /* 0x00000002030075a7 */ /* 0x001064000800017f */
[----:B-1----:R-:W-:Y:S05]  /*3b120*/  @!P0 NANOSLEEP.SYNCS 0x989680 ;  /* 0x009896800000895d */ /* 0x002fea0003900000 */
[----:B------:R-:W1:Y:S02]  /*3b130*/  @!P0 SYNCS.PHASECHK.TRANS64 P0, [R3+URZ], R2 ;  /* 0x00000002030085a7 */ /* 0x000e64000800007f */
[----:B-1----:R-:W-:Y:S05]  /*3b140*/  @!P0 BRA `(.L_x_65) ;  /* 0xfffffffc00f08947 */ /* 0x002fea000383ffff */
[----:B------:R-:W-:Y:S05]  /*3b150*/  BRA `(.L_x_83) ;  /* 0xfffffff800247947 */ /* 0x000fea000383ffff */
.L_x_66:
[----:B0-----:R0:W1:Y:S02]  /*3b160*/  SYNCS.PHASECHK.TRANS64.TRYWAIT P0, [R3+URZ], R2 ;  /* 0x00000002030075a7 */ /* 0x001064000800017f */
[----:B-1----:R-:W-:Y:S05]  /*3b170*/  @!P0 NANOSLEEP.SYNCS 0x989680 ;  /* 0x009896800000895d */ /* 0x002fea0003900000 */
[----:B------:R-:W1:Y:S02]  /*3b180*/  @!P0 SYNCS.PHASECHK.TRANS64 P0, [R3+URZ], R2 ;  /* 0x00000002030085a7 */ /* 0x000e64000800007f */
[----:B-1----:R-:W-:Y:S05]  /*3b190*/  @!P0 BRA `(.L_x_66) ;  /* 0xfffffffc00f08947 */ /* 0x002fea000383ffff */
[----:B------:R-:W-:Y:S05]  /*3b1a0*/  BRA `(.L_x_84) ;  /* 0xfffffff800347947 */ /* 0x000fea000383ffff */
.L_x_67:
[----:B0-----:R0:W1:Y:S02]  /*3b1b0*/  SYNCS.PHASECHK.TRANS64.TRYWAIT P0, [R3+URZ], R2 ;  /* 0x00000002030075a7 */ /* 0x001064000800017f */
[----:B-1----:R-:W-:Y:S05]  /*3b1c0*/  @!P0 NANOSLEEP.SYNCS 0x989680 ;  /* 0x009896800000895d */ /* 0x002fea0003900000 */
[----:B------:R-:W1:Y:S02]  /*3b1d0*/  @!P0 SYNCS.PHASECHK.TRANS64 P0, [R3+URZ], R2 ;  /* 0x00000002030085a7 */ /* 0x000e64000800007f */
[----:B-1----:R-:W-:Y:S05]  /*3b1e0*/  @!P0 BRA `(.L_x_67) ;  /* 0xfffffffc00f08947 */ /* 0x002fea000383ffff */
[----:B------:R-:W-:Y:S05]  /*3b1f0*/  BRA `(.L_x_85) ;  /* 0xfffffff800447947 */ /* 0x000fea000383ffff */
.L_x_68:
[----:B0-----:R0:W1:Y:S02]  /*3b200*/  SYNCS.PHASECHK.TRANS64.TRYWAIT P0, [R3+URZ], R2 ;  /* 0x00000002030075a7 */ /* 0x001064000800017f */
[----:B-1----:R-:W-:Y:S05]  /*3b210*/  @!P0 NANOSLEEP.SYNCS 0x989680 ;  /* 0x009896800000895d */ /* 0x002fea0003900000 */
[----:B------:R-:W1:Y:S02]  /*3b220*/  @!P0 SYNCS.PHASECHK.TRANS64 P0, [R3+URZ], R2 ;  /* 0x00000002030085a7 */ /* 0x000e64000800007f */
[----:B-1----:R-:W-:Y:S05]  /*3b230*/  @!P0 BRA `(.L_x_68) ;  /* 0xfffffffc00f08947 */ /* 0x002fea000383ffff */
[----:B------:R-:W-:Y:S05]  /*3b240*/  BRA `(.L_x_86) ;  /* 0xfffffff800547947 */ /* 0x000fea000383ffff */
.L_x_69:
[----:B0-----:R0:W1:Y:S02]  /*3b250*/  SYNCS.PHASECHK.TRANS64.TRYWAIT P0, [R3+URZ], R2 ;  /* 0x00000002030075a7 */ /* 0x001064000800017f */
[----:B-1----:R-:W-:Y:S05]  /*3b260*/  @!P0 NANOSLEEP.SYNCS 0x989680 ;  /* 0x009896800000895d */ /* 0x002fea0003900000 */
[----:B------:R-:W1:Y:S02]  /*3b270*/  @!P0 SYNCS.PHASECHK.TRANS64 P0, [R3+URZ], R2 ;  /* 0x00000002030085a7 */ /* 0x000e64000800007f */
[----:B-1----:R-:W-:Y:S05]  /*3b280*/  @!P0 BRA `(.L_x_69) ;  /* 0xfffffffc00f08947 */ /* 0x002fea000383ffff */
[----:B------:R-:W-:Y:S05]  /*3b290*/  BRA `(.L_x_87) ;  /* 0xfffffff800647947 */ /* 0x000fea000383ffff */
.L_x_70:
[----:B0-----:R0:W1:Y:S02]  /*3b2a0*/  SYNCS.PHASECHK.TRANS64.TRYWAIT P0, [R3+URZ], R2 ;  /* 0x00000002030075a7 */ /* 0x001064000800017f */
[----:B-1----:R-:W-:Y:S05]  /*3b2b0*/  @!P0 NANOSLEEP.SYNCS 0x989680 ;  /* 0x009896800000895d */ /* 0x002fea0003900000 */
[----:B------:R-:W1:Y:S02]  /*3b2c0*/  @!P0 SYNCS.PHASECHK.TRANS64 P0, [R3+URZ], R2 ;  /* 0x00000002030085a7 */ /* 0x000e64000800007f */
[----:B-1----:R-:W-:Y:S05]  /*3b2d0*/  @!P0 BRA `(.L_x_70) ;  /* 0xfffffffc00f08947 */ /* 0x002fea000383ffff */
[----:B------:R-:W-:Y:S05]  /*3b2e0*/  BRA `(.L_x_88) ;  /* 0xfffffff800747947 */ /* 0x000fea000383ffff */
.L_x_89:
[----:B------:R-:W-:-:S00]  /*3b2f0*/  BRA `(.L_x_89) ;  /* 0xfffffffc00fc7947 */ /* 0x000fc0000383ffff */
[----:B------:R-:W-:-:S00]  /*3b300*/  NOP ;  /* 0x0000000000007918 */ /* 0x000fc00000000000 */
[----:B------:R-:W-:-:S00]  /*3b310*/  NOP ;  /* 0x0000000000007918 */ /* 0x000fc00000000000 */
[----:B------:R-:W-:-:S00]  /*3b320*/  NOP ;  /* 0x0000000000007918 */ /* 0x000fc00000000000 */
[----:B------:R-:W-:-:S00]  /*3b330*/  NOP ;  /* 0x0000000000007918 */ /* 0x000fc00000000000 */
[----:B------:R-:W-:-:S00]  /*3b340*/  NOP ;  /* 0x0000000000007918 */ /* 0x000fc00000000000 */
[----:B------:R-:W-:-:S00]  /*3b350*/  NOP ;  /* 0x0000000000007918 */ /* 0x000fc00000000000 */
[----:B------:R-:W-:-:S00]  /*3b360*/  NOP ;  /* 0x0000000000007918 */ /* 0x000fc00000000000 */
[----:B------:R-:W-:-:S00]  /*3b370*/  NOP ;  /* 0x0000000000007918 */ /* 0x000fc00000000000 */
.L_x_90:


//--------------------- .nv.shared._ZN7cutlass13device_kernelINS_4gemm6kernel13GemmUniversalIN4cute5tupleIJiiiiEEENS1_10collective13CollectiveMmaINS1_37MainloopSm90TmaGmmaWarpSpecializedFP8ILi11ENS5_IJNS4_1CILi1EEESB_SB_EEENS1_35KernelTmaWarpSpecializedCooperativeEEENS5_IJNSA_ILi384EEENSA_ILi224EEENSA_ILi32EEEEEENS_12float_e4m3_tENS5_IJlSB_lEEESJ_SK_NS4_8TiledMMAINS4_8MMA_AtomIJNS4_4SM904GMMA30MMA_64x32x32_F32E4M3E4M3_SS_TNILNSO_7ScaleInE1ELSQ_1EEEEEENS4_6LayoutINS5_IJNSA_ILi2EEESB_SB_EEENS5_IJSB_NSA_ILi0EEESW_EEEEENS5_IJNS4_10UnderscoreESZ_SZ_EEEEENS4_13SM90_TMA_LOADENS4_14ComposedLayoutINS4_7SwizzleILi1ELi4ELi3EEENS4_18smem_ptr_flag_bitsILi8EEENST_INS5_IJNSA_ILi8EEESH_EEENS5_IJSH_SB_EEEEEEEvNS4_8identityES12_S1C_vS1D_EENS_8epilogue10collective6detail29Sm90TmaWarpSpecializedAdapterINS1G_15DefaultEpilogueISJ_SK_SK_NS1F_6thread17LinearCombinationISJ_Li1EffLNS1K_9ScaleType4KindE0ELNS_15FloatRoundStyleE2ESJ_EENS1_15EpilogueDefaultEEEEEvvEEEEvNT_6ParamsE --------------------------
	.section	.nv.shared._ZN7cutlass13device_kernelINS_4gemm6kernel13GemmUniversalIN4cute5tupleIJiiiiEEENS1_10collective13CollectiveMmaINS1_37MainloopSm90TmaGmmaWarpSpecializedFP8ILi11ENS5_IJNS4_1CILi1EEESB_SB_EEENS1_35KernelTmaWarpSpecializedCooperativeEEENS5_IJNSA_ILi384EEENSA_ILi224EEENSA_ILi32EEEEEENS_12float_e4m3_tENS5_IJlSB_lEEESJ_SK_NS4_8TiledMMAINS4_8MMA_AtomIJNS4_4SM904GMMA30MMA_64x32x32_F32E4M3E4M3_SS_TNILNSO_7ScaleInE1ELSQ_1EEEEEENS4_6LayoutINS5_IJNSA_ILi2EEESB_SB_EEENS5_IJSB_NSA_ILi0EEESW_EEEEENS5_IJNS4_10UnderscoreESZ_SZ_EEEEENS4_13SM90_TMA_LOADENS4_14ComposedLayoutINS4_7SwizzleILi1ELi4ELi3EEENS4_18smem_ptr_flag_bitsILi8EEENST_INS5_IJNSA_ILi8EEESH_EEENS5_IJSH_SB_EEEEEEEvNS4_8identityES12_S1C_vS1D_EENS_8epilogue10collective6detail29Sm90TmaWarpSpecializedAdapterINS1G_15DefaultEpilogueISJ_SK_SK_NS1F_6thread17LinearCombinationISJ_Li1EffLNS1K_9ScaleType4KindE0ELNS_15FloatRoundStyleE2ESJ_EENS1_15EpilogueDefaultEEEEEvvEEEEvNT_6ParamsE,"aw",@nobits
	.sectionflags	@""
	.align	16
	.zero		1024


//--------------------- .nv.shared.reserved.0     --------------------------
	.section	.nv.shared.reserved.0,"aw",@nobits
	.weak		__nv_reservedSMEM_offset_0_alias
	.size		__nv_reservedSMEM_offset_0_alias, 0, 0
	.other		__nv_reservedSMEM_offset_0_alias,@"STO_CUDA_RESERVED_SHARED STV_DEFAULT"
__nv_reservedSMEM_offset_0_alias:
	.zero		0


//--------------------- .nv.global                --------------------------
	.section	.nv.global,"aw",@nobits
.nv.global:
	.type		_ZN39_INTERNAL_276e411f_4_k_cu_61e4b2ee_87864cute1_E,@object
	.size		_ZN39_INTERNAL_276e411f_4_k_cu_61e4b2ee_87864cute1_E,(_ZN39_INTERNAL_276e411f_4_k_cu_61e4b2ee_87864cuda3std3__45__cpo6cbeginE - _ZN39_INTERNAL_276e411f_4_k_cu_61e4b2ee_87864cute1_E)
_ZN39_INTERNAL_276e411f_4_k_cu_61e4b2ee_87864cute1_E:
	.zero		1
	.type		_ZN39_INTERNAL_276e411f_4_k_cu_61e4b2ee_87864cuda3std3__45__cpo6cbeginE,@object
	.size		_ZN39_INTERNAL_276e411f_4_k_cu_61e4b2ee_87864cuda3std3__45__cpo6cbeginE,(_ZN39_INTERNAL_276e411f_4_k_cu_61e4b2ee_87864cuda3std3__48in_placeE - _ZN39_INTERNAL_276e411f_4_k_cu_61e4b2ee_87864cuda3std3__45__cpo6cbeginE)
_ZN39_INTERNAL_276e411f_4_k_cu_61e4b2ee_87864cuda3std3__45__cpo6cbeginE:
	.zero		1
	.type		_ZN39_INTERNAL_276e411f_4_k_cu_61e4b2ee_87864cuda3std3__48in_placeE,@object
	.size		_ZN39_INTERNAL_276e411f_4_k_cu_61e4b2ee_87864cuda3std3__48in_placeE,(_ZN39_INTERNAL_276e411f_4_k_cu_61e4b2ee_87864cuda3std6ranges3__45__cpo9iter_moveE - _ZN39_INTERNAL_276e411f_4_k_cu_61e4b2ee_87864cuda3std3__48in_placeE)
_ZN39_INTERNAL_276e411f_4_k_cu_61e4b2ee_87864cuda3std3__48in_placeE:
	.zero		1
	.type		_ZN39_INTERNAL_276e411f_4_k_cu_61e4b2ee_87864cuda3std6ranges3__45__cpo9iter_moveE,@object
	.size		_ZN39_INTERNAL_276e411f_4_k_cu_61e4b2ee_87864cuda3std6ranges3__45__cpo9iter_moveE,(_ZN39_INTERNAL_276e411f_4_k_cu_61e4b2ee_87864cuda3std3__45__cpo5beginE - _ZN39_INTERNAL_276e411f_4_k_cu_61e4b2ee_87864cuda3std6ranges3__45__cpo9iter_moveE)
_ZN39_INTERNAL_276e411f_4_k_cu_61e4b2ee_87864cuda3std6ranges3__45__cpo9iter_moveE:
	.zero		1
	.type		_ZN39_INTERNAL_276e411f_4_k_cu_61e4b2ee_87864cuda3std3__45__cpo5beginE,@object
	.size		_ZN39_INTERNAL_276e411f_4_k_cu_61e4b2ee_87864cuda3std3__45__cpo5beginE,(_ZN39_INTERNAL_276e411f_4_k_cu_61e4b2ee_87864cuda3std3__441_GLOBAL__N__276e411f_4_k_cu_61e4b2ee_87866ignoreE - _ZN39_INTERNAL_276e411f_4_k_cu_61e4b2ee_87864cuda3std3__45__cpo5beginE)
_ZN39_INTERNAL_276e411f_4_k_cu_61e4b2ee_87864cuda3std3__45__cpo5beginE:
	.zero		1
	.type		_ZN39_INTERNAL_276e411f_4_k_cu_61e4b2ee_87864cuda3std3__441_GLOBAL__N__276e411f_4_k_cu_61e4b2ee_87866ignoreE,@object
	.size		_ZN39_INTERNAL_276e411f_4_k_cu_61e4b2ee_87864cuda3std3__441_GLOBAL__N__276e411f_4_k_cu_61e4b2ee_87866ignoreE,(_ZN39_INTERNAL_276e411f_4_k_cu_61e4b2ee_87864cute7productE - _ZN39_INTERNAL_276e411f_4_k_cu_61e4b2ee_87864cuda3std3__441_GLOBAL__N__276e411f_4_k_cu_61e4b2ee_87866ignoreE)
_ZN39_INTERNAL_276e411f_4_k_cu_61e4b2ee_87864cuda3std3__441_GLOBAL__N__276e411f_4_k_cu_61e4b2ee_87866ignoreE:
	.zero		1
	.type		_ZN39_INTERNAL_276e411f_4_k_cu_61e4b2ee_87864cute7productE,@object
	.size		_ZN39_INTERNAL_276e411f_4_k_cu_61e4b2ee_87864cute7productE,(_ZN39_INTERNAL_276e411f_4_k_cu_61e4b2ee_87864cuda3std3__45__cpo3endE - _ZN39_INTERNAL_276e411f_4_k_cu_61e4b2ee_87864cute7productE)
_ZN39_INTERNAL_276e411f_4_k_cu_61e4b2ee_87864cute7productE:
	.zero		1
	.type		_ZN39_INTERNAL_276e411f_4_k_cu_61e4b2ee_87864cuda3std3__45__cpo3endE,@object
	.size		_ZN39_INTERNAL_276e411f_4_k_cu_61e4b2ee_87864cuda3std3__45__cpo3endE,(_ZN39_INTERNAL_276e411f_4_k_cu_61e4b2ee_87864cuda3std3__419piecewise_constructE - _ZN39_INTERNAL_276e411f_4_k_cu_61e4b2ee_87864cuda3std3__45__cpo3endE)
_ZN39_INTERNAL_276e411f_4_k_cu_61e4b2ee_87864cuda3std3__45__cpo3endE:
	.zero		1
	.type		_ZN39_INTERNAL_276e411f_4_k_cu_61e4b2ee_87864cuda3std3__419piecewise_constructE,@object
	.size		_ZN39_INTERNAL_276e411f_4_k_cu_61e4b2ee_87864cuda3std3__419piecewise_constructE,(_ZN39_INTERNAL_276e411f_4_k_cu_61e4b2ee_87864cuda3std3__45__cpo4cendE - _ZN39_INTERNAL_276e411f_4_k_cu_61e4b2ee_87864cuda3std3__419piecewise_constructE)
_ZN39_INTERNAL_276e411f_4_k_cu_61e4b2ee_87864cuda3std3__419piecewise_constructE:
	.zero		1
	.type		_ZN39_INTERNAL_276e411f_4_k_cu_61e4b2ee_87864cuda3std3__45__cpo4cendE,@object
	.size		_ZN39_INTERNAL_276e411f_4_k_cu_61e4b2ee_87864cuda3std3__45__cpo4cendE,(_ZN39_INTERNAL_276e411f_4_k_cu_61e4b2ee_87864cuda3std6ranges3__45__cpo4swapE - _ZN39_INTERNAL_276e411f_4_k_cu_61e4b2ee_87864cuda3std3__45__cpo4cendE)
_ZN39_INTERNAL_276e411f_4_k_cu_61e4b2ee_87864cuda3std3__45__cpo4cendE:
	.zero		1
	.type		_ZN39_INTERNAL_276e411f_4_k_cu_61e4b2ee_87864cuda3std6ranges3__45__cpo4swapE,@object
	.size		_ZN39_INTERNAL_276e411f_4_k_cu_61e4b2ee_87864cuda3std6ranges3__45__cpo4swapE,(.L_7 - _ZN39_INTERNAL_276e411f_4_k_cu_61e4b2ee_87864cuda3std6ranges3__45__cpo4swapE)
_ZN39_INTERNAL_276e411f_4_k_cu_61e4b2ee_87864cuda3std6ranges3__45__cpo4swapE:
	.zero		1
.L_7:


//--------------------- .nv.constant0._ZN7cutlass13device_kernelINS_4gemm6kernel13GemmUniversalIN4cute5tupleIJiiiiEEENS1_10collective13CollectiveMmaINS1_37MainloopSm90TmaGmmaWarpSpecializedFP8ILi11ENS5_IJNS4_1CILi1EEESB_SB_EEENS1_35KernelTmaWarpSpecializedCooperativeEEENS5_IJNSA_ILi384EEENSA_ILi224EEENSA_ILi32EEEEEENS_12float_e4m3_tENS5_IJlSB_lEEESJ_SK_NS4_8TiledMMAINS4_8MMA_AtomIJNS4_4SM904GMMA30MMA_64x32x32_F32E4M3E4M3_SS_TNILNSO_7ScaleInE1ELSQ_1EEEEEENS4_6LayoutINS5_IJNSA_ILi2EEESB_SB_EEENS5_IJSB_NSA_ILi0EEESW_EEEEENS5_IJNS4_10UnderscoreESZ_SZ_EEEEENS4_13SM90_TMA_LOADENS4_14ComposedLayoutINS4_7SwizzleILi1ELi4ELi3EEENS4_18smem_ptr_flag_bitsILi8EEENST_INS5_IJNSA_ILi8EEESH_EEENS5_IJSH_SB_EEEEEEEvNS4_8identityES12_S1C_vS1D_EENS_8epilogue10collective6detail29Sm90TmaWarpSpecializedAdapterINS1G_15DefaultEpilogueISJ_SK_SK_NS1F_6thread17LinearCombinationISJ_Li1EffLNS1K_9ScaleType4KindE0ELNS_15FloatRoundStyleE2ESJ_EENS1_15EpilogueDefaultEEEEEvvEEEEvNT_6ParamsE --------------------------
	.section	.nv.constant0._ZN7cutlass13device_kernelINS_4gemm6kernel13GemmUniversalIN4cute5tupleIJiiiiEEENS1_10collective13CollectiveMmaINS1_37MainloopSm90TmaGmmaWarpSpecializedFP8ILi11ENS5_IJNS4_1CILi1EEESB_SB_EEENS1_35KernelTmaWarpSpecializedCooperativeEEENS5_IJNSA_ILi384EEENSA_ILi224EEENSA_ILi32EEEEEENS_12float_e4m3_tENS5_IJlSB_lEEESJ_SK_NS4_8TiledMMAINS4_8MMA_AtomIJNS4_4SM904GMMA30MMA_64x32x32_F32E4M3E4M3_SS_TNILNSO_7ScaleInE1ELSQ_1EEEEEENS4_6LayoutINS5_IJNSA_ILi2EEESB_SB_EEENS5_IJSB_NSA_ILi0EEESW_EEEEENS5_IJNS4_10UnderscoreESZ_SZ_EEEEENS4_13SM90_TMA_LOADENS4_14ComposedLayoutINS4_7SwizzleILi1ELi4ELi3EEENS4_18smem_ptr_flag_bitsILi8EEENST_INS5_IJNSA_ILi8EEESH_EEENS5_IJSH_SB_EEEEEEEvNS4_8identityES12_S1C_vS1D_EENS_8epilogue10collective6detail29Sm90TmaWarpSpecializedAdapterINS1G_15DefaultEpilogueISJ_SK_SK_NS1F_6thread17LinearCombinationISJ_Li1EffLNS1K_9ScaleType4KindE0ELNS_15FloatRoundStyleE2ESJ_EENS1_15EpilogueDefaultEEEEEvvEEEEvNT_6ParamsE,"a",@progbits
	.sectionflags	@""
	.align	4
.nv.constant0._ZN7cutlass13device_kernelINS_4gemm6kernel13GemmUniversalIN4cute5tupleIJiiiiEEENS1_10collective13CollectiveMmaINS1_37MainloopSm90TmaGmmaWarpSpecializedFP8ILi11ENS5_IJNS4_1CILi1EEESB_SB_EEENS1_35KernelTmaWarpSpecializedCooperativeEEENS5_IJNSA_ILi384EEENSA_ILi224EEENSA_ILi32EEEEEENS_12float_e4m3_tENS5_IJlSB_lEEESJ_SK_NS4_8TiledMMAINS4_8MMA_AtomIJNS4_4SM904GMMA30MMA_64x32x32_F32E4M3E4M3_SS_TNILNSO_7ScaleInE1ELSQ_1EEEEEENS4_6LayoutINS5_IJNSA_ILi2EEESB_SB_EEENS5_IJSB_NSA_ILi0EEESW_EEEEENS5_IJNS4_10UnderscoreESZ_SZ_EEEEENS4_13SM90_TMA_LOADENS4_14ComposedLayoutINS4_7SwizzleILi1ELi4ELi3EEENS4_18smem_ptr_flag_bitsILi8EEENST_INS5_IJNSA_ILi8EEESH_EEENS5_IJSH_SB_EEEEEEEvNS4_8identityES12_S1C_vS1D_EENS_8epilogue10collective6detail29Sm90TmaWarpSpecializedAdapterINS1G_15DefaultEpilogueISJ_SK_SK_NS1F_6thread17LinearCombinationISJ_Li1EffLNS1K_9ScaleType4KindE0ELNS_15FloatRoundStyleE2ESJ_EENS1_15EpilogueDefaultEEEEEvvEEEEvNT_6ParamsE:
	.zero		1664


//--------------------- SYMBOLS --------------------------

	.type		.nv.reservedSmem.offset0,@object
	.size		.nv.reservedSmem.offset0,0x4
